def matmul_kernel(
    a_ptr,
    b_ptr,
    c_ptr,
    M,
    N,
    K,
    stride_am,
    stride_ak,
    stride_bk,
    stride_bn,
    stride_cm,
    stride_cn,
    BLOCK_M: tl.constexpr,
    BLOCK_N: tl.constexpr,
    BLOCK_K: tl.constexpr,
    GROUP_M: tl.constexpr,
):
    pid = tl.program_id(axis=0)
    num_pid_m = tl.cdiv(M, BLOCK_M)
    num_pid_n = tl.cdiv(N, BLOCK_N)
    num_pid_in_group = GROUP_M * num_pid_n
    group_id = pid // num_pid_in_group
    first_pid_m = group_id * GROUP_M
    group_size_m = min(num_pid_m - first_pid_m, GROUP_M)
    pid_m = first_pid_m + ((pid % num_pid_in_group) % group_size_m)
    pid_n = (pid % num_pid_in_group) // group_size_m

    offs_am = (pid_m * BLOCK_M + tl.arange(0, BLOCK_M)) % M
    offs_bn = (pid_n * BLOCK_N + tl.arange(0, BLOCK_N)) % N
    offs_k = tl.arange(0, BLOCK_K)
    a_ptrs = a_ptr + offs_am[:, None] * stride_am + offs_k[None, :] * stride_ak
    b_ptrs = b_ptr + offs_k[:, None] * stride_bk + offs_bn[None, :] * stride_bn

    acc = tl.zeros((BLOCK_M, BLOCK_N), dtype=tl.float32)
    for kk in range(0, tl.cdiv(K, BLOCK_K)):
        a = tl.load(a_ptrs, mask=offs_k[None, :] < K - kk * BLOCK_K, other=0.0)
        b = tl.load(b_ptrs, mask=offs_k[:, None] < K - kk * BLOCK_K, other=0.0)
        acc = tl.dot(a, b, acc)
        a_ptrs += BLOCK_K * stride_ak
        b_ptrs += BLOCK_K * stride_bk

    c = acc.to(c_ptr.dtype.element_ty)
    offs_cm = pid_m * BLOCK_M + tl.arange(0, BLOCK_M)
    offs_cn = pid_n * BLOCK_N + tl.arange(0, BLOCK_N)
    c_ptrs = c_ptr + offs_cm[:, None] * stride_cm + offs_cn[None, :] * stride_cn
    mask = (offs_cm[:, None] < M) & (offs_cn[None, :] < N)
    tl.store(c_ptrs, c, mask=mask)

# config = {"BLOCK_K": 64, "BLOCK_M": 128, "BLOCK_N": 512, "GROUP_M": 8, "arch": "sm_100", "dtype": "fp32", "num_ctas": 2, "num_stages": 3, "num_warps": 4}
# arch = sm_100


// ===== COMPILED SASS (sm_100a) =====

	.target	sm_100a

	.elftype	@"ET_EXEC"


//--------------------- .note.nv.tkinfo           --------------------------
	.section	.note.nv.tkinfo,"",@"SHT_NOTE"
	.sectionflags	@"SHF_NOTE_NV_TKINFO"
	.tkinfo
        /*0018*/ 	.word	0x00000081
        /*0030*/ 	.string	""
        /*0030*/ 	.string	"ptxas-blackwell"
        /*0030*/ 	.string	"Cuda compilation tools, release 12.9, V12.9.86"
        /*0030*/ 	.string	"Build cuda_12.9.r12.9/compiler.36037853_0"
        /*0030*/ 	.string	"-v  -suppress-debug-info  -lineinfo  -arch sm_100a "



//--------------------- .note.nv.cuver            --------------------------
	.section	.note.nv.cuver,"",@"SHT_NOTE"
	.sectionflags	@"SHF_NOTE_NV_CUVER"
        /*0018*/ 	.short	0x0001
        /*001a*/ 	.short	0x0064
        /*001c*/ 	.short	0x0001
        /*001e*/ 	.short	0x0000
        /*0020*/ 	.short	0x0001
        /*0022*/ 	.short	0x0000


//--------------------- .nv.info                  --------------------------
	.section	.nv.info,"",@"SHT_CUDA_INFO"
	.align	4


	//----- nvinfo : EIATTR_REGCOUNT
	.align		4
        /*0000*/ 	.byte	0x04, 0x2f
        /*0002*/ 	.short	(.L_4 - .L_3)
	.align		4
.L_3:
        /*0004*/ 	.word	index@(matmul_kernel)
        /*0008*/ 	.word	0x000000ff


	//----- nvinfo : EIATTR_FRAME_SIZE
	.align		4
.L_4:
        /*000c*/ 	.byte	0x04, 0x11
        /*000e*/ 	.short	(.L_6 - .L_5)
	.align		4
.L_5:
        /*0010*/ 	.word	index@($__internal_2_$__cuda_sm10x_tcgen05_guardrail_trap_unallocated_columns_being_dealloced)
        /*0014*/ 	.word	0x000007f0


	//----- nvinfo : EIATTR_FRAME_SIZE
	.align		4
.L_6:
        /*0018*/ 	.byte	0x04, 0x11
        /*001a*/ 	.short	(.L_8 - .L_7)
	.align		4
.L_7:
        /*001c*/ 	.word	index@($__internal_1_$__cuda_sm10x_tcgen05_guardrail_trap_phase_invalid_during_alloc)
        /*0020*/ 	.word	0x000007f0


	//----- nvinfo : EIATTR_FRAME_SIZE
	.align		4
.L_8:
        /*0024*/ 	.byte	0x04, 0x11
        /*0026*/ 	.short	(.L_10 - .L_9)
	.align		4
.L_9:
        /*0028*/ 	.word	index@($__internal_0_$__cuda_sm10x_tcgen05_guardrail_trap_col_being_dealloced_not_returned_by_alloc)
        /*002c*/ 	.word	0x000007f0


	//----- nvinfo : EIATTR_FRAME_SIZE
	.align		4
.L_10:
        /*0030*/ 	.byte	0x04, 0x11
        /*0032*/ 	.short	(.L_12 - .L_11)
	.align		4
.L_11:
        /*0034*/ 	.word	index@(matmul_kernel)
        /*0038*/ 	.word	0x000007f0


	//----- nvinfo : EIATTR_MIN_STACK_SIZE
	.align		4
.L_12:
        /*003c*/ 	.byte	0x04, 0x12
        /*003e*/ 	.short	(.L_14 - .L_13)
	.align		4
.L_13:
        /*0040*/ 	.word	index@(matmul_kernel)
        /*0044*/ 	.word	0x000007f0
.L_14:


//--------------------- .nv.info.matmul_kernel    --------------------------
	.section	.nv.info.matmul_kernel,"",@"SHT_CUDA_INFO"
	.sectionflags	@""
	.align	4


	//----- nvinfo : EIATTR_CUDA_API_VERSION
	.align		4
        /*0000*/ 	.byte	0x04, 0x37
        /*0002*/ 	.short	(.L_16 - .L_15)
.L_15:
        /*0004*/ 	.word	0x00000081


	//----- nvinfo : EIATTR_KPARAM_INFO
	.align		4
.L_16:
        /*0008*/ 	.byte	0x04, 0x17
        /*000a*/ 	.short	(.L_18 - .L_17)
.L_17:
        /*000c*/ 	.word	0x00000000
        /*0010*/ 	.short	0x000d
        /*0012*/ 	.short	0x0048
        /*0014*/ 	.byte	0x00, 0xf4, 0x21, 0x00


	//----- nvinfo : EIATTR_KPARAM_INFO
	.align		4
.L_18:
        /*0018*/ 	.byte	0x04, 0x17
        /*001a*/ 	.short	(.L_20 - .L_19)
.L_19:
        /*001c*/ 	.word	0x00000000
        /*0020*/ 	.short	0x000c
        /*0022*/ 	.short	0x0040
        /*0024*/ 	.byte	0x00, 0xf4, 0x21, 0x00


	//----- nvinfo : EIATTR_KPARAM_INFO
	.align		4
.L_20:
        /*0028*/ 	.byte	0x04, 0x17
        /*002a*/ 	.short	(.L_22 - .L_21)
.L_21:
        /*002c*/ 	.word	0x00000000
        /*0030*/ 	.short	0x000b
        /*0032*/ 	.short	0x0038
        /*0034*/ 	.byte	0x00, 0xf0, 0x11, 0x00


	//----- nvinfo : EIATTR_KPARAM_INFO
	.align		4
.L_22:
        /*0038*/ 	.byte	0x04, 0x17
        /*003a*/ 	.short	(.L_24 - .L_23)
.L_23:
        /*003c*/ 	.word	0x00000000
        /*0040*/ 	.short	0x000a
        /*0042*/ 	.short	0x0034
        /*0044*/ 	.byte	0x00, 0xf0, 0x11, 0x00


	//----- nvinfo : EIATTR_KPARAM_INFO
	.align		4
.L_24:
        /*0048*/ 	.byte	0x04, 0x17
        /*004a*/ 	.short	(.L_26 - .L_25)
.L_25:
        /*004c*/ 	.word	0x00000000
        /*0050*/ 	.short	0x0009
        /*0052*/ 	.short	0x0030
        /*0054*/ 	.byte	0x00, 0xf0, 0x11, 0x00


	//----- nvinfo : EIATTR_KPARAM_INFO
	.align		4
.L_26:
        /*0058*/ 	.byte	0x04, 0x17
        /*005a*/ 	.short	(.L_28 - .L_27)
.L_27:
        /*005c*/ 	.word	0x00000000
        /*0060*/ 	.short	0x0008
        /*0062*/ 	.short	0x002c
        /*0064*/ 	.byte	0x00, 0xf0, 0x11, 0x00


	//----- nvinfo : EIATTR_KPARAM_INFO
	.align		4
.L_28:
        /*0068*/ 	.byte	0x04, 0x17
        /*006a*/ 	.short	(.L_30 - .L_29)
.L_29:
        /*006c*/ 	.word	0x00000000
        /*0070*/ 	.short	0x0007
        /*0072*/ 	.short	0x0028
        /*0074*/ 	.byte	0x00, 0xf0, 0x11, 0x00


	//----- nvinfo : EIATTR_KPARAM_INFO
	.align		4
.L_30:
        /*0078*/ 	.byte	0x04, 0x17
        /*007a*/ 	.short	(.L_32 - .L_31)
.L_31:
        /*007c*/ 	.word	0x00000000
        /*0080*/ 	.short	0x0006
        /*0082*/ 	.short	0x0024
        /*0084*/ 	.byte	0x00, 0xf0, 0x11, 0x00


	//----- nvinfo : EIATTR_KPARAM_INFO
	.align		4
.L_32:
        /*0088*/ 	.byte	0x04, 0x17
        /*008a*/ 	.short	(.L_34 - .L_33)
.L_33:
        /*008c*/ 	.word	0x00000000
        /*0090*/ 	.short	0x0005
        /*0092*/ 	.short	0x0020
        /*0094*/ 	.byte	0x00, 0xf0, 0x11, 0x00


	//----- nvinfo : EIATTR_KPARAM_INFO
	.align		4
.L_34:
        /*0098*/ 	.byte	0x04, 0x17
        /*009a*/ 	.short	(.L_36 - .L_35)
.L_35:
        /*009c*/ 	.word	0x00000000
        /*00a0*/ 	.short	0x0004
        /*00a2*/ 	.short	0x001c
        /*00a4*/ 	.byte	0x00, 0xf0, 0x11, 0x00


	//----- nvinfo : EIATTR_KPARAM_INFO
	.align		4
.L_36:
        /*00a8*/ 	.byte	0x04, 0x17
        /*00aa*/ 	.short	(.L_38 - .L_37)
.L_37:
        /*00ac*/ 	.word	0x00000000
        /*00b0*/ 	.short	0x0003
        /*00b2*/ 	.short	0x0018
        /*00b4*/ 	.byte	0x00, 0xf0, 0x11, 0x00


	//----- nvinfo : EIATTR_KPARAM_INFO
	.align		4
.L_38:
        /*00b8*/ 	.byte	0x04, 0x17
        /*00ba*/ 	.short	(.L_40 - .L_39)
.L_39:
        /*00bc*/ 	.word	0x00000000
        /*00c0*/ 	.short	0x0002
        /*00c2*/ 	.short	0x0010
        /*00c4*/ 	.byte	0x00, 0xf4, 0x21, 0x00


	//----- nvinfo : EIATTR_KPARAM_INFO
	.align		4
.L_40:
        /*00c8*/ 	.byte	0x04, 0x17
        /*00ca*/ 	.short	(.L_42 - .L_41)
.L_41:
        /*00cc*/ 	.word	0x00000000
        /*00d0*/ 	.short	0x0001
        /*00d2*/ 	.short	0x0008
        /*00d4*/ 	.byte	0x00, 0xf4, 0x21, 0x00


	//----- nvinfo : EIATTR_KPARAM_INFO
	.align		4
.L_42:
        /*00d8*/ 	.byte	0x04, 0x17
        /*00da*/ 	.short	(.L_44 - .L_43)
.L_43:
        /*00dc*/ 	.word	0x00000000
        /*00e0*/ 	.short	0x0000
        /*00e2*/ 	.short	0x0000
        /*00e4*/ 	.byte	0x00, 0xf4, 0x21, 0x00


	//----- nvinfo : EIATTR_EXPLICIT_CLUSTER
	.align		4
.L_44:
        /*00e8*/ 	.byte	0x01, 0x3e
	.zero		2


	//----- nvinfo : EIATTR_CTA_PER_CLUSTER
	.align		4
        /*00ec*/ 	.byte	0x04, 0x3d
        /*00ee*/ 	.short	(.L_46 - .L_45)
.L_45:
        /*00f0*/ 	.word	0x00000002
        /*00f4*/ 	.word	0x00000001
        /*00f8*/ 	.word	0x00000001


	//----- nvinfo : EIATTR_AT_ENTRY_FRAGMENTS
	.align		4
.L_46:
        /*00fc*/ 	.byte	0x04, 0x4f
        /*00fe*/ 	.short	(.L_48 - .L_47)


	//   ....[0]....
.L_47:
        /*0100*/ 	.word	0x00000004


	//----- nvinfo : EIATTR_RESERVED_SMEM_USED
	.align		4
.L_48:
        /*0104*/ 	.byte	0x01, 0x41
	.zero		2


	//----- nvinfo : EIATTR_SPARSE_MMA_MASK
	.align		4
        /*0108*/ 	.byte	0x03, 0x50
        /*010a*/ 	.short	0x0000


	//----- nvinfo : EIATTR_TCGEN05_1CTA_USED
	.align		4
        /*010c*/ 	.byte	0x01, 0x51
	.zero		2


	//----- nvinfo : EIATTR_MAXREG_COUNT
	.align		4
        /*0110*/ 	.byte	0x03, 0x1b
        /*0112*/ 	.short	0x00ff


	//----- nvinfo : EIATTR_NUM_BARRIERS
	.align		4
        /*0114*/ 	.byte	0x02, 0x4c
        /*0116*/ 	.byte	0x01
	.zero		1


	//----- nvinfo : EIATTR_ANNOTATIONS
	.align		4
        /*0118*/ 	.byte	0x04, 0x55
        /*011a*/ 	.short	(.L_50 - .L_49)


	//   ....[0]....
.L_49:
        /*011c*/ 	.word	0x00000001
        /*0120*/ 	.byte	0xe0, 0x09, 0x00, 0x00, 0x01, 0x00, 0x00, 0x00, 0x80, 0x0a, 0x00, 0x00, 0x01, 0x00, 0x00, 0x00
        /* <DEDUP_REMOVED lines=805> */
        /*3380*/ 	.byte	0x20, 0x05, 0x02, 0x00


	//----- nvinfo : EIATTR_INT_WARP_WIDE_INSTR_OFFSETS
	.align		4
.L_50:
        /*3384*/ 	.byte	0x04, 0x31
        /*3386*/ 	.short	(.L_52 - .L_51)


	//   ....[0]....
.L_51:
        /*3388*/ 	.word	0x00009f20


	//   ....[1]....
        /*338c*/ 	.word	0x0000a050


	//   ....[2]....
        /*3390*/ 	.word	0x0000a070


	//   ....[3]....
        /*3394*/ 	.word	0x00025e70


	//   ....[4]....
        /*3398*/ 	.word	0x00025ec0


	//----- nvinfo : EIATTR_COOP_GROUP_MASK_REGIDS
	.align		4
.L_52:
        /*339c*/ 	.byte	0x04, 0x29
        /*339e*/ 	.short	(.L_54 - .L_53)


	//   ....[0]....
.L_53:
        /*33a0*/ 	.word	0xffffffff


	//   ....[1]....
        /*33a4*/ 	.word	0xffffffff


	//   ....[2]....
        /*33a8*/ 	.word	0xffffffff


	//   ....[3]....
        /*33ac*/ 	.word	0xffffffff


	//----- nvinfo : EIATTR_COOP_GROUP_INSTR_OFFSETS
	.align		4
.L_54:
        /*33b0*/ 	.byte	0x04, 0x28
        /*33b2*/ 	.short	(.L_56 - .L_55)


	//   ....[0]....
.L_55:
        /*33b4*/ 	.word	0x00000070


	//   ....[1]....
        /*33b8*/ 	.word	0x00000330


	//   ....[2]....
        /*33bc*/ 	.word	0x00025d00


	//   ....[3]....
        /*33c0*/ 	.word	0x00025f70


	//----- nvinfo : EIATTR_VRC_CTA_INIT_COUNT
	.align		4
.L_56:
        /*33c4*/ 	.byte	0x02, 0x4a
        /*33c6*/ 	.byte	0x80
	.zero		1


	//----- nvinfo : EIATTR_MBARRIER_INSTR_OFFSETS
	.align		4
        /*33c8*/ 	.byte	0x04, 0x39
        /*33ca*/ 	.short	(.L_58 - .L_57)


	//   ....[0]....
.L_57:
        /*33cc*/ 	.word	0x0000a0d0
        /*33d0*/ 	.word	0x000000ff
        /*33d4*/ 	.word	0x00000000
        /*33d8*/ 	.short	0x0100
        /*33da*/ 	.byte	0x08
	.zero		1


	//   ....[1]....
        /*33dc*/ 	.word	0x0000a100
        /*33e0*/ 	.word	0x000000ff
        /*33e4*/ 	.word	0x00040008
        /*33e8*/ 	.short	0x0100
        /*33ea*/ 	.byte	0x0a
	.zero		1


	//   ....[2]....
        /*33ec*/ 	.word	0x00017140
        /*33f0*/ 	.word	0x000000ff
        /*33f4*/ 	.word	0x00000000
        /*33f8*/ 	.short	0x010a
        /*33fa*/ 	.byte	0x08
	.zero		1


	//   ....[3]....
        /*33fc*/ 	.word	0x0001e110
        /*3400*/ 	.word	0x000000ff
        /*3404*/ 	.word	0x00000000
        /*3408*/ 	.short	0x010a
        /*340a*/ 	.byte	0x08
	.zero		1


	//   ....[4]....
        /*340c*/ 	.word	0x0001e280
        /*3410*/ 	.word	0x000000ff
        /*3414*/ 	.word	0x00040000
        /*3418*/ 	.short	0x0108
        /*341a*/ 	.byte	0x0a
	.zero		1


	//   ....[5]....
        /*341c*/ 	.word	0x0001e320
        /*3420*/ 	.word	0x000000ff
        /*3424*/ 	.word	0x00040008
        /*3428*/ 	.short	0x0108
        /*342a*/ 	.byte	0x0a
	.zero		1


	//   ....[6]....
        /*342c*/ 	.word	0x00025f90
        /*3430*/ 	.word	0x000000ff
        /*3434*/ 	.word	0x00000000
        /*3438*/ 	.short	0x010a
        /*343a*/ 	.byte	0x08
	.zero		1


	//   ....[7]....
        /*343c*/ 	.word	0x00025fc0
        /*3440*/ 	.word	0x000000ff
        /*3444*/ 	.word	0x00000000
        /*3448*/ 	.short	0x010a
        /*344a*/ 	.byte	0x08
	.zero		1


	//----- nvinfo : EIATTR_NUM_MBARRIERS
	.align		4
.L_58:
        /*344c*/ 	.byte	0x03, 0x38
        /*344e*/ 	.short	0x0002


	//----- nvinfo : EIATTR_EXIT_INSTR_OFFSETS
	.align		4
        /*3450*/ 	.byte	0x04, 0x1c
        /*3452*/ 	.short	(.L_60 - .L_59)


	//   ....[0]....
.L_59:
        /*3454*/ 	.word	0x00025f80


	//----- nvinfo : EIATTR_REQNTID
	.align		4
.L_60:
        /*3458*/ 	.byte	0x04, 0x10
        /*345a*/ 	.short	(.L_62 - .L_61)
.L_61:
        /*345c*/ 	.word	0x00000080
        /*3460*/ 	.word	0x00000001
        /*3464*/ 	.word	0x00000001


	//----- nvinfo : EIATTR_CRS_STACK_SIZE
	.align		4
.L_62:
        /*3468*/ 	.byte	0x04, 0x1e
        /*346a*/ 	.short	(.L_64 - .L_63)
.L_63:
        /*346c*/ 	.word	0x00000000


	//----- nvinfo : EIATTR_CBANK_PARAM_SIZE
	.align		4
.L_64:
        /*3470*/ 	.byte	0x03, 0x19
        /*3472*/ 	.short	0x0050


	//----- nvinfo : EIATTR_PARAM_CBANK
	.align		4
        /*3474*/ 	.byte	0x04, 0x0a
        /*3476*/ 	.short	(.L_66 - .L_65)
	.align		4
.L_65:
        /*3478*/ 	.word	index@(.nv.constant0.matmul_kernel)
        /*347c*/ 	.short	0x0380
        /*347e*/ 	.short	0x0050


	//----- nvinfo : EIATTR_SW_WAR
	.align		4
.L_66:
        /*3480*/ 	.byte	0x04, 0x36
        /*3482*/ 	.short	(.L_68 - .L_67)
.L_67:
        /*3484*/ 	.word	0x00000008
.L_68:


//--------------------- .nv.compat                --------------------------
	.section	.nv.compat,"",@"SHT_CUDA_COMPAT_INFO"
	.align	4
        /*0000*/ 	.byte	0x02, 0x02, 0x02, 0x00, 0x02, 0x05, 0x05, 0x00, 0x02, 0x03, 0x00, 0x00, 0x02, 0x06, 0x01, 0x00


//--------------------- .nv.callgraph             --------------------------
	.section	.nv.callgraph,"",@"SHT_CUDA_CALLGRAPH"
	.align	4
	.sectionentsize	8
	.align		4
        /*0000*/ 	.word	0x00000000
	.align		4
        /*0004*/ 	.word	0xffffffff
	.align		4
        /*0008*/ 	.word	0x00000000
	.align		4
        /*000c*/ 	.word	0xfffffffe
	.align		4
        /*0010*/ 	.word	0x00000000
	.align		4
        /*0014*/ 	.word	0xfffffffd
	.align		4
        /*0018*/ 	.word	0x00000000
	.align		4
        /*001c*/ 	.word	0xfffffffc


//--------------------- .text.matmul_kernel       --------------------------
	.section	.text.matmul_kernel,"ax",@progbits
	.align	128
        .global         matmul_kernel
        .type           matmul_kernel,@function
        .size           matmul_kernel,(.L_x_21 - matmul_kernel)
        .other          matmul_kernel,@"STO_CUDA_ENTRY STV_DEFAULT"
matmul_kernel:
.text.matmul_kernel:
[----:B------:R-:W1:Y:S01]  /*0000*/  LDC R1, c[0x0][0x37c] ;  /* 0x0000df00ff017b82 */ /* 0x000e620000000800 */
[----:B------:R-:W2:Y:S01]  /*0010*/  S2R R0, SR_TID.X ;  /* 0x0000000000007919 */ /* 0x000ea20000002100 */
[----:B-1----:R-:W-:Y:S01]  /*0020*/  VIADD R1, R1, 0xfffff810 ;  /* 0xfffff81001017836 */ /* 0x002fe20000000000 */
[----:B--2---:R-:W-:-:S13]  /*0030*/  ISETP.GE.U32.AND P0, PT, R0, 0x20, PT ;  /* 0x000000200000780c */ /* 0x004fda0003f06070 */
[----:B------:R-:W-:Y:S02]  /*0040*/  VOTEU.ANY UP0, P0 ;  /* 0x0000000000ff7886 */ /* 0x000fe40000000100 */
[----:B------:R-:W-:Y:S05]  /*0050*/  BRA.U UP0, `(.L_x_0) ;  /* 0x0000000100b87547 */ /* 0x000fea000b800000 */
[----:B------:R-:W1:Y:S01]  /*0060*/  S2UR UR6, SR_CgaCtaId ;  /* 0x00000000000679c3 */ /* 0x000e620000008800 */
[----:B------:R-:W-:Y:S01]  /*0070*/  NOP ;  /* 0x0000000000007918 */ /* 0x000fe20000000000 */
[----:B------:R-:W-:Y:S02]  /*0080*/  UMOV UR4, 0x40 ;  /* 0x0000004000047882 */ /* 0x000fe40000000000 */
[----:B-1----:R-:W-:-:S09]  /*0090*/  ULEA UR4, UR6, UR4, 0x18 ;  /* 0x0000000406047291 */ /* 0x002fd2000f8ec0ff */
[----:B------:R-:W1:Y:S01]  /*00a0*/  LDS.U8 R2, [UR4] ;  /* 0x00000004ff027984 */ /* 0x000e620008000000 */
[----:B------:R-:W-:Y:S02]  /*00b0*/  UMOV UR4, 0x400 ;  /* 0x0000040000047882 */ /* 0x000fe40000000000 */
[----:B------:R-:W-:Y:S01]  /*00c0*/  ULEA UR4, UR6, UR4, 0x18 ;  /* 0x0000000406047291 */ /* 0x000fe2000f8ec0ff */
[----:B-1----:R-:W-:-:S13]  /*00d0*/  ISETP.NE.AND P0, PT, R2, RZ, PT ;  /* 0x000000ff0200720c */ /* 0x002fda0003f05270 */
[----:B------:R-:W-:Y:S05]  /*00e0*/  @P0 BRA `(.L_x_1) ;  /* 0x00000000007c0947 */ /* 0x000fea0003800000 */
[----:B------:R-:W-:-:S13]  /*00f0*/  ELECT P0, URZ, PT ;  /* 0x0000000000ff782f */ /* 0x000fda0003800000 */
[----:B------:R-:W-:Y:S05]  /*0100*/  @!P0 BRA `(.L_x_2) ;  /* 0x0000000000848947 */ /* 0x000fea0003800000 */
[----:B------:R-:W-:Y:S01]  /*0110*/  UMOV UR5, 0x10 ;  /* 0x0000001000057882 */ /* 0x000fe20000000000 */
[----:B------:R-:W-:Y:S02]  /*0120*/  IMAD.MOV.U32 R5, RZ, RZ, 0x1 ;  /* 0x00000001ff057424 */ /* 0x000fe400078e00ff */
[----:B------:R-:W-:Y:S02]  /*0130*/  IMAD.MOV.U32 R3, RZ, RZ, 0xffff ;  /* 0x0000ffffff037424 */ /* 0x000fe400078e00ff */
[----:B------:R-:W-:Y:S04]  /*0140*/  DEPBAR.LE SB1, 0x36 ;  /* 0x00009d800000791a */ /* 0x000fe80000000000 */
[----:B------:R-:W1:Y:S02]  /*0150*/  UTCATOMSWS.FIND_AND_SET.ALIGN UP1, UR5, UR5 ;  /* 0x00000005000575e3 */ /* 0x000e640008020800 */
[----:B-1----:R-:W-:-:S04]  /*0160*/  PLOP3.LUT P0, PT, PT, PT, UP1, 0x80, 0x8 ;  /* 0x000000000008781c */ /* 0x002fc80003f0f018 */
[----:B------:R-:W-:-:S04]  /*0170*/  SEL R2, RZ, 0xffffffff, !P0 ;  /* 0xffffffffff027807 */ /* 0x000fc80004000000 */
[----:B------:R-:W-:Y:S01]  /*0180*/  ISETP.NE.AND P0, PT, R2, RZ, PT ;  /* 0x000000ff0200720c */ /* 0x000fe20003f05270 */
[----:B------:R-:W-:-:S12]  /*0190*/  IMAD.U32 R2, RZ, RZ, UR5 ;  /* 0x00000005ff027e24 */ /* 0x000fd8000f8e00ff */
[----:B------:R-:W-:Y:S05]  /*01a0*/  @P0 BRA `(.L_x_3) ;  /* 0x0000000000240947 */ /* 0x000fea0003800000 */
.L_x_4:
[----:B------:R-:W-:Y:S05]  /*01b0*/  NANOSLEEP 0x64 ;  /* 0x000000640000795d */ /* 0x000fea0003800000 */
[----:B------:R-:W-:-:S05]  /*01c0*/  UMOV UR5, 0x10 ;  /* 0x0000001000057882 */ /* 0x000fca0000000000 */
[----:B------:R-:W-:Y:S04]  /*01d0*/  DEPBAR.LE SB1, 0x36 ;  /* 0x00009d800000791a */ /* 0x000fe80000000000 */
[----:B------:R-:W1:Y:S02]  /*01e0*/  UTCATOMSWS.FIND_AND_SET.ALIGN UP1, UR5, UR5 ;  /* 0x00000005000575e3 */ /* 0x000e640008020800 */
[----:B-1----:R-:W-:-:S04]  /*01f0*/  PLOP3.LUT P0, PT, PT, PT, UP1, 0x80, 0x8 ;  /* 0x000000000008781c */ /* 0x002fc80003f0f018 */
[----:B------:R-:W-:-:S04]  /*0200*/  SEL R2, RZ, 0xffffffff, !P0 ;  /* 0xffffffffff027807 */ /* 0x000fc80004000000 */
[----:B------:R-:W-:Y:S01]  /*0210*/  ISETP.NE.AND P0, PT, R2, RZ, PT ;  /* 0x000000ff0200720c */ /* 0x000fe20003f05270 */
[----:B------:R-:W-:-:S12]  /*0220*/  IMAD.U32 R2, RZ, RZ, UR5 ;  /* 0x00000005ff027e24 */ /* 0x000fd8000f8e00ff */
[----:B------:R-:W-:Y:S05]  /*0230*/  @!P0 BRA `(.L_x_4) ;  /* 0xfffffffc00dc8947 */ /* 0x000fea000383ffff */
.L_x_3:
[C---:B------:R-:W-:Y:S01]  /*0240*/  VIADD R4, R2.reuse, 0x10 ;  /* 0x0000001002047836 */ /* 0x040fe20000000000 */
[----:B------:R-:W-:Y:S01]  /*0250*/  UMOV UR5, 0x50 ;  /* 0x0000005000057882 */ /* 0x000fe20000000000 */
[----:B------:R-:W-:Y:S01]  /*0260*/  SHF.L.U32 R3, R3, R2, RZ ;  /* 0x0000000203037219 */ /* 0x000fe200000006ff */
[----:B------:R-:W-:Y:S01]  /*0270*/  ULEA UR5, UR6, UR5, 0x18 ;  /* 0x0000000506057291 */ /* 0x000fe2000f8ec0ff */
[----:B------:R-:W-:Y:S01]  /*0280*/  IMAD.SHL.U32 R2, R2, 0x20, RZ ;  /* 0x0000002002027824 */ /* 0x000fe200078e00ff */
[----:B------:R-:W-:-:S04]  /*0290*/  SHF.L.U32 R4, R5, R4, RZ ;  /* 0x0000000405047219 */ /* 0x000fc800000006ff */
[----:B------:R-:W-:-:S05]  /*02a0*/  LOP3.LUT R3, R4, R3, RZ, 0xfc, !PT ;  /* 0x0000000304037212 */ /* 0x000fca00078efcff */
[----:B------:R1:W-:Y:S04]  /*02b0*/  ATOMS.OR RZ, [UR5], R3 ;  /* 0x00000003ffff798c */ /* 0x0003e8000b000005 */
[----:B------:R1:W-:Y:S01]  /*02c0*/  STS [UR4], R2 ;  /* 0x00000002ff007988 */ /* 0x0003e20008000804 */
[----:B------:R-:W-:Y:S05]  /*02d0*/  BRA `(.L_x_2) ;  /* 0x0000000000107947 */ /* 0x000fea0003800000 */
.L_x_1:
[----:B------:R-:W-:-:S05]  /*02e0*/  IMAD.MOV.U32 R2, RZ, RZ, -0x1 ;  /* 0xffffffffff027424 */ /* 0x000fca00078e00ff */
[----:B------:R1:W-:Y:S02]  /*02f0*/  STS [UR4], R2 ;  /* 0x00000002ff007988 */ /* 0x0003e40008000804 */
[----:B-1----:R-:W-:-:S07]  /*0300*/  MOV R2, 0x320 ;  /* 0x0000032000027802 */ /* 0x002fce0000000f00 */
[----:B------:R-:W-:Y:S05]  /*0310*/  CALL.REL.NOINC `($__internal_1_$__cuda_sm10x_tcgen05_guardrail_trap_phase_invalid_during_alloc) ;  /* 0x0000025c00407944 */ /* 0x000fea0003c00000 */
.L_x_2:
[----:B------:R-:W-:Y:S05]  /*0320*/  WARPSYNC.ALL ;  /* 0x0000000000007948 */ /* 0x000fea0003800000 */
[----:B------:R-:W-:Y:S01]  /*0330*/  NOP ;  /* 0x0000000000007918 */ /* 0x000fe20000000000 */
.L_x_0:
[----:B-1----:R-:W1:Y:S08]  /*0340*/  LDC.64 R2, c[0x0][0x398] ;  /* 0x0000e600ff027b82 */ /* 0x002e700000000a00 */
[----:B------:R-:W2:Y:S02]  /*0350*/  S2UR UR5, SR_CgaSize ;  /* 0x00000000000579c3 */ /* 0x000ea40000008a00 */
[----:B--2---:R-:W-:-:S12]  /*0360*/  UIMAD UR5, UR5, -0xa0, URZ ;  /* 0xffffff60050578a4 */ /* 0x004fd8000f8e02ff */
[----:B------:R-:W2:Y:S01]  /*0370*/  LDCU UR5, c[0x0][UR5+0x2b0] ;  /* 0x00005600050577ac */ /* 0x000ea20008000800 */
[----:B------:R-:W3:Y:S01]  /*0380*/  S2R R15, SR_CgaCtaId ;  /* 0x00000000000f7919 */ /* 0x000ee20000008800 */
[----:B------:R-:W-:Y:S01]  /*0390*/  LOP3.LUT R245, R0, 0x7f, RZ, 0xc0, !PT ;  /* 0x0000007f00f57812 */ /* 0x000fe200078ec0ff */
[----:B------:R-:W4:Y:S01]  /*03a0*/  S2UR UR4, SR_CTAID.X ;  /* 0x00000000000479c3 */ /* 0x000f220000002500 */
[----:B-1----:R-:W-:-:S05]  /*03b0*/  VIADD R4, R3, 0x1ff ;  /* 0x000001ff03047836 */ /* 0x002fca0000000000 */
[----:B------:R-:W-:Y:S02]  /*03c0*/  SHF.R.S32.HI R5, RZ, 0x1f, R4 ;  /* 0x0000001fff057819 */ /* 0x000fe40000011404 */
[----:B----4-:R-:W-:Y:S01]  /*03d0*/  I2FP.F32.U32 R8, UR4 ;  /* 0x0000000400087c45 */ /* 0x010fe20008201000 */
[----:B------:R-:W1:Y:S01]  /*03e0*/  S2UR UR4, SR_CgaCtaId ;  /* 0x00000000000479c3 */ /* 0x000e620000008800 */
[----:B------:R-:W-:Y:S01]  /*03f0*/  LEA.HI R5, R5, R4, RZ, 0x9 ;  /* 0x0000000405057211 */ /* 0x000fe200078f48ff */
[----:B---3--:R-:W-:Y:S02]  /*0400*/  IMAD.SHL.U32 R18, R15, 0x100, RZ ;  /* 0x000001000f127824 */ /* 0x008fe400078e00ff */
[----:B--2---:R-:W-:Y:S01]  /*0410*/  FMUL R8, R8, UR5 ;  /* 0x0000000508087c20 */ /* 0x004fe20008400000 */
[----:B------:R-:W-:-:S03]  /*0420*/  SHF.R.S32.HI R5, RZ, 0x9, R5 ;  /* 0x00000009ff057819 */ /* 0x000fc60000011405 */
[----:B------:R-:W2:Y:S02]  /*0430*/  F2I.U32.TRUNC.NTZ R9, R8 ;  /* 0x0000000800097305 */ /* 0x000ea4000020f000 */
[----:B------:R-:W-:-:S05]  /*0440*/  IMAD.SHL.U32 R6, R5, 0x8, RZ ;  /* 0x0000000805067824 */ /* 0x000fca00078e00ff */
[----:B------:R-:W-:-:S04]  /*0450*/  IABS R11, R6 ;  /* 0x00000006000b7213 */ /* 0x000fc80000000000 */
[----:B------:R-:W3:Y:S01]  /*0460*/  I2F.RP R7, R11 ;  /* 0x0000000b00077306 */ /* 0x000ee20000209400 */
[----:B--2---:R-:W-:-:S07]  /*0470*/  IABS R12, R9 ;  /* 0x00000009000c7213 */ /* 0x004fce0000000000 */
[----:B---3--:R-:W2:Y:S02]  /*0480*/  MUFU.RCP R7, R7 ;  /* 0x0000000700077308 */ /* 0x008ea40000001000 */
[----:B--2---:R-:W-:Y:S01]  /*0490*/  VIADD R4, R7, 0xffffffe ;  /* 0x0ffffffe07047836 */ /* 0x004fe20000000000 */
[----:B------:R-:W-:-:S05]  /*04a0*/  IABS R7, R6 ;  /* 0x0000000600077213 */ /* 0x000fca0000000000 */
[----:B------:R2:W3:Y:S02]  /*04b0*/  F2I.FTZ.U32.TRUNC.NTZ R5, R4 ;  /* 0x0000000400057305 */ /* 0x0004e4000021f000 */
[----:B--2---:R-:W-:Y:S02]  /*04c0*/  IMAD.MOV.U32 R4, RZ, RZ, RZ ;  /* 0x000000ffff047224 */ /* 0x004fe400078e00ff */
[----:B---3--:R-:W-:-:S04]  /*04d0*/  IMAD.MOV R10, RZ, RZ, -R5 ;  /* 0x000000ffff0a7224 */ /* 0x008fc800078e0a05 */
[----:B------:R-:W-:Y:S02]  /*04e0*/  IMAD R13, R10, R11, RZ ;  /* 0x0000000b0a0d7224 */ /* 0x000fe400078e02ff */
[----:B------:R-:W-:Y:S02]  /*04f0*/  IMAD.MOV.U32 R10, RZ, RZ, R12 ;  /* 0x000000ffff0a7224 */ /* 0x000fe400078e000c */
[----:B------:R-:W-:-:S04]  /*0500*/  IMAD.HI.U32 R5, R5, R13, R4 ;  /* 0x0000000d05057227 */ /* 0x000fc800078e0004 */
[----:B------:R-:W-:Y:S02]  /*0510*/  IMAD.MOV R4, RZ, RZ, -R7 ;  /* 0x000000ffff047224 */ /* 0x000fe400078e0a07 */
[----:B------:R-:W-:-:S04]  /*0520*/  IMAD.HI.U32 R5, R5, R10, RZ ;  /* 0x0000000a05057227 */ /* 0x000fc800078e00ff */
[----:B------:R-:W-:Y:S01]  /*0530*/  IMAD R4, R5, R4, R10 ;  /* 0x0000000405047224 */ /* 0x000fe200078e020a */
[----:B------:R-:W-:Y:S04]  /*0540*/  BAR.SYNC.DEFER_BLOCKING 0x0 ;  /* 0x0000000000007b1d */ /* 0x000fe80000010000 */
[----:B------:R-:W-:-:S13]  /*0550*/  ISETP.GT.U32.AND P1, PT, R11, R4, PT ;  /* 0x000000040b00720c */ /* 0x000fda0003f24070 */
[----:B------:R-:W-:Y:S02]  /*0560*/  @!P1 IMAD.IADD R4, R4, 0x1, -R11 ;  /* 0x0000000104049824 */ /* 0x000fe400078e0a0b */
[----:B------:R-:W-:Y:S01]  /*0570*/  @!P1 VIADD R5, R5, 0x1 ;  /* 0x0000000105059836 */ /* 0x000fe20000000000 */
[----:B------:R-:W-:Y:S02]  /*0580*/  ISETP.NE.AND P1, PT, R6, RZ, PT ;  /* 0x000000ff0600720c */ /* 0x000fe40003f25270 */
[----:B------:R-:W-:Y:S02]  /*0590*/  ISETP.GE.U32.AND P0, PT, R4, R11, PT ;  /* 0x0000000b0400720c */ /* 0x000fe40003f06070 */
[----:B------:R-:W-:-:S04]  /*05a0*/  LOP3.LUT R4, R9, R6, RZ, 0x3c, !PT ;  /* 0x0000000609047212 */ /* 0x000fc800078e3cff */
[----:B------:R-:W-:Y:S01]  /*05b0*/  ISETP.GE.AND P2, PT, R4, RZ, PT ;  /* 0x000000ff0400720c */ /* 0x000fe20003f46270 */
[----:B------:R-:W-:-:S06]  /*05c0*/  VIADD R4, R2, 0x7f ;  /* 0x0000007f02047836 */ /* 0x000fcc0000000000 */
[----:B------:R-:W-:-:S04]  /*05d0*/  @P0 VIADD R5, R5, 0x1 ;  /* 0x0000000105050836 */ /* 0x000fc80000000000 */
[----:B------:R-:W-:Y:S01]  /*05e0*/  IMAD.MOV.U32 R7, RZ, RZ, R5 ;  /* 0x000000ffff077224 */ /* 0x000fe200078e0005 */
[----:B------:R-:W-:-:S03]  /*05f0*/  SHF.R.S32.HI R5, RZ, 0x1f, R4 ;  /* 0x0000001fff057819 */ /* 0x000fc60000011404 */
[----:B------:R-:W-:Y:S01]  /*0600*/  @!P2 IMAD.MOV R7, RZ, RZ, -R7 ;  /* 0x000000ffff07a224 */ /* 0x000fe200078e0a07 */
[----:B------:R-:W-:Y:S02]  /*0610*/  @!P1 LOP3.LUT R7, RZ, R6, RZ, 0x33, !PT ;  /* 0x00000006ff079212 */ /* 0x000fe400078e33ff */
[----:B------:R-:W-:-:S03]  /*0620*/  LEA.HI R5, R5, R4, RZ, 0x7 ;  /* 0x0000000405057211 */ /* 0x000fc600078f38ff */
[----:B------:R-:W-:Y:S02]  /*0630*/  IMAD.SHL.U32 R10, R7, 0x8, RZ ;  /* 0x00000008070a7824 */ /* 0x000fe400078e00ff */
[----:B------:R-:W-:-:S03]  /*0640*/  IMAD.MOV R7, RZ, RZ, -R7 ;  /* 0x000000ffff077224 */ /* 0x000fc600078e0a07 */
[----:B------:R-:W-:Y:S01]  /*0650*/  LEA.HI.SX32 R5, R5, -R10, 0x19 ;  /* 0x8000000a05057211 */ /* 0x000fe200078fcaff */
[----:B------:R-:W-:-:S03]  /*0660*/  IMAD R9, R6, R7, R9 ;  /* 0x0000000706097224 */ /* 0x000fc600078e0209 */
[----:B------:R-:W-:-:S04]  /*0670*/  VIMNMX R14, PT, PT, R5, 0x8, PT ;  /* 0x00000008050e7848 */ /* 0x000fc80003fe0100 */
[-C--:B------:R-:W-:Y:S02]  /*0680*/  IABS R11, R14.reuse ;  /* 0x0000000e000b7213 */ /* 0x080fe40000000000 */
[----:B------:R-:W-:Y:S02]  /*0690*/  IABS R13, R14 ;  /* 0x0000000e000d7213 */ /* 0x000fe40000000000 */
[----:B------:R-:W2:Y:S08]  /*06a0*/  I2F.RP R8, R11 ;  /* 0x0000000b00087306 */ /* 0x000eb00000209400 */
[----:B--2---:R-:W2:Y:S02]  /*06b0*/  MUFU.RCP R8, R8 ;  /* 0x0000000800087308 */ /* 0x004ea40000001000 */
[----:B--2---:R-:W-:-:S06]  /*06c0*/  VIADD R4, R8, 0xffffffe ;  /* 0x0ffffffe08047836 */ /* 0x004fcc0000000000 */
[----:B------:R2:W3:Y:S02]  /*06d0*/  F2I.FTZ.U32.TRUNC.NTZ R5, R4 ;  /* 0x0000000400057305 */ /* 0x0004e4000021f000 */
[----:B--2---:R-:W-:Y:S02]  /*06e0*/  IMAD.MOV.U32 R4, RZ, RZ, RZ ;  /* 0x000000ffff047224 */ /* 0x004fe400078e00ff */
[----:B---3--:R-:W-:-:S04]  /*06f0*/  IMAD.MOV R12, RZ, RZ, -R5 ;  /* 0x000000ffff0c7224 */ /* 0x008fc800078e0a05 */
[----:B------:R-:W-:Y:S01]  /*0700*/  IMAD.MOV.U32 R6, RZ, RZ, R12 ;  /* 0x000000ffff067224 */ /* 0x000fe200078e000c */
[----:B------:R-:W-:-:S03]  /*0710*/  IABS R12, R9 ;  /* 0x00000009000c7213 */ /* 0x000fc60000000000 */
[----:B------:R-:W-:Y:S02]  /*0720*/  IMAD R7, R6, R11, RZ ;  /* 0x0000000b06077224 */ /* 0x000fe400078e02ff */
[----:B------:R-:W-:Y:S01]  /*0730*/  IMAD.MOV.U32 R6, RZ, RZ, R12 ;  /* 0x000000ffff067224 */ /* 0x000fe200078e000c */
[----:B------:R-:W-:Y:S01]  /*0740*/  IABS R12, R2 ;  /* 0x00000002000c7213 */ /* 0x000fe20000000000 */
[----:B------:R-:W-:-:S03]  /*0750*/  IMAD.HI.U32 R5, R5, R7, R4 ;  /* 0x0000000705057227 */ /* 0x000fc600078e0004 */
[----:B------:R-:W2:Y:S01]  /*0760*/  I2F.RP R7, R12 ;  /* 0x0000000c00077306 */ /* 0x000ea20000209400 */
[----:B------:R-:W-:Y:S02]  /*0770*/  IMAD.MOV R4, RZ, RZ, -R13 ;  /* 0x000000ffff047224 */ /* 0x000fe400078e0a0d */
[----:B------:R-:W-:-:S04]  /*0780*/  IMAD.HI.U32 R5, R5, R6, RZ ;  /* 0x0000000605057227 */ /* 0x000fc800078e00ff */
[----:B------:R-:W-:Y:S01]  /*0790*/  IMAD R6, R5, R4, R6 ;  /* 0x0000000405067224 */ /* 0x000fe200078e0206 */
[----:B------:R-:W-:-:S04]  /*07a0*/  IABS R4, R3 ;  /* 0x0000000300047213 */ /* 0x000fc80000000000 */
[----:B------:R-:W-:Y:S01]  /*07b0*/  ISETP.GT.U32.AND P1, PT, R11, R6, PT ;  /* 0x000000060b00720c */ /* 0x000fe20003f24070 */
[----:B------:R-:W3:Y:S08]  /*07c0*/  I2F.RP R8, R4 ;  /* 0x0000000400087306 */ /* 0x000ef00000209400 */
[----:B--2---:R-:W2:Y:S04]  /*07d0*/  MUFU.RCP R7, R7 ;  /* 0x0000000700077308 */ /* 0x004ea80000001000 */
[----:B------:R-:W-:-:S02]  /*07e0*/  @!P1 IMAD.IADD R6, R6, 0x1, -R11 ;  /* 0x0000000106069824 */ /* 0x000fc400078e0a0b */
[----:B------:R-:W-:Y:S01]  /*07f0*/  @!P1 VIADD R5, R5, 0x1 ;  /* 0x0000000105059836 */ /* 0x000fe20000000000 */
[----:B------:R-:W-:Y:S01]  /*0800*/  ISETP.NE.AND P1, PT, R14, RZ, PT ;  /* 0x000000ff0e00720c */ /* 0x000fe20003f25270 */
[----:B---3--:R-:W3:Y:S01]  /*0810*/  MUFU.RCP R8, R8 ;  /* 0x0000000800087308 */ /* 0x008ee20000001000 */
[----:B------:R-:W-:Y:S02]  /*0820*/  ISETP.GE.U32.AND P0, PT, R6, R11, PT ;  /* 0x0000000b0600720c */ /* 0x000fe40003f06070 */
[----:B------:R-:W-:Y:S02]  /*0830*/  MOV R11, 0x400 ;  /* 0x00000400000b7802 */ /* 0x000fe40000000f00 */
[----:B------:R-:W-:Y:S02]  /*0840*/  LOP3.LUT R6, R9, R14, RZ, 0x3c, !PT ;  /* 0x0000000e09067212 */ /* 0x000fe400078e3cff */
[----:B------:R-:W-:Y:S02]  /*0850*/  R2UR UR10, R11 ;  /* 0x000000000b0a72ca */ /* 0x000fe400000e0000 */
[----:B------:R-:W-:Y:S01]  /*0860*/  ISETP.GE.AND P2, PT, R6, RZ, PT ;  /* 0x000000ff0600720c */ /* 0x000fe20003f46270 */
[----:B--2---:R-:W-:-:S04]  /*0870*/  VIADD R6, R7, 0xffffffe ;  /* 0x0ffffffe07067836 */ /* 0x004fc80000000000 */
[----:B------:R-:W-:Y:S01]  /*0880*/  @P0 VIADD R5, R5, 0x1 ;  /* 0x0000000105050836 */ /* 0x000fe20000000000 */
[----:B------:R2:W4:Y:S01]  /*0890*/  F2I.FTZ.U32.TRUNC.NTZ R7, R6 ;  /* 0x0000000600077305 */ /* 0x000522000021f000 */
[----:B---3--:R-:W-:Y:S02]  /*08a0*/  VIADD R8, R8, 0xffffffe ;  /* 0x0ffffffe08087836 */ /* 0x008fe40000000000 */
[----:B------:R-:W-:Y:S02]  /*08b0*/  IMAD.MOV.U32 R11, RZ, RZ, R5 ;  /* 0x000000ffff0b7224 */ /* 0x000fe400078e0005 */
[----:B-1----:R-:W-:Y:S02]  /*08c0*/  ULEA UR10, UR4, UR10, 0x18 ;  /* 0x0000000a040a7291 */ /* 0x002fe4000f8ec0ff */
[----:B------:R-:W-:Y:S01]  /*08d0*/  @!P2 IMAD.MOV R11, RZ, RZ, -R11 ;  /* 0x000000ffff0ba224 */ /* 0x000fe200078e0a0b */
[----:B------:R-:W-:Y:S01]  /*08e0*/  @!P1 LOP3.LUT R11, RZ, R14, RZ, 0x33, !PT ;  /* 0x0000000eff0b9212 */ /* 0x000fe200078e33ff */
[----:B--2---:R-:W-:-:S04]  /*08f0*/  IMAD.MOV.U32 R6, RZ, RZ, RZ ;  /* 0x000000ffff067224 */ /* 0x004fc800078e00ff */
[----:B------:R-:W-:Y:S01]  /*0900*/  IMAD.MOV R5, RZ, RZ, -R11 ;  /* 0x000000ffff057224 */ /* 0x000fe200078e0a0b */
[----:B------:R-:W1:Y:S01]  /*0910*/  LDS R16, [UR10] ;  /* 0x0000000aff107984 */ /* 0x000e620008000800 */
[----:B----4-:R-:W-:Y:S02]  /*0920*/  IMAD.MOV R13, RZ, RZ, -R7 ;  /* 0x000000ffff0d7224 */ /* 0x010fe400078e0a07 */
[----:B------:R-:W-:Y:S01]  /*0930*/  IMAD R5, R14, R5, R9 ;  /* 0x000000050e057224 */ /* 0x000fe200078e0209 */
[--C-:B------:R-:W-:Y:S01]  /*0940*/  SHF.R.U32.HI R14, RZ, 0x5, R0.reuse ;  /* 0x00000005ff0e7819 */ /* 0x100fe20000011600 */
[----:B------:R2:W3:Y:S02]  /*0950*/  F2I.FTZ.U32.TRUNC.NTZ R9, R8 ;  /* 0x0000000800097305 */ /* 0x0004e4000021f000 */
[----:B------:R-:W-:Y:S01]  /*0960*/  IMAD.IADD R5, R10, 0x1, R5 ;  /* 0x000000010a057824 */ /* 0x000fe200078e0205 */
[----:B------:R-:W-:Y:S02]  /*0970*/  SHF.R.S32.HI R10, RZ, 0x6, R0 ;  /* 0x00000006ff0a7819 */ /* 0x000fe40000011400 */
[----:B------:R-:W-:Y:S01]  /*0980*/  R2UR UR9, R14 ;  /* 0x000000000e0972ca */ /* 0x000fe200000e0000 */
[----:B------:R-:W-:-:S02]  /*0990*/  IMAD R31, R5, 0x80, R245 ;  /* 0x00000080051f7824 */ /* 0x000fc400078e02f5 */
[----:B------:R-:W-:-:S03]  /*09a0*/  IMAD R5, R13, R12, RZ ;  /* 0x0000000c0d057224 */ /* 0x000fc600078e02ff */
[----:B------:R-:W-:Y:S01]  /*09b0*/  IABS R13, R31 ;  /* 0x0000001f000d7213 */ /* 0x000fe20000000000 */
[----:B------:R-:W-:Y:S01]  /*09c0*/  IMAD.HI.U32 R6, R7, R5, R6 ;  /* 0x0000000507067227 */ /* 0x000fe200078e0006 */
[----:B------:R-:W-:Y:S01]  /*09d0*/  SGXT R7, R10, 0x1 ;  /* 0x000000010a07781a */ /* 0x000fe20000000200 */
[----:B------:R-:W-:Y:S02]  /*09e0*/  STL [R1+0x5bc], R31 ;  /* 0x0005bc1f01007387 */ /* 0x000fe40000100800 */
[----:B------:R-:W-:Y:S01]  /*09f0*/  IMAD.SHL.U32 R5, R0, 0x4, RZ ;  /* 0x0000000400057824 */ /* 0x000fe200078e00ff */
[----:B--2---:R-:W-:Y:S01]  /*0a00*/  LOP3.LUT R8, R7, 0x90, RZ, 0xc0, !PT ;  /* 0x0000009007087812 */ /* 0x004fe200078ec0ff */
[----:B------:R-:W-:Y:S01]  /*0a10*/  IMAD.HI.U32 R6, R6, R13, RZ ;  /* 0x0000000d06067227 */ /* 0x000fe200078e00ff */
[----:B------:R-:W-:-:S03]  /*0a20*/  LEA.HI R7, R0, R18, RZ, 0x1a ;  /* 0x0000001200077211 */ /* 0x000fc600078fd0ff */
[----:B------:R-:W-:Y:S01]  /*0a30*/  IMAD.SHL.U32 R10, R11, 0x200, RZ ;  /* 0x000002000b0a7824 */ /* 0x000fe200078e00ff */
[----:B------:R-:W-:Y:S01]  /*0a40*/  LOP3.LUT R11, R8, 0x7c, R5, 0x78, !PT ;  /* 0x0000007c080b7812 */ /* 0x000fe200078e7805 */
[----:B------:R-:W-:Y:S02]  /*0a50*/  IMAD.MOV R6, RZ, RZ, -R6 ;  /* 0x000000ffff067224 */ /* 0x000fe400078e0a06 */
[----:B---3--:R-:W-:Y:S01]  /*0a60*/  IMAD.MOV R17, RZ, RZ, -R9 ;  /* 0x000000ffff117224 */ /* 0x008fe200078e0a09 */
[----:B------:R-:W-:Y:S01]  /*0a70*/  LOP3.LUT R7, R10, 0x101, R7, 0xf8, !PT ;  /* 0x000001010a077812 */ /* 0x000fe200078ef807 */
[----:B------:R2:W-:Y:S01]  /*0a80*/  STL [R1+0x5c0], R10 ;  /* 0x0005c00a01007387 */ /* 0x0005e20000100800 */
[----:B------:R-:W-:Y:S02]  /*0a90*/  IMAD R5, R12, R6, R13 ;  /* 0x000000060c057224 */ /* 0x000fe400078e020d */
[----:B------:R-:W-:Y:S01]  /*0aa0*/  IMAD R13, R17, R4, RZ ;  /* 0x00000004110d7224 */ /* 0x000fe200078e02ff */
[----:B------:R-:W-:Y:S01]  /*0ab0*/  IABS R14, R7 ;  /* 0x00000007000e7213 */ /* 0x000fe20000000000 */
[----:B------:R-:W-:Y:S01]  /*0ac0*/  IMAD.MOV.U32 R8, RZ, RZ, RZ ;  /* 0x000000ffff087224 */ /* 0x000fe200078e00ff */
[----:B------:R-:W-:Y:S01]  /*0ad0*/  BAR.SYNC.DEFER_BLOCKING 0x0 ;  /* 0x0000000000007b1d */ /* 0x000fe20000010000 */
[----:B-1----:R-:W-:-:S02]  /*0ae0*/  R2UR UR11, R16 ;  /* 0x00000000100b72ca */ /* 0x002fc400000e0000 */
[----:B------:R-:W-:Y:S01]  /*0af0*/  IMAD.HI.U32 R6, R9, R13, R8 ;  /* 0x0000000d09067227 */ /* 0x000fe200078e0008 */
[----:B------:R-:W-:Y:S02]  /*0b00*/  ISETP.GT.U32.AND P1, PT, R12, R5, PT ;  /* 0x000000050c00720c */ /* 0x000fe40003f24070 */
[C---:B------:R-:W-:Y:S01]  /*0b10*/  LOP3.LUT R18, R7.reuse, 0xfe, RZ, 0xfc, !PT ;  /* 0x000000fe07127812 */ /* 0x040fe200078efcff */
[----:B--2---:R-:W-:Y:S01]  /*0b20*/  IMAD.SHL.U32 R10, R0, 0x400, RZ ;  /* 0x00000400000a7824 */ /* 0x004fe200078e00ff */
[C---:B------:R-:W-:Y:S01]  /*0b30*/  LOP3.LUT R16, R7.reuse, 0x4, RZ, 0xfc, !PT ;  /* 0x0000000407107812 */ /* 0x040fe200078efcff */
[----:B------:R-:W-:Y:S01]  /*0b40*/  IMAD.MOV.U32 R13, RZ, RZ, R14 ;  /* 0x000000ffff0d7224 */ /* 0x000fe200078e000e */
[----:B------:R-:W-:Y:S02]  /*0b50*/  LOP3.LUT R14, R7, 0x2, RZ, 0xfc, !PT ;  /* 0x00000002070e7812 */ /* 0x000fe400078efcff */
[----:B------:R-:W-:-:S05]  /*0b60*/  LOP3.LUT R8, R11, 0x8000, R10, 0xf8, !PT ;  /* 0x000080000b087812 */ /* 0x000fca00078ef80a */
[----:B------:R1:W-:Y:S02]  /*0b70*/  STL [R1+0x31c], R8 ;  /* 0x00031c0801007387 */ /* 0x0003e40000100800 */
[----:B-1----:R-:W-:Y:S01]  /*0b80*/  IMAD.HI.U32 R8, R6, R13, RZ ;  /* 0x0000000d06087227 */ /* 0x002fe200078e00ff */
[----:B------:R-:W-:Y:S06]  /*0b90*/  BRA.U UP0, `(.L_x_5) ;  /* 0x0000000100187547 */ /* 0x000fec000b800000 */
[----:B------:R-:W-:Y:S01]  /*0ba0*/  ELECT P0, URZ, PT ;  /* 0x0000000000ff782f */ /* 0x000fe20003800000 */
[----:B------:R-:W-:Y:S01]  /*0bb0*/  IMAD.MOV.U32 R9, RZ, RZ, 0x1 ;  /* 0x00000001ff097424 */ /* 0x000fe200078e00ff */
[----:B------:R-:W-:Y:S11]  /*0bc0*/  UVIRTCOUNT.DEALLOC.SMPOOL 0x80 ;  /* 0x000000800000784c */ /* 0x000ff60000000000 */
[----:B------:R-:W-:-:S04]  /*0bd0*/  @P0 MOV R10, 0x40 ;  /* 0x00000040000a0802 */ /* 0x000fc80000000f00 */
[----:B------:R-:W-:-:S05]  /*0be0*/  @P0 LEA R10, R15, R10, 0x18 ;  /* 0x0000000a0f0a0211 */ /* 0x000fca00078ec0ff */
[----:B------:R1:W-:Y:S02]  /*0bf0*/  @P0 STS.U8 [R10], R9 ;  /* 0x000000090a000388 */ /* 0x0003e40000000000 */
.L_x_5:
[----:B------:R-:W-:Y:S01]  /*0c00*/  IABS R17, R18 ;  /* 0x0000001200117213 */ /* 0x000fe20000000000 */
[----:B------:R-:W-:Y:S01]  /*0c10*/  IMAD.MOV R8, RZ, RZ, -R8 ;  /* 0x000000ffff087224 */ /* 0x000fe200078e0a08 */
[----:B------:R-:W-:Y:S01]  /*0c20*/  IABS R11, R14 ;  /* 0x0000000e000b7213 */ /* 0x000fe20000000000 */
[----:B------:R-:W-:Y:S01]  /*0c30*/  @!P1 IMAD.IADD R5, R5, 0x1, -R12 ;  /* 0x0000000105059824 */ /* 0x000fe200078e0a0c */
[----:B------:R-:W-:Y:S01]  /*0c40*/  IABS R15, R16 ;  /* 0x00000010000f7213 */ /* 0x000fe20000000000 */
[----:B-1----:R-:W-:Y:S01]  /*0c50*/  IMAD.HI.U32 R10, R6, R17, RZ ;  /* 0x00000011060a7227 */ /* 0x002fe200078e00ff */
[----:B------:R-:W-:Y:S01]  /*0c60*/  ISETP.GE.AND P2, PT, R14, RZ, PT ;  /* 0x000000ff0e00720c */ /* 0x000fe20003f46270 */
[----:B------:R-:W1:Y:S01]  /*0c70*/  LDCU.64 UR4, c[0x0][0x3a8] ;  /* 0x00007500ff0477ac */ /* 0x000e620008000a00 */
[----:B------:R-:W-:Y:S01]  /*0c80*/  ISETP.GT.U32.AND P1, PT, R12, R5, PT ;  /* 0x000000050c00720c */ /* 0x000fe20003f24070 */
[----:B------:R-:W-:Y:S01]  /*0c90*/  IMAD.MOV R10, RZ, RZ, -R10 ;  /* 0x000000ffff0a7224 */ /* 0x000fe200078e0a0a */
[C---:B------:R-:W-:Y:S01]  /*0ca0*/  LOP3.LUT R14, R7.reuse, 0xa, RZ, 0xfc, !PT ;  /* 0x0000000a070e7812 */ /* 0x040fe200078efcff */
[----:B------:R-:W-:Y:S01]  /*0cb0*/  IMAD R28, R4, R8, R13 ;  /* 0x00000008041c7224 */ /* 0x000fe200078e020d */
[----:B------:R-:W-:Y:S01]  /*0cc0*/  ISETP.GE.AND P5, PT, R16, RZ, PT ;  /* 0x000000ff1000720c */ /* 0x000fe20003fa6270 */
[----:B------:R-:W-:Y:S01]  /*0cd0*/  IMAD R30, R4, R10, R17 ;  /* 0x0000000a041e7224 */ /* 0x000fe200078e0211 */
[C---:B------:R-:W-:Y:S01]  /*0ce0*/  LOP3.LUT R16, R7.reuse, 0xc, RZ, 0xfc, !PT ;  /* 0x0000000c07107812 */ /* 0x040fe200078efcff */
[----:B------:R-:W-:Y:S01]  /*0cf0*/  IMAD.HI.U32 R8, R6, R11, RZ ;  /* 0x0000000b06087227 */ /* 0x000fe200078e00ff */
[C---:B------:R-:W-:Y:S01]  /*0d00*/  ISETP.GT.U32.AND P3, PT, R4.reuse, R28, PT ;  /* 0x0000001c0400720c */ /* 0x040fe20003f64070 */
[----:B------:R-:W2:Y:S01]  /*0d10*/  LDCU UR60, c[0x0][0x3b0] ;  /* 0x00007600ff3c77ac */ /* 0x000ea20008000800 */
[----:B------:R-:W-:Y:S01]  /*0d20*/  ISETP.GT.U32.AND P6, PT, R4, R30, PT ;  /* 0x0000001e0400720c */ /* 0x000fe20003fc4070 */
[----:B------:R-:W-:Y:S01]  /*0d30*/  IMAD.MOV R8, RZ, RZ, -R8 ;  /* 0x000000ffff087224 */ /* 0x000fe200078e0a08 */
[----:B------:R-:W-:Y:S01]  /*0d40*/  IABS R17, R14 ;  /* 0x0000000e00117213 */ /* 0x000fe20000000000 */
[----:B------:R-:W-:Y:S01]  /*0d50*/  IMAD.HI.U32 R9, R6, R15, RZ ;  /* 0x0000000f06097227 */ /* 0x000fe200078e00ff */
[----:B------:R-:W-:Y:S01]  /*0d60*/  IABS R19, R16 ;  /* 0x0000001000137213 */ /* 0x000fe20000000000 */
[----:B------:R-:W3:Y:S01]  /*0d70*/  LDCU.128 UR12, c[0x0][0x380] ;  /* 0x00007000ff0c77ac */ /* 0x000ee20008000c00 */
[----:B------:R-:W-:Y:S01]  /*0d80*/  ISETP.GE.AND P0, PT, R18, RZ, PT ;  /* 0x000000ff1200720c */ /* 0x000fe20003f06270 */
[----:B------:R-:W-:Y:S01]  /*0d90*/  IMAD R32, R4, R8, R11 ;  /* 0x0000000804207224 */ /* 0x000fe200078e020b */
[C---:B------:R-:W-:Y:S01]  /*0da0*/  LOP3.LUT R8, R7.reuse, 0x6, RZ, 0xfc, !PT ;  /* 0x0000000607087812 */ /* 0x040fe200078efcff */
[----:B------:R-:W-:Y:S01]  /*0db0*/  IMAD.MOV R9, RZ, RZ, -R9 ;  /* 0x000000ffff097224 */ /* 0x000fe200078e0a09 */
[----:B------:R-:W-:Y:S01]  /*0dc0*/  LOP3.LUT R18, R7, 0x12, RZ, 0xfc, !PT ;  /* 0x0000001207127812 */ /* 0x000fe200078efcff */
[--C-:B------:R-:W-:Y:S01]  /*0dd0*/  @!P3 IMAD.IADD R28, R28, 0x1, -R4.reuse ;  /* 0x000000011c1cb824 */ /* 0x100fe200078e0a04 */
[----:B------:R-:W-:Y:S01]  /*0de0*/  ISETP.GT.U32.AND P3, PT, R4, R32, PT ;  /* 0x000000200400720c */ /* 0x000fe20003f64070 */
[----:B------:R-:W-:Y:S01]  /*0df0*/  @!P6 IMAD.IADD R30, R30, 0x1, -R4 ;  /* 0x000000011e1ee824 */ /* 0x000fe200078e0a04 */
[----:B------:R-:W-:Y:S01]  /*0e00*/  IABS R13, R8 ;  /* 0x00000008000d7213 */ /* 0x000fe20000000000 */
[----:B------:R-:W-:Y:S01]  /*0e10*/  @!P1 IMAD.IADD R5, R5, 0x1, -R12 ;  /* 0x0000000105059824 */ /* 0x000fe200078e0a0c */
[C---:B------:R-:W-:Y:S01]  /*0e20*/  LOP3.LUT R12, R7.reuse, 0x8, RZ, 0xfc, !PT ;  /* 0x00000008070c7812 */ /* 0x040fe200078efcff */
[C---:B------:R-:W-:Y:S01]  /*0e30*/  IMAD R34, R4.reuse, R9, R15 ;  /* 0x0000000904227224 */ /* 0x040fe200078e020f */
[----:B------:R-:W-:Y:S01]  /*0e40*/  ISETP.GT.U32.AND P6, PT, R4, R30, PT ;  /* 0x0000001e0400720c */ /* 0x000fe20003fc4070 */
[----:B------:R-:W-:Y:S01]  /*0e50*/  IMAD.HI.U32 R10, R6, R17, RZ ;  /* 0x00000011060a7227 */ /* 0x000fe200078e00ff */
[----:B------:R-:W-:Y:S01]  /*0e60*/  ISETP.GT.U32.AND P1, PT, R4, R28, PT ;  /* 0x0000001c0400720c */ /* 0x000fe20003f24070 */
[----:B------:R-:W4:Y:S01]  /*0e70*/  LDCU UR58, c[0x0][0x3a4] ;  /* 0x00007480ff3a77ac */ /* 0x000f220008000800 */
[----:B------:R-:W-:Y:S01]  /*0e80*/  IABS R15, R12 ;  /* 0x0000000c000f7213 */ /* 0x000fe20000000000 */
[----:B------:R-:W-:Y:S01]  /*0e90*/  IMAD.HI.U32 R11, R6, R19, RZ ;  /* 0x00000013060b7227 */ /* 0x000fe200078e00ff */
[----:B------:R-:W-:Y:S01]  /*0ea0*/  ISETP.GE.AND P4, PT, R8, RZ, PT ;  /* 0x000000ff0800720c */ /* 0x000fe20003f86270 */
[----:B-1----:R-:W-:Y:S01]  /*0eb0*/  USHF.L.U32 UR6, UR4, 0x1, URZ ;  /* 0x0000000104067899 */ /* 0x002fe200080006ff */
[C---:B------:R-:W-:Y:S01]  /*0ec0*/  LOP3.LUT R20, R7.reuse, 0x68, RZ, 0xfc, !PT ;  /* 0x0000006807147812 */ /* 0x040fe200078efcff */
[--C-:B------:R-:W-:Y:S01]  /*0ed0*/  @!P3 IMAD.IADD R32, R32, 0x1, -R4.reuse ;  /* 0x000000012020b824 */ /* 0x100fe200078e0a04 */
[C---:B------:R-:W-:Y:S01]  /*0ee0*/  LOP3.LUT R21, R7.reuse, 0xf0, RZ, 0xfc, !PT ;  /* 0x000000f007157812 */ /* 0x040fe200078efcff */
[----:B------:R-:W-:Y:S01]  /*0ef0*/  IMAD.HI.U32 R8, R6, R13, RZ ;  /* 0x0000000d06087227 */ /* 0x000fe200078e00ff */
[C---:B------:R-:W-:Y:S01]  /*0f00*/  LOP3.LUT R23, R7.reuse, 0xf2, RZ, 0xfc, !PT ;  /* 0x000000f207177812 */ /* 0x040fe200078efcff */
[----:B------:R-:W-:Y:S01]  /*0f10*/  UIMAD UR7, UR4, 0x3, URZ ;  /* 0x00000003040778a4 */ /* 0x000fe2000f8e02ff */
[----:B------:R-:W-:Y:S01]  /*0f20*/  ISETP.GT.U32.AND P3, PT, R4, R32, PT ;  /* 0x000000200400720c */ /* 0x000fe20003f64070 */
[----:B------:R-:W-:Y:S01]  /*0f30*/  @!P6 IMAD.IADD R30, R30, 0x1, -R4 ;  /* 0x000000011e1ee824 */ /* 0x000fe200078e0a04 */
[----:B------:R-:W-:Y:S01]  /*0f40*/  ISETP.GT.U32.AND P6, PT, R4, R34, PT ;  /* 0x000000220400720c */ /* 0x000fe20003fc4070 */
[----:B------:R-:W-:Y:S01]  /*0f50*/  IMAD.HI.U32 R9, R6, R15, RZ ;  /* 0x0000000f06097227 */ /* 0x000fe200078e00ff */
[C---:B------:R-:W-:Y:S01]  /*0f60*/  LOP3.LUT R25, R7.reuse, 0xf4, RZ, 0xfc, !PT ;  /* 0x000000f407197812 */ /* 0x040fe200078efcff */
[----:B------:R-:W-:Y:S01]  /*0f70*/  UIMAD UR23, UR4, 0xc, URZ ;  /* 0x0000000c041778a4 */ /* 0x000fe2000f8e02ff */
[C---:B------:R-:W-:Y:S01]  /*0f80*/  LOP3.LUT R29, R7.reuse, 0xf8, RZ, 0xfc, !PT ;  /* 0x000000f8071d7812 */ /* 0x040fe200078efcff */
[----:B------:R-:W-:Y:S01]  /*0f90*/  IMAD.MOV R8, RZ, RZ, -R8 ;  /* 0x000000ffff087224 */ /* 0x000fe200078e0a08 */
[C---:B------:R-:W-:Y:S01]  /*0fa0*/  LOP3.LUT R27, R7.reuse, 0xf6, RZ, 0xfc, !PT ;  /* 0x000000f6071b7812 */ /* 0x040fe200078efcff */
[----:B------:R-:W-:Y:S01]  /*0fb0*/  IMAD.MOV R9, RZ, RZ, -R9 ;  /* 0x000000ffff097224 */ /* 0x000fe200078e0a09 */
[----:B------:R-:W-:Y:S01]  /*0fc0*/  LOP3.LUT R0, R0, 0x3f, RZ, 0xc0, !PT ;  /* 0x0000003f00007812 */ /* 0x000fe200078ec0ff */
[--C-:B------:R-:W-:Y:S01]  /*0fd0*/  @!P1 IMAD.IADD R28, R28, 0x1, -R4.reuse ;  /* 0x000000011c1c9824 */ /* 0x100fe200078e0a04 */
[C---:B------:R-:W-:Y:S01]  /*0fe0*/  ISETP.GE.AND P1, PT, R7.reuse, RZ, PT ;  /* 0x000000ff0700720c */ /* 0x040fe20003f26270 */
[C---:B------:R-:W-:Y:S01]  /*0ff0*/  IMAD R36, R4.reuse, R8, R13 ;  /* 0x0000000804247224 */ /* 0x040fe200078e020d */
[----:B------:R-:W-:Y:S01]  /*1000*/  LOP3.LUT R147, RZ, R3, RZ, 0x33, !PT ;  /* 0x00000003ff937212 */ /* 0x000fe200078e33ff */
[----:B------:R-:W-:Y:S01]  /*1010*/  IMAD R38, R4, R9, R15 ;  /* 0x0000000904267224 */ /* 0x000fe200078e020f */
[----:B------:R-:W-:Y:S01]  /*1020*/  IABS R15, R18 ;  /* 0x00000012000f7213 */ /* 0x000fe20000000000 */
[--C-:B------:R-:W-:Y:S01]  /*1030*/  @!P3 IMAD.IADD R32, R32, 0x1, -R4.reuse ;  /* 0x000000012020b824 */ /* 0x100fe200078e0a04 */
[----:B------:R-:W-:Y:S01]  /*1040*/  ISETP.GT.U32.AND P3, PT, R4, R36, PT ;  /* 0x000000240400720c */ /* 0x000fe20003f64070 */
[----:B------:R-:W-:Y:S01]  /*1050*/  @!P6 IMAD.IADD R34, R34, 0x1, -R4 ;  /* 0x000000012222e824 */ /* 0x000fe200078e0a04 */
[----:B------:R-:W-:Y:S01]  /*1060*/  ISETP.GT.U32.AND P6, PT, R4, R38, PT ;  /* 0x000000260400720c */ /* 0x000fe20003fc4070 */
[----:B------:R-:W-:Y:S01]  /*1070*/  IMAD.MOV R10, RZ, RZ, -R10 ;  /* 0x000000ffff0a7224 */ /* 0x000fe200078e0a0a */
[----:B------:R-:W-:Y:S01]  /*1080*/  USHF.L.U32 UR8, UR4, 0x2, URZ ;  /* 0x0000000204087899 */ /* 0x000fe200080006ff */
[----:B------:R-:W-:Y:S01]  /*1090*/  IMAD.MOV R11, RZ, RZ, -R11 ;  /* 0x000000ffff0b7224 */ /* 0x000fe200078e0a0b */
[----:B------:R-:W-:Y:S01]  /*10a0*/  UIMAD UR16, UR4, 0x5, URZ ;  /* 0x00000005041078a4 */ /* 0x000fe2000f8e02ff */
[----:B------:R-:W-:Y:S01]  /*10b0*/  @!P1 IMAD.MOV R28, RZ, RZ, -R28 ;  /* 0x000000ffff1c9224 */ /* 0x000fe200078e0a1c */
[----:B------:R-:W-:Y:S01]  /*10c0*/  ISETP.GE.AND P1, PT, R12, RZ, PT ;  /* 0x000000ff0c00720c */ /* 0x000fe20003f26270 */
[C---:B------:R-:W-:Y:S01]  /*10d0*/  IMAD R40, R4.reuse, R10, R17 ;  /* 0x0000000a04287224 */ /* 0x040fe200078e0211 */
[C---:B------:R-:W-:Y:S01]  /*10e0*/  LOP3.LUT R10, R7.reuse, 0xe, RZ, 0xfc, !PT ;  /* 0x0000000e070a7812 */ /* 0x040fe200078efcff */
[----:B------:R-:W-:Y:S01]  /*10f0*/  IMAD R42, R4, R11, R19 ;  /* 0x0000000b042a7224 */ /* 0x000fe200078e0213 */
[C---:B------:R-:W-:Y:S01]  /*1100*/  LOP3.LUT R12, R7.reuse, 0x10, RZ, 0xfc, !PT ;  /* 0x00000010070c7812 */ /* 0x040fe200078efcff */
[--C-:B------:R-:W-:Y:S01]  /*1110*/  @!P3 IMAD.IADD R36, R36, 0x1, -R4.reuse ;  /* 0x000000012424b824 */ /* 0x100fe200078e0a04 */
[----:B------:R-:W-:Y:S01]  /*1120*/  IABS R11, R10 ;  /* 0x0000000a000b7213 */ /* 0x000fe20000000000 */
[----:B------:R-:W-:Y:S01]  /*1130*/  @!P6 IMAD.IADD R38, R38, 0x1, -R4 ;  /* 0x000000012626e824 */ /* 0x000fe200078e0a04 */
[----:B------:R-:W-:Y:S01]  /*1140*/  IABS R13, R12 ;  /* 0x0000000c000d7213 */ /* 0x000fe20000000000 */
[----:B------:R-:W-:Y:S01]  /*1150*/  @!P0 IMAD.MOV R30, RZ, RZ, -R30 ;  /* 0x000000ffff1e8224 */ /* 0x000fe200078e0a1e */
[----:B------:R-:W-:Y:S01]  /*1160*/  ISETP.GT.U32.AND P3, PT, R4, R34, PT ;  /* 0x000000220400720c */ /* 0x000fe20003f64070 */
[----:B------:R-:W-:Y:S01]  /*1170*/  IMAD.HI.U32 R8, R6, R11, RZ ;  /* 0x0000000b06087227 */ /* 0x000fe200078e00ff */
[C---:B------:R-:W-:Y:S01]  /*1180*/  ISETP.GT.U32.AND P0, PT, R4.reuse, R36, PT ;  /* 0x000000240400720c */ /* 0x040fe20003f04070 */
[----:B------:R-:W-:Y:S01]  /*1190*/  UIMAD UR31, UR4, 0x14, URZ ;  /* 0x00000014041f78a4 */ /* 0x000fe2000f8e02ff */
[----:B------:R-:W-:Y:S01]  /*11a0*/  ISETP.GT.U32.AND P6, PT, R4, R38, PT ;  /* 0x000000260400720c */ /* 0x000fe20003fc4070 */
[----:B------:R-:W-:Y:S01]  /*11b0*/  IMAD.HI.U32 R9, R6, R13, RZ ;  /* 0x0000000d06097227 */ /* 0x000fe200078e00ff */
[----:B------:R-:W-:Y:S01]  /*11c0*/  LOP3.LUT R19, R7, 0x14, RZ, 0xfc, !PT ;  /* 0x0000001407137812 */ /* 0x000fe200078efcff */
[----:B------:R-:W-:-:S02]  /*11d0*/  UIMAD UR17, UR4, 0x6, URZ ;  /* 0x00000006041178a4 */ /* 0x000fc4000f8e02ff */
[----:B------:R-:W-:Y:S01]  /*11e0*/  IMAD.MOV R8, RZ, RZ, -R8 ;  /* 0x000000ffff087224 */ /* 0x000fe200078e0a08 */
[----:B------:R-:W-:Y:S01]  /*11f0*/  IABS R17, R19 ;  /* 0x0000001300117213 */ /* 0x000fe20000000000 */
[----:B------:R-:W-:Y:S01]  /*1200*/  IMAD.MOV R46, RZ, RZ, -R9 ;  /* 0x000000ffff2e7224 */ /* 0x000fe200078e0a09 */
[----:B------:R-:W-:Y:S01]  /*1210*/  UIMAD UR35, UR4, 0x18, URZ ;  /* 0x00000018042378a4 */ /* 0x000fe2000f8e02ff */
[----:B------:R-:W-:Y:S01]  /*1220*/  @!P2 IMAD.MOV R32, RZ, RZ, -R32 ;  /* 0x000000ffff20a224 */ /* 0x000fe200078e0a20 */
[----:B------:R-:W-:Y:S01]  /*1230*/  ISETP.GT.U32.AND P2, PT, R4, R40, PT ;  /* 0x000000280400720c */ /* 0x000fe20003f44070 */
[--C-:B------:R-:W-:Y:S01]  /*1240*/  @!P3 IMAD.IADD R34, R34, 0x1, -R4.reuse ;  /* 0x000000012222b824 */ /* 0x100fe200078e0a04 */
[C---:B------:R-:W-:Y:S01]  /*1250*/  ISETP.GT.U32.AND P3, PT, R4.reuse, R42, PT ;  /* 0x0000002a0400720c */ /* 0x040fe20003f64070 */
[C---:B------:R-:W-:Y:S01]  /*1260*/  IMAD R44, R4.reuse, R8, R11 ;  /* 0x00000008042c7224 */ /* 0x040fe200078e020b */
[----:B------:R-:W-:Y:S01]  /*1270*/  UIMAD UR18, UR4, 0x7, URZ ;  /* 0x00000007041278a4 */ /* 0x000fe2000f8e02ff */
[----:B------:R-:W-:Y:S01]  /*1280*/  IMAD R46, R4, R46, R13 ;  /* 0x0000002e042e7224 */ /* 0x000fe200078e020d */
[----:B------:R-:W-:Y:S01]  /*1290*/  UIMAD UR39, UR4, 0x1c, URZ ;  /* 0x0000001c042778a4 */ /* 0x000fe2000f8e02ff */
[--C-:B------:R-:W-:Y:S01]  /*12a0*/  @!P0 IMAD.IADD R36, R36, 0x1, -R4.reuse ;  /* 0x0000000124248824 */ /* 0x100fe200078e0a04 */
[----:B------:R-:W-:Y:S01]  /*12b0*/  ISETP.GT.U32.AND P0, PT, R4, R44, PT ;  /* 0x0000002c0400720c */ /* 0x000fe20003f04070 */
[----:B------:R-:W-:Y:S01]  /*12c0*/  @!P6 IMAD.IADD R38, R38, 0x1, -R4 ;  /* 0x000000012626e824 */ /* 0x000fe200078e0a04 */
[----:B------:R-:W-:Y:S01]  /*12d0*/  ISETP.GT.U32.AND P6, PT, R4, R46, PT ;  /* 0x0000002e0400720c */ /* 0x000fe20003fc4070 */
[----:B------:R-:W-:Y:S01]  /*12e0*/  IMAD.HI.U32 R8, R6, R15, RZ ;  /* 0x0000000f06087227 */ /* 0x000fe200078e00ff */
[----:B------:R-:W-:-:S02]  /*12f0*/  USHF.L.U32 UR19, UR4, 0x3, URZ ;  /* 0x0000000304137899 */ /* 0x000fc400080006ff */
[----:B------:R-:W-:Y:S01]  /*1300*/  UIMAD UR20, UR4, 0x9, URZ ;  /* 0x00000009041478a4 */ /* 0x000fe2000f8e02ff */
[--C-:B------:R-:W-:Y:S01]  /*1310*/  @!P2 IMAD.IADD R40, R40, 0x1, -R4.reuse ;  /* 0x000000012828a824 */ /* 0x100fe200078e0a04 */
[----:B------:R-:W-:Y:S01]  /*1320*/  ISETP.GE.AND P2, PT, R14, RZ, PT ;  /* 0x000000ff0e00720c */ /* 0x000fe20003f46270 */
[--C-:B------:R-:W-:Y:S01]  /*1330*/  @!P3 IMAD.IADD R42, R42, 0x1, -R4.reuse ;  /* 0x000000012a2ab824 */ /* 0x100fe200078e0a04 */
[C---:B------:R-:W-:Y:S01]  /*1340*/  LOP3.LUT R14, R7.reuse, 0x16, RZ, 0xfc, !PT ;  /* 0x00000016070e7812 */ /* 0x040fe200078efcff */
[----:B------:R-:W-:Y:S01]  /*1350*/  IMAD.HI.U32 R9, R6, R17, RZ ;  /* 0x0000001106097227 */ /* 0x000fe200078e00ff */
[----:B------:R-:W-:Y:S01]  /*1360*/  ISETP.GE.AND P3, PT, R16, RZ, PT ;  /* 0x000000ff1000720c */ /* 0x000fe20003f66270 */
[----:B------:R-:W-:Y:S01]  /*1370*/  UIMAD UR47, UR4, 0x24, URZ ;  /* 0x00000024042f78a4 */ /* 0x000fe2000f8e02ff */
[----:B------:R-:W-:Y:S01]  /*1380*/  IABS R11, R14 ;  /* 0x0000000e000b7213 */ /* 0x000fe20000000000 */
[--C-:B------:R-:W-:Y:S01]  /*1390*/  @!P0 IMAD.IADD R44, R44, 0x1, -R4.reuse ;  /* 0x000000012c2c8824 */ /* 0x100fe200078e0a04 */
[----:B------:R-:W-:Y:S01]  /*13a0*/  ISETP.GT.U32.AND P0, PT, R4, R40, PT ;  /* 0x000000280400720c */ /* 0x000fe20003f04070 */
[----:B------:R-:W-:Y:S01]  /*13b0*/  @!P6 IMAD.IADD R46, R46, 0x1, -R4 ;  /* 0x000000012e2ee824 */ /* 0x000fe200078e0a04 */
[C---:B------:R-:W-:Y:S01]  /*13c0*/  ISETP.GT.U32.AND P6, PT, R4.reuse, R42, PT ;  /* 0x0000002a0400720c */ /* 0x040fe20003fc4070 */
[----:B------:R-:W-:Y:S01]  /*13d0*/  @!P5 IMAD.MOV R34, RZ, RZ, -R34 ;  /* 0x000000ffff22d224 */ /* 0x000fe200078e0a22 */
[C---:B------:R-:W-:Y:S01]  /*13e0*/  ISETP.GT.U32.AND P5, PT, R4.reuse, R44, PT ;  /* 0x0000002c0400720c */ /* 0x040fe20003fa4070 */
[----:B------:R-:W-:Y:S01]  /*13f0*/  IMAD.MOV R8, RZ, RZ, -R8 ;  /* 0x000000ffff087224 */ /* 0x000fe200078e0a08 */
[C---:B------:R-:W-:Y:S01]  /*1400*/  LOP3.LUT R16, R7.reuse, 0x2a, RZ, 0xfc, !PT ;  /* 0x0000002a07107812 */ /* 0x040fe200078efcff */
[----:B------:R-:W-:Y:S01]  /*1410*/  IMAD.MOV R9, RZ, RZ, -R9 ;  /* 0x000000ffff097224 */ /* 0x000fe200078e0a09 */
[----:B------:R-:W-:Y:S01]  /*1420*/  UIMAD UR21, UR4, 0xa, URZ ;  /* 0x0000000a041578a4 */ /* 0x000fe2000f8e02ff */
[C---:B------:R-:W-:Y:S01]  /*1430*/  IMAD R48, R4.reuse, R8, R15 ;  /* 0x0000000804307224 */ /* 0x040fe200078e020f */
[C---:B------:R-:W-:Y:S01]  /*1440*/  LOP3.LUT R15, R7.reuse, 0x18, RZ, 0xfc, !PT ;  /* 0x00000018070f7812 */ /* 0x040fe200078efcff */
[C---:B------:R-:W-:Y:S01]  /*1450*/  IMAD R50, R4.reuse, R9, R17 ;  /* 0x0000000904327224 */ /* 0x040fe200078e0211 */
[C---:B------:R-:W-:Y:S01]  /*1460*/  LOP3.LUT R17, R7.reuse, 0x2c, RZ, 0xfc, !PT ;  /* 0x0000002c07117812 */ /* 0x040fe200078efcff */
[----:B------:R-:W-:Y:S01]  /*1470*/  @!P4 IMAD.MOV R36, RZ, RZ, -R36 ;  /* 0x000000ffff24c224 */ /* 0x000fe200078e0a24 */
[----:B------:R-:W-:Y:S01]  /*1480*/  ISETP.GT.U32.AND P4, PT, R4, R46, PT ;  /* 0x0000002e0400720c */ /* 0x000fe20003f84070 */
[--C-:B------:R-:W-:Y:S01]  /*1490*/  @!P0 IMAD.IADD R40, R40, 0x1, -R4.reuse ;  /* 0x0000000128288824 */ /* 0x100fe200078e0a04 */
[----:B------:R-:W-:Y:S01]  /*14a0*/  IABS R13, R15 ;  /* 0x0000000f000d7213 */ /* 0x000fe20000000000 */
[--C-:B------:R-:W-:Y:S01]  /*14b0*/  @!P6 IMAD.IADD R42, R42, 0x1, -R4.reuse ;  /* 0x000000012a2ae824 */ /* 0x100fe200078e0a04 */
[----:B------:R-:W-:Y:S01]  /*14c0*/  ISETP.GE.AND P0, PT, R10, RZ, PT ;  /* 0x000000ff0a00720c */ /* 0x000fe20003f06270 */
[----:B------:R-:W-:Y:S01]  /*14d0*/  IMAD.HI.U32 R8, R6, R11, RZ ;  /* 0x0000000b06087227 */ /* 0x000fe200078e00ff */
[----:B------:R-:W-:Y:S01]  /*14e0*/  ISETP.GT.U32.AND P6, PT, R4, R50, PT ;  /* 0x000000320400720c */ /* 0x000fe20003fc4070 */
[----:B------:R-:W-:Y:S01]  /*14f0*/  UIMAD UR51, UR4, 0x28, URZ ;  /* 0x00000028043378a4 */ /* 0x000fe2000f8e02ff */
[C---:B------:R-:W-:Y:S01]  /*1500*/  LOP3.LUT R10, R7.reuse, 0x1e, RZ, 0xfc, !PT ;  /* 0x0000001e070a7812 */ /* 0x040fe200078efcff */
[----:B------:R-:W-:Y:S01]  /*1510*/  @!P5 IMAD.IADD R44, R44, 0x1, -R4 ;  /* 0x000000012c2cd824 */ /* 0x000fe200078e0a04 */
[----:B------:R-:W-:Y:S01]  /*1520*/  ISETP.GE.AND P5, PT, R12, RZ, PT ;  /* 0x000000ff0c00720c */ /* 0x000fe20003fa6270 */
[----:B------:R-:W-:Y:S01]  /*1530*/  IMAD.HI.U32 R9, R6, R13, RZ ;  /* 0x0000000d06097227 */ /* 0x000fe200078e00ff */
[----:B------:R-:W-:Y:S01]  /*1540*/  LOP3.LUT R12, R7, 0x24, RZ, 0xfc, !PT ;  /* 0x00000024070c7812 */ /* 0x000fe200078efcff */
[----:B------:R-:W-:-:S02]  /*1550*/  UIMAD UR22, UR4, 0xb, URZ ;  /* 0x0000000b041678a4 */ /* 0x000fc4000f8e02ff */
[----:B------:R-:W-:Y:S01]  /*1560*/  IMAD.MOV R8, RZ, RZ, -R8 ;  /* 0x000000ffff087224 */ /* 0x000fe200078e0a08 */
[----:B------:R-:W-:Y:S01]  /*1570*/  UIMAD UR55, UR4, 0x2c, URZ ;  /* 0x0000002c043778a4 */ /* 0x000fe2000f8e02ff */
[----:B------:R-:W-:Y:S01]  /*1580*/  @!P1 IMAD.MOV R38, RZ, RZ, -R38 ;  /* 0x000000ffff269224 */ /* 0x000fe200078e0a26 */
[C---:B------:R-:W-:Y:S01]  /*1590*/  ISETP.GT.U32.AND P1, PT, R4.reuse, R48, PT ;  /* 0x000000300400720c */ /* 0x040fe20003f24070 */
[----:B------:R-:W-:Y:S01]  /*15a0*/  IMAD.MOV R9, RZ, RZ, -R9 ;  /* 0x000000ffff097224 */ /* 0x000fe200078e0a09 */
[----:B------:R-:W-:Y:S01]  /*15b0*/  UIMAD UR57, UR4, 0x30, URZ ;  /* 0x00000030043978a4 */ /* 0x000fe2000f8e02ff */
[----:B------:R-:W-:Y:S01]  /*15c0*/  IMAD R52, R4, R8, R11 ;  /* 0x0000000804347224 */ /* 0x000fe200078e020b */
[C---:B------:R-:W-:Y:S01]  /*15d0*/  LOP3.LUT R8, R7.reuse, 0x1a, RZ, 0xfc, !PT ;  /* 0x0000001a07087812 */ /* 0x040fe200078efcff */
[--C-:B------:R-:W-:Y:S01]  /*15e0*/  @!P4 IMAD.IADD R46, R46, 0x1, -R4.reuse ;  /* 0x000000012e2ec824 */ /* 0x100fe200078e0a04 */
[----:B------:R-:W-:Y:S01]  /*15f0*/  ISETP.GE.AND P4, PT, R18, RZ, PT ;  /* 0x000000ff1200720c */ /* 0x000fe20003f86270 */
[----:B------:R-:W-:Y:S01]  /*1600*/  @!P6 IMAD.IADD R50, R50, 0x1, -R4 ;  /* 0x000000013232e824 */ /* 0x000fe200078e0a04 */
[----:B------:R-:W-:Y:S01]  /*1610*/  IABS R11, R8 ;  /* 0x00000008000b7213 */ /* 0x000fe20000000000 */
[C---:B------:R-:W-:Y:S01]  /*1620*/  IMAD R54, R4.reuse, R9, R13 ;  /* 0x0000000904367224 */ /* 0x040fe200078e020d */
[----:B------:R-:W-:Y:S01]  /*1630*/  LOP3.LUT R9, R7, 0x1c, RZ, 0xfc, !PT ;  /* 0x0000001c07097812 */ /* 0x000fe200078efcff */
[----:B------:R-:W-:Y:S01]  /*1640*/  @!P0 IMAD.MOV R44, RZ, RZ, -R44 ;  /* 0x000000ffff2c8224 */ /* 0x000fe200078e0a2c */
[C---:B------:R-:W-:Y:S01]  /*1650*/  ISETP.GT.U32.AND P0, PT, R4.reuse, R52, PT ;  /* 0x000000340400720c */ /* 0x040fe20003f04070 */
[----:B------:R-:W-:Y:S01]  /*1660*/  @!P3 IMAD.MOV R42, RZ, RZ, -R42 ;  /* 0x000000ffff2ab224 */ /* 0x000fe200078e0a2a */
[C---:B------:R-:W-:Y:S01]  /*1670*/  ISETP.GT.U32.AND P3, PT, R4.reuse, R50, PT ;  /* 0x000000320400720c */ /* 0x040fe20003f64070 */
[----:B------:R-:W-:Y:S01]  /*1680*/  @!P5 IMAD.MOV R46, RZ, RZ, -R46 ;  /* 0x000000ffff2ed224 */ /* 0x000fe200078e0a2e */
[----:B------:R-:W-:Y:S01]  /*1690*/  ISETP.GT.U32.AND P5, PT, R4, R54, PT ;  /* 0x000000360400720c */ /* 0x000fe20003fa4070 */
[----:B------:R-:W-:Y:S01]  /*16a0*/  @!P1 IMAD.IADD R48, R48, 0x1, -R4 ;  /* 0x0000000130309824 */ /* 0x000fe200078e0a04 */
[----:B------:R-:W-:Y:S01]  /*16b0*/  ISETP.GE.AND P1, PT, R19, RZ, PT ;  /* 0x000000ff1300720c */ /* 0x000fe20003f26270 */
[----:B------:R-:W-:Y:S01]  /*16c0*/  @!P2 IMAD.MOV R40, RZ, RZ, -R40 ;  /* 0x000000ffff28a224 */ /* 0x000fe200078e0a28 */
[----:B------:R-:W-:Y:S01]  /*16d0*/  IABS R13, R9 ;  /* 0x00000009000d7213 */ /* 0x000fe20000000000 */
[----:B------:R-:W-:Y:S01]  /*16e0*/  IMAD R0, R0, UR5, RZ ;  /* 0x0000000500007c24 */ /* 0x000fe2000f8e02ff */
[----:B------:R-:W-:Y:S01]  /*16f0*/  ISETP.GT.U32.AND P2, PT, R4, R48, PT ;  /* 0x000000300400720c */ /* 0x000fe20003f44070 */
[----:B------:R-:W-:Y:S01]  /*1700*/  UIMAD UR24, UR4, 0xd, URZ ;  /* 0x0000000d041878a4 */ /* 0x000fe2000f8e02ff */
[----:B------:R-:W-:Y:S01]  /*1710*/  ISETP.GE.AND P6, PT, R14, RZ, PT ;  /* 0x000000ff0e00720c */ /* 0x000fe20003fc6270 */
[--C-:B------:R-:W-:Y:S01]  /*1720*/  @!P0 IMAD.IADD R52, R52, 0x1, -R4.reuse ;  /* 0x0000000134348824 */ /* 0x100fe200078e0a04 */
[----:B------:R-:W-:Y:S01]  /*1730*/  ISETP.GE.AND P0, PT, R9, RZ, PT ;  /* 0x000000ff0900720c */ /* 0x000fe20003f06270 */
[--C-:B------:R-:W-:Y:S01]  /*1740*/  @!P3 IMAD.IADD R50, R50, 0x1, -R4.reuse ;  /* 0x000000013232b824 */ /* 0x100fe200078e0a04 */
[----:B------:R-:W-:Y:S01]  /*1750*/  ISETP.GE.AND P3, PT, R8, RZ, PT ;  /* 0x000000ff0800720c */ /* 0x000fe20003f66270 */
[----:B------:R-:W-:Y:S01]  /*1760*/  @!P5 IMAD.IADD R54, R54, 0x1, -R4 ;  /* 0x000000013636d824 */ /* 0x000fe200078e0a04 */
[----:B------:R-:W-:Y:S01]  /*1770*/  ISETP.GT.U32.AND P5, PT, R4, R52, PT ;  /* 0x000000340400720c */ /* 0x000fe20003fa4070 */
[----:B------:R-:W-:Y:S01]  /*1780*/  IMAD.HI.U32 R8, R6, R11, RZ ;  /* 0x0000000b06087227 */ /* 0x000fe200078e00ff */
[C---:B------:R-:W-:Y:S01]  /*1790*/  LOP3.LUT R14, R7.reuse, 0x28, RZ, 0xfc, !PT ;  /* 0x00000028070e7812 */ /* 0x040fe200078efcff */
[----:B------:R-:W-:Y:S01]  /*17a0*/  UIMAD UR59, UR4, 0x34, URZ ;  /* 0x00000034043b78a4 */ /* 0x000fe2000f8e02ff */
[----:B------:R-:W-:Y:S01]  /*17b0*/  LOP3.LUT R18, R7, 0x66, RZ, 0xfc, !PT ;  /* 0x0000006607127812 */ /* 0x000fe200078efcff */
[----:B------:R-:W-:Y:S01]  /*17c0*/  IMAD.MOV R8, RZ, RZ, -R8 ;  /* 0x000000ffff087224 */ /* 0x000fe200078e0a08 */
[----:B------:R-:W-:Y:S01]  /*17d0*/  IABS R19, R20 ;  /* 0x0000001400137213 */ /* 0x000fe20000000000 */
[----:B------:R-:W-:Y:S01]  /*17e0*/  @!P2 IMAD.IADD R48, R48, 0x1, -R4 ;  /* 0x000000013030a824 */ /* 0x000fe200078e0a04 */
[----:B------:R-:W-:Y:S01]  /*17f0*/  ISETP.GE.AND P2, PT, R15, RZ, PT ;  /* 0x000000ff0f00720c */ /* 0x000fe20003f46270 */
[----:B------:R-:W-:Y:S01]  /*1800*/  IMAD R56, R4, R8, R11 ;  /* 0x0000000804387224 */ /* 0x000fe200078e020b */
[----:B------:R-:W-:Y:S01]  /*1810*/  LOP3.LUT R8, R7, 0x20, RZ, 0xfc, !PT ;  /* 0x0000002007087812 */ /* 0x000fe200078efcff */
[----:B------:R-:W-:Y:S01]  /*1820*/  IMAD.HI.U32 R9, R6, R13, RZ ;  /* 0x0000000d06097227 */ /* 0x000fe200078e00ff */
[----:B------:R-:W-:Y:S01]  /*1830*/  IABS R15, R12 ;  /* 0x0000000c000f7213 */ /* 0x000fe20000000000 */
[----:B------:R-:W-:Y:S01]  /*1840*/  UIMAD UR25, UR4, 0xe, URZ ;  /* 0x0000000e041978a4 */ /* 0x000fe2000f8e02ff */
[----:B------:R-:W-:Y:S01]  /*1850*/  IABS R11, R8 ;  /* 0x00000008000b7213 */ /* 0x000fe20000000000 */
[----:B------:R-:W-:Y:S01]  /*1860*/  @!P4 IMAD.MOV R48, RZ, RZ, -R48 ;  /* 0x000000ffff30c224 */ /* 0x000fe200078e0a30 */
[----:B------:R-:W-:Y:S01]  /*1870*/  ISETP.GT.U32.AND P4, PT, R4, R54, PT ;  /* 0x000000360400720c */ /* 0x000fe20003f84070 */
[----:B------:R-:W-:Y:S01]  /*1880*/  @!P5 IMAD.IADD R52, R52, 0x1, -R4 ;  /* 0x000000013434d824 */ /* 0x000fe200078e0a04 */
[----:B------:R-:W-:Y:S01]  /*1890*/  ISETP.GT.U32.AND P5, PT, R4, R56, PT ;  /* 0x000000380400720c */ /* 0x000fe20003fa4070 */
[----:B------:R-:W-:Y:S01]  /*18a0*/  IMAD.MOV R9, RZ, RZ, -R9 ;  /* 0x000000ffff097224 */ /* 0x000fe200078e0a09 */
[----:B------:R-:W-:Y:S01]  /*18b0*/  UIMAD UR63, UR4, 0x38, URZ ;  /* 0x00000038043f78a4 */ /* 0x000fe2000f8e02ff */
[----:B------:R-:W-:Y:S01]  /*18c0*/  @!P1 IMAD.MOV R50, RZ, RZ, -R50 ;  /* 0x000000ffff329224 */ /* 0x000fe200078e0a32 */
[----:B------:R-:W-:Y:S01]  /*18d0*/  ISETP.GE.AND P1, PT, R10, RZ, PT ;  /* 0x000000ff0a00720c */ /* 0x000fe20003f26270 */
[----:B------:R-:W-:Y:S01]  /*18e0*/  IMAD R58, R4, R9, R13 ;  /* 0x00000009043a7224 */ /* 0x000fe200078e020d */
[----:B------:R-:W-:Y:S01]  /*18f0*/  IABS R10, R10 ;  /* 0x0000000a000a7213 */ /* 0x000fe20000000000 */
[----:B------:R-:W-:Y:S01]  /*1900*/  @!P6 IMAD.MOV R52, RZ, RZ, -R52 ;  /* 0x000000ffff34e224 */ /* 0x000fe200078e0a34 */
[----:B------:R-:W-:-:S02]  /*1910*/  UIMAD UR26, UR4, 0xf, URZ ;  /* 0x0000000f041a78a4 */ /* 0x000fc4000f8e02ff */
[----:B------:R-:W-:Y:S01]  /*1920*/  ISETP.GT.U32.AND P6, PT, R4, R58, PT ;  /* 0x0000003a0400720c */ /* 0x000fe20003fc4070 */
[----:B------:R-:W-:Y:S01]  /*1930*/  IMAD.MOV.U32 R9, RZ, RZ, R10 ;  /* 0x000000ffff097224 */ /* 0x000fe200078e000a */
[----:B------:R-:W-:Y:S01]  /*1940*/  LOP3.LUT R10, R7, 0x22, RZ, 0xfc, !PT ;  /* 0x00000022070a7812 */ /* 0x000fe200078efcff */
[--C-:B------:R-:W-:Y:S01]  /*1950*/  @!P4 IMAD.IADD R54, R54, 0x1, -R4.reuse ;  /* 0x000000013636c824 */ /* 0x100fe200078e0a04 */
[----:B------:R-:W-:Y:S01]  /*1960*/  ISETP.GE.AND P4, PT, R8, RZ, PT ;  /* 0x000000ff0800720c */ /* 0x000fe20003f86270 */
[----:B------:R-:W-:Y:S01]  /*1970*/  @!P5 IMAD.IADD R56, R56, 0x1, -R4 ;  /* 0x000000013838d824 */ /* 0x000fe200078e0a04 */
[----:B------:R-:W-:Y:S01]  /*1980*/  IABS R13, R10 ;  /* 0x0000000a000d7213 */ /* 0x000fe20000000000 */
[----:B------:R-:W-:Y:S01]  /*1990*/  IMAD.HI.U32 R8, R6, R9, RZ ;  /* 0x0000000906087227 */ /* 0x000fe200078e00ff */
[----:B------:R-:W-:Y:S02]  /*19a0*/  UIMAD UR67, UR4, 0x3c, URZ ;  /* 0x0000003c044378a4 */ /* 0x000fe4000f8e02ff */
[----:B------:R-:W-:Y:S01]  /*19b0*/  ISETP.GT.U32.AND P5, PT, R4, R56, PT ;  /* 0x000000380400720c */ /* 0x000fe20003fa4070 */
[----:B------:R-:W-:Y:S01]  /*19c0*/  IMAD.MOV R60, RZ, RZ, -R8 ;  /* 0x000000ffff3c7224 */ /* 0x000fe200078e0a08 */
[----:B------:R-:W-:Y:S01]  /*19d0*/  USHF.L.U32 UR27, UR4, 0x4, URZ ;  /* 0x00000004041b7899 */ /* 0x000fe200080006ff */
[----:B------:R-:W-:Y:S01]  /*19e0*/  IMAD.HI.U32 R8, R6, R11, RZ ;  /* 0x0000000b06087227 */ /* 0x000fe200078e00ff */
[----:B------:R-:W-:-:S02]  /*19f0*/  UIMAD UR28, UR4, 0x11, URZ ;  /* 0x00000011041c78a4 */ /* 0x000fc4000f8e02ff */
[----:B------:R-:W-:Y:S01]  /*1a00*/  UIMAD UR29, UR4, 0x12, URZ ;  /* 0x00000012041d78a4 */ /* 0x000fe2000f8e02ff */
[----:B------:R-:W-:Y:S01]  /*1a10*/  @!P6 IMAD.IADD R58, R58, 0x1, -R4 ;  /* 0x000000013a3ae824 */ /* 0x000fe200078e0a04 */
[----:B------:R-:W-:Y:S01]  /*1a20*/  UIMAD UR30, UR4, 0x13, URZ ;  /* 0x00000013041e78a4 */ /* 0x000fe2000f8e02ff */
[----:B------:R-:W-:Y:S01]  /*1a30*/  IMAD.MOV R8, RZ, RZ, -R8 ;  /* 0x000000ffff087224 */ /* 0x000fe200078e0a08 */
[----:B------:R-:W-:Y:S01]  /*1a40*/  UIMAD UR32, UR4, 0x15, URZ ;  /* 0x00000015042078a4 */ /* 0x000fe2000f8e02ff */
[C---:B------:R-:W-:Y:S01]  /*1a50*/  IMAD R60, R4.reuse, R60, R9 ;  /* 0x0000003c043c7224 */ /* 0x040fe200078e0209 */
[C---:B------:R-:W-:Y:S01]  /*1a60*/  ISETP.GT.U32.AND P6, PT, R4.reuse, R58, PT ;  /* 0x0000003a0400720c */ /* 0x040fe20003fc4070 */
[----:B------:R-:W-:Y:S01]  /*1a70*/  IMAD R62, R4, R8, R11 ;  /* 0x00000008043e7224 */ /* 0x000fe200078e020b */
[----:B------:R-:W-:Y:S01]  /*1a80*/  UIMAD UR33, UR4, 0x16, URZ ;  /* 0x00000016042178a4 */ /* 0x000fe2000f8e02ff */
[----:B------:R-:W-:Y:S01]  /*1a90*/  IMAD.HI.U32 R8, R6, R13, RZ ;  /* 0x0000000d06087227 */ /* 0x000fe200078e00ff */
[----:B------:R-:W-:-:S02]  /*1aa0*/  UIMAD UR34, UR4, 0x17, URZ ;  /* 0x00000017042278a4 */ /* 0x000fc4000f8e02ff */
[----:B------:R-:W-:Y:S01]  /*1ab0*/  UIMAD UR36, UR4, 0x19, URZ ;  /* 0x00000019042478a4 */ /* 0x000fe2000f8e02ff */
[----:B------:R-:W-:Y:S01]  /*1ac0*/  @!P5 IMAD.IADD R56, R56, 0x1, -R4 ;  /* 0x000000013838d824 */ /* 0x000fe200078e0a04 */
[----:B------:R-:W-:Y:S01]  /*1ad0*/  ISETP.GT.U32.AND P5, PT, R4, R60, PT ;  /* 0x0000003c0400720c */ /* 0x000fe20003fa4070 */
[----:B------:R-:W-:Y:S01]  /*1ae0*/  IMAD.HI.U32 R9, R6, R15, RZ ;  /* 0x0000000f06097227 */ /* 0x000fe200078e00ff */
[----:B------:R-:W-:Y:S02]  /*1af0*/  UIMAD UR37, UR4, 0x1a, URZ ;  /* 0x0000001a042578a4 */ /* 0x000fe4000f8e02ff */
[----:B------:R-:W-:Y:S01]  /*1b00*/  UIMAD UR38, UR4, 0x1b, URZ ;  /* 0x0000001b042678a4 */ /* 0x000fe2000f8e02ff */
[----:B------:R-:W-:Y:S01]  /*1b10*/  IMAD.MOV R8, RZ, RZ, -R8 ;  /* 0x000000ffff087224 */ /* 0x000fe200078e0a08 */
[----:B------:R-:W-:Y:S01]  /*1b20*/  UIMAD UR40, UR4, 0x1d, URZ ;  /* 0x0000001d042878a4 */ /* 0x000fe2000f8e02ff */
[----:B------:R-:W-:Y:S01]  /*1b30*/  IMAD.MOV R9, RZ, RZ, -R9 ;  /* 0x000000ffff097224 */ /* 0x000fe200078e0a09 */
[----:B------:R-:W-:Y:S01]  /*1b40*/  UIMAD UR41, UR4, 0x1e, URZ ;  /* 0x0000001e042978a4 */ /* 0x000fe2000f8e02ff */
[----:B------:R-:W-:Y:S01]  /*1b50*/  IMAD R68, R4, R8, R13 ;  /* 0x0000000804447224 */ /* 0x000fe200078e020d */
[----:B------:R-:W-:Y:S01]  /*1b60*/  IABS R13, R17 ;  /* 0x00000011000d7213 */ /* 0x000fe20000000000 */
[----:B------:R-:W-:Y:S01]  /*1b70*/  @!P2 IMAD.MOV R54, RZ, RZ, -R54 ;  /* 0x000000ffff36a224 */ /* 0x000fe200078e0a36 */
[----:B------:R-:W-:Y:S01]  /*1b80*/  ISETP.GE.AND P2, PT, R10, RZ, PT ;  /* 0x000000ff0a00720c */ /* 0x000fe20003f46270 */
[----:B------:R-:W-:Y:S01]  /*1b90*/  IMAD R66, R4, R9, R15 ;  /* 0x0000000904427224 */ /* 0x000fe200078e020f */
[----:B------:R-:W-:Y:S01]  /*1ba0*/  LOP3.LUT R10, R7, 0x26, RZ, 0xfc, !PT ;  /* 0x00000026070a7812 */ /* 0x000fe200078efcff */
[--C-:B------:R-:W-:Y:S01]  /*1bb0*/  @!P6 IMAD.IADD R58, R58, 0x1, -R4.reuse ;  /* 0x000000013a3ae824 */ /* 0x100fe200078e0a04 */
[----:B------:R-:W-:Y:S01]  /*1bc0*/  ISETP.GT.U32.AND P6, PT, R4, R68, PT ;  /* 0x000000440400720c */ /* 0x000fe20003fc4070 */
[----:B------:R-:W-:Y:S01]  /*1bd0*/  @!P5 IMAD.IADD R60, R60, 0x1, -R4 ;  /* 0x000000013c3cd824 */ /* 0x000fe200078e0a04 */
[C---:B------:R-:W-:Y:S01]  /*1be0*/  ISETP.GT.U32.AND P5, PT, R4.reuse, R66, PT ;  /* 0x000000420400720c */ /* 0x040fe20003fa4070 */
[----:B------:R-:W-:Y:S01]  /*1bf0*/  @!P3 IMAD.MOV R56, RZ, RZ, -R56 ;  /* 0x000000ffff38b224 */ /* 0x000fe200078e0a38 */
[----:B------:R-:W-:Y:S01]  /*1c00*/  IABS R11, R10 ;  /* 0x0000000a000b7213 */ /* 0x000fe20000000000 */
[----:B------:R-:W-:Y:S01]  /*1c10*/  @!P0 IMAD.MOV R58, RZ, RZ, -R58 ;  /* 0x000000ffff3a8224 */ /* 0x000fe200078e0a3a */
[----:B------:R-:W-:Y:S01]  /*1c20*/  ISETP.GT.U32.AND P3, PT, R4, R62, PT ;  /* 0x0000003e0400720c */ /* 0x000fe20003f64070 */
[----:B------:R-:W-:Y:S01]  /*1c30*/  UIMAD UR42, UR4, 0x1f, URZ ;  /* 0x0000001f042a78a4 */ /* 0x000fe2000f8e02ff */
[----:B------:R-:W-:Y:S01]  /*1c40*/  IABS R9, R14 ;  /* 0x0000000e00097213 */ /* 0x000fe20000000000 */
[----:B------:R-:W-:Y:S01]  /*1c50*/  IMAD.HI.U32 R8, R6, R11, RZ ;  /* 0x0000000b06087227 */ /* 0x000fe200078e00ff */
[----:B------:R-:W-:-:S02]  /*1c60*/  USHF.L.U32 UR43, UR4, 0x5, URZ ;  /* 0x00000005042b7899 */ /* 0x000fc400080006ff */
[----:B------:R-:W-:Y:S01]  /*1c70*/  UIMAD UR44, UR4, 0x21, URZ ;  /* 0x00000021042c78a4 */ /* 0x000fe2000f8e02ff */
[----:B------:R-:W-:Y:S01]  /*1c80*/  @!P6 IMAD.IADD R68, R68, 0x1, -R4 ;  /* 0x000000014444e824 */ /* 0x000fe200078e0a04 */
[----:B------:R-:W-:Y:S01]  /*1c90*/  UIMAD UR45, UR4, 0x22, URZ ;  /* 0x00000022042d78a4 */ /* 0x000fe2000f8e02ff */
[----:B------:R-:W-:Y:S01]  /*1ca0*/  IMAD.MOV R8, RZ, RZ, -R8 ;  /* 0x000000ffff087224 */ /* 0x000fe200078e0a08 */
[----:B------:R-:W-:Y:S01]  /*1cb0*/  UIMAD UR46, UR4, 0x23, URZ ;  /* 0x00000023042e78a4 */ /* 0x000fe2000f8e02ff */
[----:B------:R-:W-:Y:S01]  /*1cc0*/  @!P5 IMAD.IADD R66, R66, 0x1, -R4 ;  /* 0x000000014242d824 */ /* 0x000fe200078e0a04 */
[C---:B------:R-:W-:Y:S01]  /*1cd0*/  ISETP.GT.U32.AND P5, PT, R4.reuse, R68, PT ;  /* 0x000000440400720c */ /* 0x040fe20003fa4070 */
[----:B------:R-:W-:Y:S01]  /*1ce0*/  IMAD R64, R4, R8, R11 ;  /* 0x0000000804407224 */ /* 0x000fe200078e020b */
[----:B------:R-:W-:Y:S01]  /*1cf0*/  IABS R11, R16 ;  /* 0x00000010000b7213 */ /* 0x000fe20000000000 */
[----:B------:R-:W-:Y:S01]  /*1d00*/  IMAD.HI.U32 R8, R6, R9, RZ ;  /* 0x0000000906087227 */ /* 0x000fe200078e00ff */
[----:B------:R-:W-:Y:S01]  /*1d10*/  ISETP.GT.U32.AND P0, PT, R4, R66, PT ;  /* 0x000000420400720c */ /* 0x000fe20003f04070 */
[----:B------:R-:W-:-:S02]  /*1d20*/  UIMAD UR48, UR4, 0x25, URZ ;  /* 0x00000025043078a4 */ /* 0x000fc4000f8e02ff */
[----:B------:R-:W-:Y:S01]  /*1d30*/  @!P3 IMAD.IADD R62, R62, 0x1, -R4 ;  /* 0x000000013e3eb824 */ /* 0x000fe200078e0a04 */
[C---:B------:R-:W-:Y:S01]  /*1d40*/  ISETP.GT.U32.AND P3, PT, R4.reuse, R60, PT ;  /* 0x0000003c0400720c */ /* 0x040fe20003f64070 */
[----:B------:R-:W-:Y:S01]  /*1d50*/  IMAD.MOV R8, RZ, RZ, -R8 ;  /* 0x000000ffff087224 */ /* 0x000fe200078e0a08 */
[----:B------:R-:W-:Y:S02]  /*1d60*/  UIMAD UR49, UR4, 0x26, URZ ;  /* 0x00000026043178a4 */ /* 0x000fe4000f8e02ff */
[C---:B------:R-:W-:Y:S01]  /*1d70*/  ISETP.GT.U32.AND P6, PT, R4.reuse, R62, PT ;  /* 0x0000003e0400720c */ /* 0x040fe20003fc4070 */
[----:B------:R-:W-:Y:S01]  /*1d80*/  IMAD R72, R4, R8, R9 ;  /* 0x0000000804487224 */ /* 0x000fe200078e0209 */
[----:B------:R-:W-:Y:S01]  /*1d90*/  UIMAD UR50, UR4, 0x27, URZ ;  /* 0x00000027043278a4 */ /* 0x000fe2000f8e02ff */
[----:B------:R-:W-:Y:S01]  /*1da0*/  @!P5 IMAD.IADD R68, R68, 0x1, -R4 ;  /* 0x000000014444d824 */ /* 0x000fe200078e0a04 */
[----:B------:R-:W-:Y:S01]  /*1db0*/  UIMAD UR52, UR4, 0x29, URZ ;  /* 0x00000029043478a4 */ /* 0x000fe2000f8e02ff */
[----:B------:R-:W-:Y:S01]  /*1dc0*/  IMAD.HI.U32 R8, R6, R11, RZ ;  /* 0x0000000b06087227 */ /* 0x000fe200078e00ff */
[----:B------:R-:W-:Y:S01]  /*1dd0*/  ISETP.GT.U32.AND P5, PT, R4, R72, PT ;  /* 0x000000480400720c */ /* 0x000fe20003fa4070 */
[----:B------:R-:W-:-:S02]  /*1de0*/  UIMAD UR53, UR4, 0x2a, URZ ;  /* 0x0000002a043578a4 */ /* 0x000fc4000f8e02ff */
[----:B------:R-:W-:Y:S01]  /*1df0*/  IMAD.MOV R8, RZ, RZ, -R8 ;  /* 0x000000ffff087224 */ /* 0x000fe200078e0a08 */
[----:B------:R-:W-:Y:S01]  /*1e00*/  UIMAD UR54, UR4, 0x2b, URZ ;  /* 0x0000002b043678a4 */ /* 0x000fe2000f8e02ff */
[--C-:B------:R-:W-:Y:S01]  /*1e10*/  @!P3 IMAD.IADD R60, R60, 0x1, -R4.reuse ;  /* 0x000000013c3cb824 */ /* 0x100fe200078e0a04 */
[----:B------:R-:W-:Y:S01]  /*1e20*/  ISETP.GT.U32.AND P3, PT, R4, R64, PT ;  /* 0x000000400400720c */ /* 0x000fe20003f64070 */
[--C-:B------:R-:W-:Y:S01]  /*1e30*/  @!P6 IMAD.IADD R62, R62, 0x1, -R4.reuse ;  /* 0x000000013e3ee824 */ /* 0x100fe200078e0a04 */
[----:B------:R-:W-:Y:S01]  /*1e40*/  ISETP.GE.AND P6, PT, R12, RZ, PT ;  /* 0x000000ff0c00720c */ /* 0x000fe20003fc6270 */
[----:B------:R-:W-:Y:S01]  /*1e50*/  IMAD R70, R4, R8, R11 ;  /* 0x0000000804467224 */ /* 0x000fe200078e020b */
[----:B------:R-:W-:Y:S01]  /*1e60*/  LOP3.LUT R12, R7, 0x2e, RZ, 0xfc, !PT ;  /* 0x0000002e070c7812 */ /* 0x000fe200078efcff */
[----:B------:R-:W-:Y:S01]  /*1e70*/  IMAD.HI.U32 R9, R6, R13, RZ ;  /* 0x0000000d06097227 */ /* 0x000fe200078e00ff */
[----:B------:R-:W-:Y:S02]  /*1e80*/  UIMAD UR56, UR4, 0x2e, URZ ;  /* 0x0000002e043878a4 */ /* 0x000fe4000f8e02ff */
[----:B------:R-:W-:Y:S01]  /*1e90*/  IABS R15, R12 ;  /* 0x0000000c000f7213 */ /* 0x000fe20000000000 */
[----:B------:R-:W-:Y:S01]  /*1ea0*/  @!P5 IMAD.IADD R72, R72, 0x1, -R4 ;  /* 0x000000014848d824 */ /* 0x000fe200078e0a04 */
[----:B------:R-:W-:Y:S01]  /*1eb0*/  UIMAD UR61, UR4, 0x36, URZ ;  /* 0x00000036043d78a4 */ /* 0x000fe2000f8e02ff */
[----:B------:R-:W-:Y:S01]  /*1ec0*/  IMAD.MOV R9, RZ, RZ, -R9 ;  /* 0x000000ffff097224 */ /* 0x000fe200078e0a09 */
[----:B------:R-:W-:Y:S01]  /*1ed0*/  UIMAD UR62, UR4, 0x37, URZ ;  /* 0x00000037043e78a4 */ /* 0x000fe2000f8e02ff */
[----:B------:R-:W-:Y:S01]  /*1ee0*/  IMAD.HI.U32 R8, R6, R15, RZ ;  /* 0x0000000f06087227 */ /* 0x000fe200078e00ff */
[----:B------:R-:W-:Y:S01]  /*1ef0*/  ISETP.GT.U32.AND P5, PT, R4, R72, PT ;  /* 0x000000480400720c */ /* 0x000fe20003fa4070 */
[----:B------:R-:W-:-:S02]  /*1f00*/  UIMAD UR65, UR4, 0x3a, URZ ;  /* 0x0000003a044178a4 */ /* 0x000fc4000f8e02ff */
[----:B------:R-:W-:Y:S01]  /*1f10*/  IMAD.MOV R8, RZ, RZ, -R8 ;  /* 0x000000ffff087224 */ /* 0x000fe200078e0a08 */
[----:B------:R-:W-:Y:S01]  /*1f20*/  UIMAD UR64, UR4, 0x39, URZ ;  /* 0x00000039044078a4 */ /* 0x000fe2000f8e02ff */
[--C-:B------:R-:W-:Y:S01]  /*1f30*/  @!P0 IMAD.IADD R66, R66, 0x1, -R4.reuse ;  /* 0x0000000142428824 */ /* 0x100fe200078e0a04 */
[----:B------:R-:W-:Y:S01]  /*1f40*/  ISETP.GE.AND P0, PT, R10, RZ, PT ;  /* 0x000000ff0a00720c */ /* 0x000fe20003f06270 */
[----:B------:R-:W-:Y:S01]  /*1f50*/  IMAD R76, R4, R8, R15 ;  /* 0x00000008044c7224 */ /* 0x000fe200078e020f */
[C---:B------:R-:W-:Y:S01]  /*1f60*/  LOP3.LUT R10, R7.reuse, 0x30, RZ, 0xfc, !PT ;  /* 0x00000030070a7812 */ /* 0x040fe200078efcff */
[--C-:B------:R-:W-:Y:S01]  /*1f70*/  @!P3 IMAD.IADD R64, R64, 0x1, -R4.reuse ;  /* 0x000000014040b824 */ /* 0x100fe200078e0a04 */
[----:B------:R-:W-:Y:S01]  /*1f80*/  ISETP.GE.AND P3, PT, R14, RZ, PT ;  /* 0x000000ff0e00720c */ /* 0x000fe20003f66270 */
[----:B------:R-:W-:Y:S01]  /*1f90*/  IMAD R74, R4, R9, R13 ;  /* 0x00000009044a7224 */ /* 0x000fe200078e020d */
[----:B------:R-:W-:Y:S01]  /*1fa0*/  IABS R9, R10 ;  /* 0x0000000a00097213 */ /* 0x000fe20000000000 */
[----:B------:R-:W-:Y:S01]  /*1fb0*/  @!P5 IMAD.IADD R72, R72, 0x1, -R4 ;  /* 0x000000014848d824 */ /* 0x000fe200078e0a04 */
[C---:B------:R-:W-:Y:S01]  /*1fc0*/  ISETP.GT.U32.AND P5, PT, R4.reuse, R76, PT ;  /* 0x0000004c0400720c */ /* 0x040fe20003fa4070 */
[----:B------:R-:W-:Y:S01]  /*1fd0*/  @!P1 IMAD.MOV R60, RZ, RZ, -R60 ;  /* 0x000000ffff3c9224 */ /* 0x000fe200078e0a3c */
[C---:B------:R-:W-:Y:S01]  /*1fe0*/  ISETP.GT.U32.AND P1, PT, R4.reuse, R64, PT ;  /* 0x000000400400720c */ /* 0x040fe20003f24070 */
[----:B------:R-:W-:Y:S01]  /*1ff0*/  @!P6 IMAD.MOV R66, RZ, RZ, -R66 ;  /* 0x000000ffff42e224 */ /* 0x000fe200078e0a42 */
[----:B------:R-:W-:Y:S01]  /*2000*/  ISETP.GT.U32.AND P6, PT, R4, R74, PT ;  /* 0x0000004a0400720c */ /* 0x000fe20003fc4070 */
[----:B------:R-:W-:Y:S01]  /*2010*/  IMAD.HI.U32 R8, R6, R9, RZ ;  /* 0x0000000906087227 */ /* 0x000fe200078e00ff */
[----:B------:R-:W-:Y:S01]  /*2020*/  LOP3.LUT R14, R7, 0x32, RZ, 0xfc, !PT ;  /* 0x00000032070e7812 */ /* 0x000fe200078efcff */
[----:B------:R-:W-:-:S02]  /*2030*/  UIMAD UR66, UR4, 0x3b, URZ ;  /* 0x0000003b044278a4 */ /* 0x000fc4000f8e02ff */
[----:B------:R-:W-:Y:S01]  /*2040*/  @!P4 IMAD.MOV R62, RZ, RZ, -R62 ;  /* 0x000000ffff3ec224 */ /* 0x000fe200078e0a3e */
[----:B------:R-:W-:Y:S01]  /*2050*/  IABS R11, R14 ;  /* 0x0000000e000b7213 */ /* 0x000fe20000000000 */
[----:B------:R-:W-:Y:S01]  /*2060*/  IMAD.MOV R78, RZ, RZ, -R8 ;  /* 0x000000ffff4e7224 */ /* 0x000fe200078e0a08 */
[----:B------:R-:W-:Y:S01]  /*2070*/  ISETP.GT.U32.AND P4, PT, R4, R70, PT ;  /* 0x000000460400720c */ /* 0x000fe20003f84070 */
[----:B------:R-:W-:Y:S02]  /*2080*/  @!P5 IMAD.IADD R76, R76, 0x1, -R4 ;  /* 0x000000014c4cd824 */ /* 0x000fe400078e0a04 */
[----:B------:R-:W-:-:S03]  /*2090*/  IMAD.HI.U32 R8, R6, R11, RZ ;  /* 0x0000000b06087227 */ /* 0x000fc600078e00ff */
[----:B------:R-:W-:Y:S01]  /*20a0*/  ISETP.GT.U32.AND P5, PT, R4, R76, PT ;  /* 0x0000004c0400720c */ /* 0x000fe20003fa4070 */
[--C-:B------:R-:W-:Y:S01]  /*20b0*/  @!P1 IMAD.IADD R64, R64, 0x1, -R4.reuse ;  /* 0x0000000140409824 */ /* 0x100fe200078e0a04 */
[----:B------:R-:W-:Y:S01]  /*20c0*/  ISETP.GE.AND P1, PT, R17, RZ, PT ;  /* 0x000000ff1100720c */ /* 0x000fe20003f26270 */
[----:B------:R-:W-:Y:S02]  /*20d0*/  @!P6 IMAD.IADD R74, R74, 0x1, -R4 ;  /* 0x000000014a4ae824 */ /* 0x000fe400078e0a04 */
[----:B------:R-:W-:Y:S02]  /*20e0*/  IMAD.MOV R8, RZ, RZ, -R8 ;  /* 0x000000ffff087224 */ /* 0x000fe400078e0a08 */
[----:B------:R-:W-:Y:S01]  /*20f0*/  @!P0 IMAD.MOV R64, RZ, RZ, -R64 ;  /* 0x000000ffff408224 */ /* 0x000fe200078e0a40 */
[C---:B------:R-:W-:Y:S01]  /*2100*/  ISETP.GT.U32.AND P0, PT, R4.reuse, R74, PT ;  /* 0x0000004a0400720c */ /* 0x040fe20003f04070 */
[----:B------:R-:W-:Y:S02]  /*2110*/  IMAD R80, R4, R8, R11 ;  /* 0x0000000804507224 */ /* 0x000fe400078e020b */
[--C-:B------:R-:W-:Y:S01]  /*2120*/  @!P4 IMAD.IADD R70, R70, 0x1, -R4.reuse ;  /* 0x000000014646c824 */ /* 0x100fe200078e0a04 */
[----:B------:R-:W-:Y:S01]  /*2130*/  ISETP.GE.AND P4, PT, R12, RZ, PT ;  /* 0x000000ff0c00720c */ /* 0x000fe20003f86270 */
[----:B------:R-:W-:Y:S01]  /*2140*/  @!P5 IMAD.IADD R76, R76, 0x1, -R4 ;  /* 0x000000014c4cd824 */ /* 0x000fe200078e0a04 */
[C---:B------:R-:W-:Y:S01]  /*2150*/  ISETP.GT.U32.AND P5, PT, R4.reuse, R80, PT ;  /* 0x000000500400720c */ /* 0x040fe20003fa4070 */
[----:B------:R-:W-:Y:S01]  /*2160*/  @!P2 IMAD.MOV R68, RZ, RZ, -R68 ;  /* 0x000000ffff44a224 */ /* 0x000fe200078e0a44 */
[----:B------:R-:W-:Y:S01]  /*2170*/  LOP3.LUT R12, R7, 0x34, RZ, 0xfc, !PT ;  /* 0x00000034070c7812 */ /* 0x000fe200078efcff */
[C---:B------:R-:W-:Y:S01]  /*2180*/  IMAD R78, R4.reuse, R78, R9 ;  /* 0x0000004e044e7224 */ /* 0x040fe200078e0209 */
[----:B------:R-:W-:Y:S01]  /*2190*/  ISETP.GT.U32.AND P6, PT, R4, R70, PT ;  /* 0x000000460400720c */ /* 0x000fe20003fc4070 */
[----:B------:R-:W-:Y:S01]  /*21a0*/  @!P3 IMAD.MOV R72, RZ, RZ, -R72 ;  /* 0x000000ffff48b224 */ /* 0x000fe200078e0a48 */
[----:B------:R-:W-:Y:S01]  /*21b0*/  IABS R13, R12 ;  /* 0x0000000c000d7213 */ /* 0x000fe20000000000 */
[----:B------:R-:W-:Y:S01]  /*21c0*/  @!P0 IMAD.IADD R74, R74, 0x1, -R4 ;  /* 0x000000014a4a8824 */ /* 0x000fe200078e0a04 */
[----:B------:R-:W-:-:S02]  /*21d0*/  ISETP.GE.AND P0, PT, R10, RZ, PT ;  /* 0x000000ff0a00720c */ /* 0x000fc40003f06270 */
[C---:B------:R-:W-:Y:S01]  /*21e0*/  LOP3.LUT R10, R7.reuse, 0x38, RZ, 0xfc, !PT ;  /* 0x00000038070a7812 */ /* 0x040fe200078efcff */
[----:B------:R-:W-:Y:S01]  /*21f0*/  IMAD.HI.U32 R8, R6, R13, RZ ;  /* 0x0000000d06087227 */ /* 0x000fe200078e00ff */
[----:B------:R-:W-:Y:S02]  /*2200*/  ISETP.GE.AND P2, PT, R16, RZ, PT ;  /* 0x000000ff1000720c */ /* 0x000fe40003f46270 */
[----:B------:R-:W-:Y:S01]  /*2210*/  IABS R11, R10 ;  /* 0x0000000a000b7213 */ /* 0x000fe20000000000 */
[----:B------:R-:W-:Y:S01]  /*2220*/  @!P5 IMAD.IADD R80, R80, 0x1, -R4 ;  /* 0x000000015050d824 */ /* 0x000fe200078e0a04 */
[----:B------:R-:W-:Y:S01]  /*2230*/  LOP3.LUT R16, R7, 0x36, RZ, 0xfc, !PT ;  /* 0x0000003607107812 */ /* 0x000fe200078efcff */
[----:B------:R-:W-:Y:S02]  /*2240*/  IMAD.MOV R8, RZ, RZ, -R8 ;  /* 0x000000ffff087224 */ /* 0x000fe400078e0a08 */
[----:B------:R-:W-:Y:S01]  /*2250*/  @!P6 IMAD.IADD R70, R70, 0x1, -R4 ;  /* 0x000000014646e824 */ /* 0x000fe200078e0a04 */
[C---:B------:R-:W-:Y:S01]  /*2260*/  ISETP.GT.U32.AND P6, PT, R4.reuse, R78, PT ;  /* 0x0000004e0400720c */ /* 0x040fe20003fc4070 */
[C---:B------:R-:W-:Y:S01]  /*2270*/  IMAD R82, R4.reuse, R8, R13 ;  /* 0x0000000804527224 */ /* 0x040fe200078e020d */
[----:B------:R-:W-:Y:S01]  /*2280*/  ISETP.GT.U32.AND P3, PT, R4, R80, PT ;  /* 0x000000500400720c */ /* 0x000fe20003f64070 */
[----:B------:R-:W-:Y:S01]  /*2290*/  IMAD.HI.U32 R8, R6, R11, RZ ;  /* 0x0000000b06087227 */ /* 0x000fe200078e00ff */
[----:B------:R-:W-:-:S03]  /*22a0*/  IABS R15, R16 ;  /* 0x00000010000f7213 */ /* 0x000fc60000000000 */
[----:B------:R-:W-:Y:S02]  /*22b0*/  IMAD.MOV R8, RZ, RZ, -R8 ;  /* 0x000000ffff087224 */ /* 0x000fe400078e0a08 */
[----:B------:R-:W-:-:S04]  /*22c0*/  IMAD.HI.U32 R9, R6, R15, RZ ;  /* 0x0000000f06097227 */ /* 0x000fc800078e00ff */
[----:B------:R-:W-:Y:S02]  /*22d0*/  IMAD R86, R4, R8, R11 ;  /* 0x0000000804567224 */ /* 0x000fe400078e020b */
[----:B------:R-:W-:Y:S02]  /*22e0*/  IMAD.MOV R9, RZ, RZ, -R9 ;  /* 0x000000ffff097224 */ /* 0x000fe400078e0a09 */
[--C-:B------:R-:W-:Y:S01]  /*22f0*/  @!P6 IMAD.IADD R78, R78, 0x1, -R4.reuse ;  /* 0x000000014e4ee824 */ /* 0x100fe200078e0a04 */
[----:B------:R-:W-:Y:S01]  /*2300*/  ISETP.GE.AND P6, PT, R14, RZ, PT ;  /* 0x000000ff0e00720c */ /* 0x000fe20003fc6270 */
[----:B------:R-:W-:Y:S01]  /*2310*/  @!P3 IMAD.IADD R80, R80, 0x1, -R4 ;  /* 0x000000015050b824 */ /* 0x000fe200078e0a04 */
[C---:B------:R-:W-:Y:S01]  /*2320*/  ISETP.GT.U32.AND P3, PT, R4.reuse, R86, PT ;  /* 0x000000560400720c */ /* 0x040fe20003f64070 */
[C---:B------:R-:W-:Y:S01]  /*2330*/  IMAD R84, R4.reuse, R9, R15 ;  /* 0x0000000904547224 */ /* 0x040fe200078e020f */
[----:B------:R-:W-:Y:S01]  /*2340*/  LOP3.LUT R14, R7, 0x3a, RZ, 0xfc, !PT ;  /* 0x0000003a070e7812 */ /* 0x000fe200078efcff */
[----:B------:R-:W-:Y:S01]  /*2350*/  @!P2 IMAD.MOV R70, RZ, RZ, -R70 ;  /* 0x000000ffff46a224 */ /* 0x000fe200078e0a46 */
[C---:B------:R-:W-:Y:S01]  /*2360*/  ISETP.GT.U32.AND P2, PT, R4.reuse, R82, PT ;  /* 0x000000520400720c */ /* 0x040fe20003f44070 */
[----:B------:R-:W-:Y:S01]  /*2370*/  @!P4 IMAD.MOV R76, RZ, RZ, -R76 ;  /* 0x000000ffff4cc224 */ /* 0x000fe200078e0a4c */
[----:B------:R-:W-:Y:S01]  /*2380*/  IABS R9, R14 ;  /* 0x0000000e00097213 */ /* 0x000fe20000000000 */
[----:B------:R-:W-:Y:S01]  /*2390*/  @!P1 IMAD.MOV R74, RZ, RZ, -R74 ;  /* 0x000000ffff4a9224 */ /* 0x000fe200078e0a4a */
[----:B------:R-:W-:-:S02]  /*23a0*/  ISETP.GT.U32.AND P4, PT, R4, R84, PT ;  /* 0x000000540400720c */ /* 0x000fc40003f84070 */
[----:B------:R-:W-:Y:S01]  /*23b0*/  ISETP.GT.U32.AND P5, PT, R4, R78, PT ;  /* 0x0000004e0400720c */ /* 0x000fe20003fa4070 */
[----:B------:R-:W-:Y:S01]  /*23c0*/  IMAD.HI.U32 R8, R6, R9, RZ ;  /* 0x0000000906087227 */ /* 0x000fe200078e00ff */
[----:B------:R-:W-:Y:S02]  /*23d0*/  ISETP.GE.AND P1, PT, R12, RZ, PT ;  /* 0x000000ff0c00720c */ /* 0x000fe40003f26270 */
[C---:B------:R-:W-:Y:S01]  /*23e0*/  LOP3.LUT R12, R7.reuse, 0x3c, RZ, 0xfc, !PT ;  /* 0x0000003c070c7812 */ /* 0x040fe200078efcff */
[--C-:B------:R-:W-:Y:S02]  /*23f0*/  @!P3 IMAD.IADD R86, R86, 0x1, -R4.reuse ;  /* 0x000000015656b824 */ /* 0x100fe400078e0a04 */
[----:B------:R-:W-:Y:S01]  /*2400*/  @!P2 IMAD.IADD R82, R82, 0x1, -R4 ;  /* 0x000000015252a824 */ /* 0x000fe200078e0a04 */
[----:B------:R-:W-:Y:S01]  /*2410*/  IABS R11, R12 ;  /* 0x0000000c000b7213 */ /* 0x000fe20000000000 */
[----:B------:R-:W-:Y:S01]  /*2420*/  IMAD.MOV R8, RZ, RZ, -R8 ;  /* 0x000000ffff087224 */ /* 0x000fe200078e0a08 */
[----:B------:R-:W-:Y:S01]  /*2430*/  ISETP.GT.U32.AND P3, PT, R4, R86, PT ;  /* 0x000000560400720c */ /* 0x000fe20003f64070 */
[----:B------:R-:W-:Y:S01]  /*2440*/  @!P4 IMAD.IADD R84, R84, 0x1, -R4 ;  /* 0x000000015454c824 */ /* 0x000fe200078e0a04 */
[C---:B------:R-:W-:Y:S01]  /*2450*/  ISETP.GT.U32.AND P4, PT, R4.reuse, R82, PT ;  /* 0x000000520400720c */ /* 0x040fe20003f84070 */
[----:B------:R-:W-:Y:S01]  /*2460*/  IMAD R90, R4, R8, R9 ;  /* 0x00000008045a7224 */ /* 0x000fe200078e0209 */
[----:B------:R-:W-:Y:S01]  /*2470*/  ISETP.GE.AND P2, PT, R10, RZ, PT ;  /* 0x000000ff0a00720c */ /* 0x000fe20003f46270 */
[----:B------:R-:W-:Y:S01]  /*2480*/  IMAD.HI.U32 R8, R6, R11, RZ ;  /* 0x0000000b06087227 */ /* 0x000fe200078e00ff */
[----:B------:R-:W-:-:S03]  /*2490*/  LOP3.LUT R10, R7, 0x3e, RZ, 0xfc, !PT ;  /* 0x0000003e070a7812 */ /* 0x000fc600078efcff */
[----:B------:R-:W-:Y:S01]  /*24a0*/  @!P5 IMAD.IADD R78, R78, 0x1, -R4 ;  /* 0x000000014e4ed824 */ /* 0x000fe200078e0a04 */
[----:B------:R-:W-:Y:S01]  /*24b0*/  IABS R9, R10 ;  /* 0x0000000a00097213 */ /* 0x000fe20000000000 */
[----:B------:R-:W-:Y:S01]  /*24c0*/  IMAD.MOV R8, RZ, RZ, -R8 ;  /* 0x000000ffff087224 */ /* 0x000fe200078e0a08 */
[----:B------:R-:W-:Y:S01]  /*24d0*/  ISETP.GE.AND P5, PT, R16, RZ, PT ;  /* 0x000000ff1000720c */ /* 0x000fe20003fa6270 */
[----:B------:R-:W-:Y:S01]  /*24e0*/  @!P0 IMAD.MOV R78, RZ, RZ, -R78 ;  /* 0x000000ffff4e8224 */ /* 0x000fe200078e0a4e */
[C---:B------:R-:W-:Y:S01]  /*24f0*/  ISETP.GT.U32.AND P0, PT, R4.reuse, R84, PT ;  /* 0x000000540400720c */ /* 0x040fe20003f04070 */
[----:B------:R-:W-:Y:S01]  /*2500*/  IMAD R88, R4, R8, R11 ;  /* 0x0000000804587224 */ /* 0x000fe200078e020b */
[----:B------:R-:W-:Y:S01]  /*2510*/  LOP3.LUT R16, R7, 0x64, RZ, 0xfc, !PT ;  /* 0x0000006407107812 */ /* 0x000fe200078efcff */
[--C-:B------:R-:W-:Y:S02]  /*2520*/  @!P3 IMAD.IADD R86, R86, 0x1, -R4.reuse ;  /* 0x000000015656b824 */ /* 0x100fe400078e0a04 */
[----:B------:R-:W-:Y:S01]  /*2530*/  @!P4 IMAD.IADD R82, R82, 0x1, -R4 ;  /* 0x000000015252c824 */ /* 0x000fe200078e0a04 */
[----:B------:R-:W-:Y:S01]  /*2540*/  ISETP.GT.U32.AND P3, PT, R4, R88, PT ;  /* 0x000000580400720c */ /* 0x000fe20003f64070 */
[----:B------:R-:W-:Y:S01]  /*2550*/  IMAD.HI.U32 R8, R6, R9, RZ ;  /* 0x0000000906087227 */ /* 0x000fe200078e00ff */
[----:B------:R-:W-:-:S03]  /*2560*/  ISETP.GT.U32.AND P4, PT, R4, R90, PT ;  /* 0x0000005a0400720c */ /* 0x000fc60003f84070 */
[----:B------:R-:W-:Y:S01]  /*2570*/  @!P6 IMAD.MOV R80, RZ, RZ, -R80 ;  /* 0x000000ffff50e224 */ /* 0x000fe200078e0a50 */
[----:B------:R-:W-:Y:S01]  /*2580*/  ISETP.GE.AND P6, PT, R14, RZ, PT ;  /* 0x000000ff0e00720c */ /* 0x000fe20003fc6270 */
[----:B------:R-:W-:Y:S01]  /*2590*/  @!P0 IMAD.IADD R84, R84, 0x1, -R4 ;  /* 0x0000000154548824 */ /* 0x000fe200078e0a04 */
[----:B------:R-:W-:Y:S01]  /*25a0*/  ISETP.GE.AND P0, PT, R12, RZ, PT ;  /* 0x000000ff0c00720c */ /* 0x000fe20003f06270 */
[----:B------:R-:W-:Y:S01]  /*25b0*/  IMAD.MOV R8, RZ, RZ, -R8 ;  /* 0x000000ffff087224 */ /* 0x000fe200078e0a08 */
[C---:B------:R-:W-:Y:S01]  /*25c0*/  LOP3.LUT R12, R7.reuse, 0x40, RZ, 0xfc, !PT ;  /* 0x00000040070c7812 */ /* 0x040fe200078efcff */
[----:B------:R-:W-:Y:S01]  /*25d0*/  @!P1 IMAD.MOV R82, RZ, RZ, -R82 ;  /* 0x000000ffff529224 */ /* 0x000fe200078e0a52 */
[----:B------:R-:W-:Y:S01]  /*25e0*/  LOP3.LUT R14, R7, 0x42, RZ, 0xfc, !PT ;  /* 0x00000042070e7812 */ /* 0x000fe200078efcff */
[--C-:B------:R-:W-:Y:S01]  /*25f0*/  @!P3 IMAD.IADD R88, R88, 0x1, -R4.reuse ;  /* 0x000000015858b824 */ /* 0x100fe200078e0a04 */
[----:B------:R-:W-:Y:S01]  /*2600*/  IABS R11, R12 ;  /* 0x0000000c000b7213 */ /* 0x000fe20000000000 */
[----:B------:R-:W-:Y:S01]  /*2610*/  @!P4 IMAD.IADD R90, R90, 0x1, -R4 ;  /* 0x000000015a5ac824 */ /* 0x000fe200078e0a04 */
[----:B------:R-:W-:Y:S01]  /*2620*/  IABS R13, R14 ;  /* 0x0000000e000d7213 */ /* 0x000fe20000000000 */
[C---:B------:R-:W-:Y:S01]  /*2630*/  IMAD R92, R4.reuse, R8, R9 ;  /* 0x00000008045c7224 */ /* 0x040fe200078e0209 */
[----:B------:R-:W-:Y:S01]  /*2640*/  ISETP.GT.U32.AND P3, PT, R4, R88, PT ;  /* 0x000000580400720c */ /* 0x000fe20003f64070 */
[----:B------:R-:W-:Y:S01]  /*2650*/  IMAD.HI.U32 R8, R6, R11, RZ ;  /* 0x0000000b06087227 */ /* 0x000fe200078e00ff */
[----:B------:R-:W-:-:S02]  /*2660*/  ISETP.GT.U32.AND P1, PT, R4, R90, PT ;  /* 0x0000005a0400720c */ /* 0x000fc40003f24070 */
[----:B------:R-:W-:Y:S01]  /*2670*/  ISETP.GE.AND P4, PT, R10, RZ, PT ;  /* 0x000000ff0a00720c */ /* 0x000fe20003f86270 */
[----:B------:R-:W-:Y:S01]  /*2680*/  IMAD.MOV R8, RZ, RZ, -R8 ;  /* 0x000000ffff087224 */ /* 0x000fe200078e0a08 */
[----:B------:R-:W-:Y:S01]  /*2690*/  LOP3.LUT R10, R7, 0x44, RZ, 0xfc, !PT ;  /* 0x00000044070a7812 */ /* 0x000fe200078efcff */
[----:B------:R-:W-:-:S04]  /*26a0*/  IMAD.HI.U32 R9, R6, R13, RZ ;  /* 0x0000000d06097227 */ /* 0x000fc800078e00ff */
[----:B------:R-:W-:Y:S01]  /*26b0*/  @!P5 IMAD.MOV R84, RZ, RZ, -R84 ;  /* 0x000000ffff54d224 */ /* 0x000fe200078e0a54 */
[C---:B------:R-:W-:Y:S01]  /*26c0*/  ISETP.GT.U32.AND P5, PT, R4.reuse, R92, PT ;  /* 0x0000005c0400720c */ /* 0x040fe20003fa4070 */
[----:B------:R-:W-:Y:S01]  /*26d0*/  IMAD R94, R4, R8, R11 ;  /* 0x00000008045e7224 */ /* 0x000fe200078e020b */
[----:B------:R-:W-:Y:S01]  /*26e0*/  IABS R11, R10 ;  /* 0x0000000a000b7213 */ /* 0x000fe20000000000 */
[----:B------:R-:W-:Y:S02]  /*26f0*/  IMAD.MOV R9, RZ, RZ, -R9 ;  /* 0x000000ffff097224 */ /* 0x000fe400078e0a09 */
[--C-:B------:R-:W-:Y:S01]  /*2700*/  @!P3 IMAD.IADD R88, R88, 0x1, -R4.reuse ;  /* 0x000000015858b824 */ /* 0x100fe200078e0a04 */
[----:B------:R-:W-:Y:S01]  /*2710*/  ISETP.GT.U32.AND P3, PT, R4, R94, PT ;  /* 0x0000005e0400720c */ /* 0x000fe20003f64070 */
[----:B------:R-:W-:Y:S01]  /*2720*/  @!P1 IMAD.IADD R90, R90, 0x1, -R4 ;  /* 0x000000015a5a9824 */ /* 0x000fe200078e0a04 */
[----:B------:R-:W-:Y:S01]  /*2730*/  ISETP.GE.AND P1, PT, R14, RZ, PT ;  /* 0x000000ff0e00720c */ /* 0x000fe20003f26270 */
[----:B------:R-:W-:Y:S01]  /*2740*/  IMAD R96, R4, R9, R13 ;  /* 0x0000000904607224 */ /* 0x000fe200078e020d */
[C---:B------:R-:W-:Y:S01]  /*2750*/  LOP3.LUT R9, R7.reuse, 0x46, RZ, 0xfc, !PT ;  /* 0x0000004607097812 */ /* 0x040fe200078efcff */
[----:B------:R-:W-:Y:S01]  /*2760*/  @!P6 IMAD.MOV R90, RZ, RZ, -R90 ;  /* 0x000000ffff5ae224 */ /* 0x000fe200078e0a5a */
[----:B------:R-:W-:Y:S01]  /*2770*/  LOP3.LUT R14, R7, 0x50, RZ, 0xfc, !PT ;  /* 0x00000050070e7812 */ /* 0x000fe200078efcff */
[----:B------:R-:W-:Y:S01]  /*2780*/  @!P5 IMAD.IADD R92, R92, 0x1, -R4 ;  /* 0x000000015c5cd824 */ /* 0x000fe200078e0a04 */
[----:B------:R-:W-:Y:S01]  /*2790*/  ISETP.GT.U32.AND P6, PT, R4, R96, PT ;  /* 0x000000600400720c */ /* 0x000fe20003fc4070 */
[----:B------:R-:W-:Y:S01]  /*27a0*/  @!P2 IMAD.MOV R86, RZ, RZ, -R86 ;  /* 0x000000ffff56a224 */ /* 0x000fe200078e0a56 */
[----:B------:R-:W-:Y:S01]  /*27b0*/  ISETP.GE.AND P2, PT, R12, RZ, PT ;  /* 0x000000ff0c00720c */ /* 0x000fe20003f46270 */
[----:B------:R-:W-:Y:S01]  /*27c0*/  IMAD.HI.U32 R8, R6, R11, RZ ;  /* 0x0000000b06087227 */ /* 0x000fe200078e00ff */
[----:B------:R-:W-:-:S02]  /*27d0*/  ISETP.GT.U32.AND P5, PT, R4, R92, PT ;  /* 0x0000005c0400720c */ /* 0x000fc40003fa4070 */
[C---:B------:R-:W-:Y:S01]  /*27e0*/  LOP3.LUT R12, R7.reuse, 0x48, RZ, 0xfc, !PT ;  /* 0x00000048070c7812 */ /* 0x040fe200078efcff */
[----:B------:R-:W-:Y:S01]  /*27f0*/  @!P3 IMAD.IADD R94, R94, 0x1, -R4 ;  /* 0x000000015e5eb824 */ /* 0x000fe200078e0a04 */
[----:B------:R-:W-:Y:S01]  /*2800*/  IABS R13, R9 ;  /* 0x00000009000d7213 */ /* 0x000fe20000000000 */
[----:B------:R-:W-:Y:S01]  /*2810*/  IMAD.MOV R98, RZ, RZ, -R8 ;  /* 0x000000ffff627224 */ /* 0x000fe200078e0a08 */
[----:B------:R-:W-:Y:S01]  /*2820*/  IABS R15, R12 ;  /* 0x0000000c000f7213 */ /* 0x000fe20000000000 */
[----:B------:R-:W-:Y:S01]  /*2830*/  @!P0 IMAD.MOV R88, RZ, RZ, -R88 ;  /* 0x000000ffff588224 */ /* 0x000fe200078e0a58 */
[----:B------:R-:W-:Y:S01]  /*2840*/  ISETP.GT.U32.AND P3, PT, R4, R94, PT ;  /* 0x0000005e0400720c */ /* 0x000fe20003f64070 */
[--C-:B------:R-:W-:Y:S01]  /*2850*/  @!P6 IMAD.IADD R96, R96, 0x1, -R4.reuse ;  /* 0x000000016060e824 */ /* 0x100fe200078e0a04 */
[----:B------:R-:W-:Y:S01]  /*2860*/  ISETP.GE.AND P0, PT, R10, RZ, PT ;  /* 0x000000ff0a00720c */ /* 0x000fe20003f06270 */
[----:B------:R-:W-:Y:S01]  /*2870*/  IMAD R98, R4, R98, R11 ;  /* 0x0000006204627224 */ /* 0x000fe200078e020b */
[----:B------:R-:W-:Y:S01]  /*2880*/  LOP3.LUT R10, R7, 0x4c, RZ, 0xfc, !PT ;  /* 0x0000004c070a7812 */ /* 0x000fe200078efcff */
[----:B------:R-:W-:Y:S01]  /*2890*/  @!P5 IMAD.IADD R92, R92, 0x1, -R4 ;  /* 0x000000015c5cd824 */ /* 0x000fe200078e0a04 */
[----:B------:R-:W-:Y:S01]  /*28a0*/  ISETP.GT.U32.AND P6, PT, R4, R96, PT ;  /* 0x000000600400720c */ /* 0x000fe20003fc4070 */
[----:B------:R-:W-:Y:S01]  /*28b0*/  IMAD.HI.U32 R8, R6, R13, RZ ;  /* 0x0000000d06087227 */ /* 0x000fe200078e00ff */
[----:B------:R-:W-:-:S02]  /*28c0*/  ISETP.GE.AND P5, PT, R9, RZ, PT ;  /* 0x000000ff0900720c */ /* 0x000fc40003fa6270 */
[----:B------:R-:W-:Y:S01]  /*28d0*/  IABS R17, R14 ;  /* 0x0000000e00117213 */ /* 0x000fe20000000000 */
[----:B------:R-:W-:-:S04]  /*28e0*/  IMAD.HI.U32 R9, R6, R15, RZ ;  /* 0x0000000f06097227 */ /* 0x000fc800078e00ff */
[--C-:B------:R-:W-:Y:S01]  /*28f0*/  @!P3 IMAD.IADD R94, R94, 0x1, -R4.reuse ;  /* 0x000000015e5eb824 */ /* 0x100fe200078e0a04 */
[----:B------:R-:W-:Y:S01]  /*2900*/  ISETP.GT.U32.AND P3, PT, R4, R98, PT ;  /* 0x000000620400720c */ /* 0x000fe20003f64070 */
[----:B------:R-:W-:Y:S02]  /*2910*/  IMAD.MOV R9, RZ, RZ, -R9 ;  /* 0x000000ffff097224 */ /* 0x000fe400078e0a09 */
[----:B------:R-:W-:Y:S02]  /*2920*/  @!P6 IMAD.IADD R96, R96, 0x1, -R4 ;  /* 0x000000016060e824 */ /* 0x000fe400078e0a04 */
[C---:B------:R-:W-:Y:S02]  /*2930*/  IMAD R102, R4.reuse, R9, R15 ;  /* 0x0000000904667224 */ /* 0x040fe400078e020f */
[----:B------:R-:W-:Y:S02]  /*2940*/  @!P1 IMAD.MOV R96, RZ, RZ, -R96 ;  /* 0x000000ffff609224 */ /* 0x000fe400078e0a60 */
[----:B------:R-:W-:Y:S01]  /*2950*/  IMAD.MOV R8, RZ, RZ, -R8 ;  /* 0x000000ffff087224 */ /* 0x000fe200078e0a08 */
[----:B------:R-:W-:Y:S01]  /*2960*/  ISETP.GT.U32.AND P1, PT, R4, R102, PT ;  /* 0x000000660400720c */ /* 0x000fe20003f24070 */
[----:B------:R-:W-:-:S02]  /*2970*/  @!P2 IMAD.MOV R94, RZ, RZ, -R94 ;  /* 0x000000ffff5ea224 */ /* 0x000fc400078e0a5e */
[----:B------:R-:W-:Y:S01]  /*2980*/  IMAD R100, R4, R8, R13 ;  /* 0x0000000804647224 */ /* 0x000fe200078e020d */
[----:B------:R-:W-:Y:S01]  /*2990*/  IABS R13, R10 ;  /* 0x0000000a000d7213 */ /* 0x000fe20000000000 */
[----:B------:R-:W-:Y:S01]  /*29a0*/  @!P3 IMAD.IADD R98, R98, 0x1, -R4 ;  /* 0x000000016262b824 */ /* 0x000fe200078e0a04 */
[C---:B------:R-:W-:Y:S01]  /*29b0*/  LOP3.LUT R8, R7.reuse, 0x4a, RZ, 0xfc, !PT ;  /* 0x0000004a07087812 */ /* 0x040fe200078efcff */
[----:B------:R-:W-:Y:S01]  /*29c0*/  @!P4 IMAD.MOV R92, RZ, RZ, -R92 ;  /* 0x000000ffff5cc224 */ /* 0x000fe200078e0a5c */
[----:B------:R-:W-:Y:S01]  /*29d0*/  ISETP.GT.U32.AND P2, PT, R4, R100, PT ;  /* 0x000000640400720c */ /* 0x000fe20003f44070 */
[----:B------:R-:W-:Y:S01]  /*29e0*/  IMAD.HI.U32 R9, R6, R13, RZ ;  /* 0x0000000d06097227 */ /* 0x000fe200078e00ff */
[----:B------:R-:W-:Y:S02]  /*29f0*/  ISETP.GT.U32.AND P3, PT, R4, R98, PT ;  /* 0x000000620400720c */ /* 0x000fe40003f64070 */
[----:B------:R-:W-:Y:S01]  /*2a00*/  ISETP.GE.AND P4, PT, R12, RZ, PT ;  /* 0x000000ff0c00720c */ /* 0x000fe20003f86270 */
[----:B------:R-:W-:Y:S01]  /*2a10*/  @!P1 IMAD.IADD R102, R102, 0x1, -R4 ;  /* 0x0000000166669824 */ /* 0x000fe200078e0a04 */
[----:B------:R-:W-:Y:S01]  /*2a20*/  IABS R11, R8 ;  /* 0x00000008000b7213 */ /* 0x000fe20000000000 */
[----:B------:R-:W-:Y:S01]  /*2a30*/  IMAD.MOV R9, RZ, RZ, -R9 ;  /* 0x000000ffff097224 */ /* 0x000fe200078e0a09 */
[----:B------:R-:W-:-:S02]  /*2a40*/  LOP3.LUT R12, R7, 0x4e, RZ, 0xfc, !PT ;  /* 0x0000004e070c7812 */ /* 0x000fc400078efcff */
[C---:B------:R-:W-:Y:S01]  /*2a50*/  ISETP.GT.U32.AND P1, PT, R4.reuse, R102, PT ;  /* 0x000000660400720c */ /* 0x040fe20003f24070 */
[----:B------:R-:W-:Y:S01]  /*2a60*/  IMAD R106, R4, R9, R13 ;  /* 0x00000009046a7224 */ /* 0x000fe200078e020d */
[----:B------:R-:W-:Y:S01]  /*2a70*/  ISETP.GE.AND P6, PT, R8, RZ, PT ;  /* 0x000000ff0800720c */ /* 0x000fe20003fc6270 */
[--C-:B------:R-:W-:Y:S01]  /*2a80*/  @!P2 IMAD.IADD R100, R100, 0x1, -R4.reuse ;  /* 0x000000016464a824 */ /* 0x100fe200078e0a04 */
[----:B------:R-:W-:Y:S01]  /*2a90*/  IABS R15, R12 ;  /* 0x0000000c000f7213 */ /* 0x000fe20000000000 */
[----:B------:R-:W-:Y:S01]  /*2aa0*/  @!P3 IMAD.IADD R98, R98, 0x1, -R4 ;  /* 0x000000016262b824 */ /* 0x000fe200078e0a04 */
[----:B------:R-:W-:Y:S01]  /*2ab0*/  ISETP.GE.AND P3, PT, R10, RZ, PT ;  /* 0x000000ff0a00720c */ /* 0x000fe20003f66270 */
[----:B------:R-:W-:Y:S01]  /*2ac0*/  IMAD.HI.U32 R9, R6, R17, RZ ;  /* 0x0000001106097227 */ /* 0x000fe200078e00ff */
[C---:B------:R-:W-:Y:S02]  /*2ad0*/  ISETP.GT.U32.AND P2, PT, R4.reuse, R100, PT ;  /* 0x000000640400720c */ /* 0x040fe40003f44070 */
[----:B------:R-:W-:Y:S01]  /*2ae0*/  LOP3.LUT R10, R7, 0x52, RZ, 0xfc, !PT ;  /* 0x00000052070a7812 */ /* 0x000fe200078efcff */
[----:B------:R-:W-:Y:S01]  /*2af0*/  @!P0 IMAD.MOV R98, RZ, RZ, -R98 ;  /* 0x000000ffff628224 */ /* 0x000fe200078e0a62 */
[----:B------:R-:W-:Y:S01]  /*2b00*/  ISETP.GT.U32.AND P0, PT, R4, R106, PT ;  /* 0x0000006a0400720c */ /* 0x000fe20003f04070 */
[----:B------:R-:W-:-:S02]  /*2b10*/  IMAD.MOV R9, RZ, RZ, -R9 ;  /* 0x000000ffff097224 */ /* 0x000fc400078e0a09 */
[----:B------:R-:W-:Y:S02]  /*2b20*/  @!P1 IMAD.IADD R102, R102, 0x1, -R4 ;  /* 0x0000000166669824 */ /* 0x000fe400078e0a04 */
[----:B------:R-:W-:Y:S01]  /*2b30*/  IMAD R108, R4, R9, R17 ;  /* 0x00000009046c7224 */ /* 0x000fe200078e0211 */
[----:B------:R-:W-:Y:S01]  /*2b40*/  IABS R9, R10 ;  /* 0x0000000a00097213 */ /* 0x000fe20000000000 */
[----:B------:R-:W-:-:S04]  /*2b50*/  IMAD.HI.U32 R8, R6, R11, RZ ;  /* 0x0000000b06087227 */ /* 0x000fc800078e00ff */
[----:B------:R-:W-:Y:S01]  /*2b60*/  @!P4 IMAD.MOV R102, RZ, RZ, -R102 ;  /* 0x000000ffff66c224 */ /* 0x000fe200078e0a66 */
[----:B------:R-:W-:Y:S01]  /*2b70*/  ISETP.GT.U32.AND P4, PT, R4, R108, PT ;  /* 0x0000006c0400720c */ /* 0x000fe20003f84070 */
[----:B------:R-:W-:Y:S02]  /*2b80*/  IMAD.MOV R104, RZ, RZ, -R8 ;  /* 0x000000ffff687224 */ /* 0x000fe400078e0a08 */
[----:B------:R-:W-:-:S04]  /*2b90*/  IMAD.HI.U32 R8, R6, R15, RZ ;  /* 0x0000000f06087227 */ /* 0x000fc800078e00ff */
[--C-:B------:R-:W-:Y:S02]  /*2ba0*/  @!P2 IMAD.IADD R100, R100, 0x1, -R4.reuse ;  /* 0x000000016464a824 */ /* 0x100fe400078e0a04 */
[----:B------:R-:W-:Y:S02]  /*2bb0*/  @!P0 IMAD.IADD R106, R106, 0x1, -R4 ;  /* 0x000000016a6a8824 */ /* 0x000fe400078e0a04 */
[----:B------:R-:W-:Y:S02]  /*2bc0*/  IMAD.MOV R8, RZ, RZ, -R8 ;  /* 0x000000ffff087224 */ /* 0x000fe400078e0a08 */
[C---:B------:R-:W-:Y:S01]  /*2bd0*/  IMAD R104, R4.reuse, R104, R11 ;  /* 0x0000006804687224 */ /* 0x040fe200078e020b */
[----:B------:R-:W-:Y:S01]  /*2be0*/  ISETP.GT.U32.AND P0, PT, R4, R106, PT ;  /* 0x0000006a0400720c */ /* 0x000fe20003f04070 */
[----:B------:R-:W-:Y:S01]  /*2bf0*/  @!P5 IMAD.MOV R100, RZ, RZ, -R100 ;  /* 0x000000ffff64d224 */ /* 0x000fe200078e0a64 */
[----:B------:R-:W-:Y:S01]  /*2c00*/  ISETP.GE.AND P5, PT, R12, RZ, PT ;  /* 0x000000ff0c00720c */ /* 0x000fe20003fa6270 */
[----:B------:R-:W-:Y:S01]  /*2c10*/  IMAD R110, R4, R8, R15 ;  /* 0x00000008046e7224 */ /* 0x000fe200078e020f */
[----:B------:R-:W-:Y:S01]  /*2c20*/  LOP3.LUT R12, R7, 0x54, RZ, 0xfc, !PT ;  /* 0x00000054070c7812 */ /* 0x000fe200078efcff */
[----:B------:R-:W-:Y:S01]  /*2c30*/  IMAD.HI.U32 R8, R6, R9, RZ ;  /* 0x0000000906087227 */ /* 0x000fe200078e00ff */
[----:B------:R-:W-:-:S02]  /*2c40*/  ISETP.GT.U32.AND P2, PT, R4, R104, PT ;  /* 0x000000680400720c */ /* 0x000fc40003f44070 */
[----:B------:R-:W-:Y:S01]  /*2c50*/  ISETP.GT.U32.AND P1, PT, R4, R110, PT ;  /* 0x0000006e0400720c */ /* 0x000fe20003f24070 */
[----:B------:R-:W-:Y:S01]  /*2c60*/  @!P4 IMAD.IADD R108, R108, 0x1, -R4 ;  /* 0x000000016c6cc824 */ /* 0x000fe200078e0a04 */
[----:B------:R-:W-:Y:S01]  /*2c70*/  IABS R11, R12 ;  /* 0x0000000c000b7213 */ /* 0x000fe20000000000 */
[----:B------:R-:W-:Y:S01]  /*2c80*/  IMAD.MOV R8, RZ, RZ, -R8 ;  /* 0x000000ffff087224 */ /* 0x000fe200078e0a08 */
[----:B------:R-:W-:Y:S01]  /*2c90*/  LOP3.LUT R15, R7, 0x56, RZ, 0xfc, !PT ;  /* 0x00000056070f7812 */ /* 0x000fe200078efcff */
[----:B------:R-:W-:Y:S01]  /*2ca0*/  @!P0 IMAD.IADD R106, R106, 0x1, -R4 ;  /* 0x000000016a6a8824 */ /* 0x000fe200078e0a04 */
[C---:B------:R-:W-:Y:S01]  /*2cb0*/  ISETP.GT.U32.AND P4, PT, R4.reuse, R108, PT ;  /* 0x0000006c0400720c */ /* 0x040fe20003f84070 */
[----:B------:R-:W-:Y:S01]  /*2cc0*/  IMAD R112, R4, R8, R9 ;  /* 0x0000000804707224 */ /* 0x000fe200078e0209 */
[----:B------:R-:W-:Y:S01]  /*2cd0*/  IABS R13, R15 ;  /* 0x0000000f000d7213 */ /* 0x000fe20000000000 */
[----:B------:R-:W-:-:S03]  /*2ce0*/  IMAD.HI.U32 R8, R6, R11, RZ ;  /* 0x0000000b06087227 */ /* 0x000fc600078e00ff */
[----:B------:R-:W-:Y:S01]  /*2cf0*/  ISETP.GT.U32.AND P0, PT, R4, R112, PT ;  /* 0x000000700400720c */ /* 0x000fe20003f04070 */
[----:B------:R-:W-:Y:S02]  /*2d00*/  IMAD.MOV R8, RZ, RZ, -R8 ;  /* 0x000000ffff087224 */ /* 0x000fe400078e0a08 */
[--C-:B------:R-:W-:Y:S02]  /*2d10*/  @!P2 IMAD.IADD R104, R104, 0x1, -R4.reuse ;  /* 0x000000016868a824 */ /* 0x100fe400078e0a04 */
[--C-:B------:R-:W-:Y:S02]  /*2d20*/  @!P1 IMAD.IADD R110, R110, 0x1, -R4.reuse ;  /* 0x000000016e6e9824 */ /* 0x100fe400078e0a04 */
[C---:B------:R-:W-:Y:S01]  /*2d30*/  IMAD R114, R4.reuse, R8, R11 ;  /* 0x0000000804727224 */ /* 0x040fe200078e020b */
[----:B------:R-:W-:Y:S01]  /*2d40*/  ISETP.GT.U32.AND P2, PT, R4, R104, PT ;  /* 0x000000680400720c */ /* 0x000fe20003f44070 */
[----:B------:R-:W-:Y:S01]  /*2d50*/  @!P4 IMAD.IADD R108, R108, 0x1, -R4 ;  /* 0x000000016c6cc824 */ /* 0x000fe200078e0a04 */
[----:B------:R-:W-:Y:S01]  /*2d60*/  ISETP.GT.U32.AND P1, PT, R4, R110, PT ;  /* 0x0000006e0400720c */ /* 0x000fe20003f24070 */
[----:B------:R-:W-:Y:S01]  /*2d70*/  IMAD.HI.U32 R9, R6, R13, RZ ;  /* 0x0000000d06097227 */ /* 0x000fe200078e00ff */
[----:B------:R-:W-:-:S02]  /*2d80*/  ISETP.GT.U32.AND P4, PT, R4, R114, PT ;  /* 0x000000720400720c */ /* 0x000fc40003f84070 */
[----:B------:R-:W-:Y:S01]  /*2d90*/  LOP3.LUT R8, R7, 0x58, RZ, 0xfc, !PT ;  /* 0x0000005807087812 */ /* 0x000fe200078efcff */
[----:B------:R-:W-:Y:S02]  /*2da0*/  @!P0 IMAD.IADD R112, R112, 0x1, -R4 ;  /* 0x0000000170708824 */ /* 0x000fe400078e0a04 */
[----:B------:R-:W-:Y:S01]  /*2db0*/  IMAD.MOV R9, RZ, RZ, -R9 ;  /* 0x000000ffff097224 */ /* 0x000fe200078e0a09 */
[----:B------:R-:W-:Y:S01]  /*2dc0*/  IABS R11, R8 ;  /* 0x00000008000b7213 */ /* 0x000fe20000000000 */
[----:B------:R-:W-:Y:S01]  /*2dd0*/  @!P3 IMAD.MOV R106, RZ, RZ, -R106 ;  /* 0x000000ffff6ab224 */ /* 0x000fe200078e0a6a */
[----:B------:R-:W-:Y:S01]  /*2de0*/  ISETP.GT.U32.AND P0, PT, R4, R112, PT ;  /* 0x000000700400720c */ /* 0x000fe20003f04070 */
[--C-:B------:R-:W-:Y:S01]  /*2df0*/  @!P2 IMAD.IADD R104, R104, 0x1, -R4.reuse ;  /* 0x000000016868a824 */ /* 0x100fe200078e0a04 */
[----:B------:R-:W-:Y:S01]  /*2e00*/  ISETP.GE.AND P2, PT, R14, RZ, PT ;  /* 0x000000ff0e00720c */ /* 0x000fe20003f46270 */
[--C-:B------:R-:W-:Y:S01]  /*2e10*/  @!P1 IMAD.IADD R110, R110, 0x1, -R4.reuse ;  /* 0x000000016e6e9824 */ /* 0x100fe200078e0a04 */
[----:B------:R-:W-:Y:S01]  /*2e20*/  ISETP.GE.AND P1, PT, R15, RZ, PT ;  /* 0x000000ff0f00720c */ /* 0x000fe20003f26270 */
[----:B------:R-:W-:Y:S01]  /*2e30*/  @!P4 IMAD.IADD R114, R114, 0x1, -R4 ;  /* 0x000000017272c824 */ /* 0x000fe200078e0a04 */
[----:B------:R-:W-:Y:S01]  /*2e40*/  ISETP.GE.AND P3, PT, R12, RZ, PT ;  /* 0x000000ff0c00720c */ /* 0x000fe20003f66270 */
[----:B------:R-:W-:Y:S01]  /*2e50*/  IMAD R116, R4, R9, R13 ;  /* 0x0000000904747224 */ /* 0x000fe200078e020d */
[----:B------:R-:W-:Y:S01]  /*2e60*/  LOP3.LUT R9, R7, 0x5a, RZ, 0xfc, !PT ;  /* 0x0000005a07097812 */ /* 0x000fe200078efcff */
[----:B------:R-:W-:Y:S01]  /*2e70*/  @!P5 IMAD.MOV R110, RZ, RZ, -R110 ;  /* 0x000000ffff6ed224 */ /* 0x000fe200078e0a6e */
[----:B------:R-:W-:Y:S01]  /*2e80*/  ISETP.GE.AND P5, PT, R8, RZ, PT ;  /* 0x000000ff0800720c */ /* 0x000fe20003fa6270 */
[----:B------:R-:W-:Y:S01]  /*2e90*/  IMAD.HI.U32 R8, R6, R11, RZ ;  /* 0x0000000b06087227 */ /* 0x000fe200078e00ff */
[----:B------:R-:W-:-:S02]  /*2ea0*/  ISETP.GT.U32.AND P4, PT, R4, R114, PT ;  /* 0x000000720400720c */ /* 0x000fc40003f84070 */
[----:B------:R-:W-:Y:S01]  /*2eb0*/  IABS R13, R9 ;  /* 0x00000009000d7213 */ /* 0x000fe20000000000 */
[----:B------:R-:W-:Y:S01]  /*2ec0*/  @!P0 IMAD.IADD R112, R112, 0x1, -R4 ;  /* 0x0000000170708824 */ /* 0x000fe200078e0a04 */
[----:B------:R-:W-:Y:S01]  /*2ed0*/  ISETP.GT.U32.AND P0, PT, R4, R116, PT ;  /* 0x000000740400720c */ /* 0x000fe20003f04070 */
[----:B------:R-:W-:Y:S01]  /*2ee0*/  IMAD.MOV R8, RZ, RZ, -R8 ;  /* 0x000000ffff087224 */ /* 0x000fe200078e0a08 */
[----:B------:R-:W-:Y:S01]  /*2ef0*/  LOP3.LUT R12, R7, 0x5e, RZ, 0xfc, !PT ;  /* 0x0000005e070c7812 */ /* 0x000fe200078efcff */
[----:B------:R-:W-:Y:S01]  /*2f00*/  @!P6 IMAD.MOV R104, RZ, RZ, -R104 ;  /* 0x000000ffff68e224 */ /* 0x000fe200078e0a68 */
[----:B------:R-:W-:Y:S01]  /*2f10*/  ISETP.GE.AND P6, PT, R10, RZ, PT ;  /* 0x000000ff0a00720c */ /* 0x000fe20003fc6270 */
[----:B------:R-:W-:Y:S01]  /*2f20*/  @!P2 IMAD.MOV R108, RZ, RZ, -R108 ;  /* 0x000000ffff6ca224 */ /* 0x000fe200078e0a6c */
[----:B------:R-:W-:Y:S01]  /*2f30*/  ISETP.GE.AND P2, PT, R9, RZ, PT ;  /* 0x000000ff0900720c */ /* 0x000fe20003f46270 */
[----:B------:R-:W-:Y:S01]  /*2f40*/  IMAD.HI.U32 R9, R6, R13, RZ ;  /* 0x0000000d06097227 */ /* 0x000fe200078e00ff */
[----:B------:R-:W-:-:S02]  /*2f50*/  LOP3.LUT R10, R7, 0x5c, RZ, 0xfc, !PT ;  /* 0x0000005c070a7812 */ /* 0x000fc400078efcff */
[----:B------:R-:W-:Y:S01]  /*2f60*/  IABS R17, R12 ;  /* 0x0000000c00117213 */ /* 0x000fe20000000000 */
[----:B------:R-:W-:Y:S01]  /*2f70*/  IMAD R118, R4, R8, R11 ;  /* 0x0000000804767224 */ /* 0x000fe200078e020b */
[----:B------:R-:W-:Y:S01]  /*2f80*/  IABS R15, R10 ;  /* 0x0000000a000f7213 */ /* 0x000fe20000000000 */
[----:B------:R-:W-:Y:S01]  /*2f90*/  IMAD.MOV R9, RZ, RZ, -R9 ;  /* 0x000000ffff097224 */ /* 0x000fe200078e0a09 */
[----:B------:R-:W-:Y:S01]  /*2fa0*/  LOP3.LUT R14, R7, 0x62, RZ, 0xfc, !PT ;  /* 0x00000062070e7812 */ /* 0x000fe200078efcff */
[--C-:B------:R-:W-:Y:S01]  /*2fb0*/  @!P4 IMAD.IADD R114, R114, 0x1, -R4.reuse ;  /* 0x000000017272c824 */ /* 0x100fe200078e0a04 */
[C---:B------:R-:W-:Y:S01]  /*2fc0*/  ISETP.GT.U32.AND P4, PT, R4.reuse, R118, PT ;  /* 0x000000760400720c */ /* 0x040fe20003f84070 */
[----:B------:R-:W-:Y:S01]  /*2fd0*/  IMAD R120, R4, R9, R13 ;  /* 0x0000000904787224 */ /* 0x000fe200078e020d */
[----:B------:R-:W-:Y:S01]  /*2fe0*/  IABS R13, R14 ;  /* 0x0000000e000d7213 */ /* 0x000fe20000000000 */
[----:B------:R-:W-:Y:S02]  /*2ff0*/  @!P0 IMAD.IADD R116, R116, 0x1, -R4 ;  /* 0x0000000174748824 */ /* 0x000fe400078e0a04 */
[----:B------:R-:W-:Y:S01]  /*3000*/  @!P6 IMAD.MOV R112, RZ, RZ, -R112 ;  /* 0x000000ffff70e224 */ /* 0x000fe200078e0a70 */
[----:B------:R-:W-:Y:S01]  /*3010*/  ISETP.GT.U32.AND P6, PT, R4, R120, PT ;  /* 0x000000780400720c */ /* 0x000fe20003fc4070 */
[----:B------:R-:W-:Y:S01]  /*3020*/  IMAD.HI.U32 R8, R6, R15, RZ ;  /* 0x0000000f06087227 */ /* 0x000fe200078e00ff */
[----:B------:R-:W-:-:S03]  /*3030*/  ISETP.GT.U32.AND P0, PT, R4, R116, PT ;  /* 0x000000740400720c */ /* 0x000fc60003f04070 */
[----:B------:R-:W-:Y:S02]  /*3040*/  IMAD.MOV R8, RZ, RZ, -R8 ;  /* 0x000000ffff087224 */ /* 0x000fe400078e0a08 */
[----:B------:R-:W-:Y:S02]  /*3050*/  @!P4 IMAD.IADD R118, R118, 0x1, -R4 ;  /* 0x000000017676c824 */ /* 0x000fe400078e0a04 */
[----:B------:R-:W-:-:S03]  /*3060*/  IMAD.HI.U32 R9, R6, R17, RZ ;  /* 0x0000001106097227 */ /* 0x000fc600078e00ff */
[----:B------:R-:W-:Y:S01]  /*3070*/  ISETP.GT.U32.AND P4, PT, R4, R118, PT ;  /* 0x000000760400720c */ /* 0x000fe20003f84070 */
[--C-:B------:R-:W-:Y:S02]  /*3080*/  @!P6 IMAD.IADD R120, R120, 0x1, -R4.reuse ;  /* 0x000000017878e824 */ /* 0x100fe400078e0a04 */
[----:B------:R-:W-:Y:S01]  /*3090*/  @!P0 IMAD.IADD R116, R116, 0x1, -R4 ;  /* 0x0000000174748824 */ /* 0x000fe200078e0a04 */
[----:B------:R-:W-:Y:S01]  /*30a0*/  ISETP.GE.AND P0, PT, R12, RZ, PT ;  /* 0x000000ff0c00720c */ /* 0x000fe20003f06270 */
[C---:B------:R-:W-:Y:S01]  /*30b0*/  IMAD R122, R4.reuse, R8, R15 ;  /* 0x00000008047a7224 */ /* 0x040fe200078e020f */
[----:B------:R-:W-:Y:S01]  /*30c0*/  LOP3.LUT R12, R7, 0x60, RZ, 0xfc, !PT ;  /* 0x00000060070c7812 */ /* 0x000fe200078efcff */
[----:B------:R-:W-:Y:S01]  /*30d0*/  IMAD.MOV R9, RZ, RZ, -R9 ;  /* 0x000000ffff097224 */ /* 0x000fe200078e0a09 */
[C---:B------:R-:W-:Y:S01]  /*30e0*/  ISETP.GT.U32.AND P6, PT, R4.reuse, R120, PT ;  /* 0x000000780400720c */ /* 0x040fe20003fc4070 */
[----:B------:R-:W-:Y:S01]  /*30f0*/  @!P3 IMAD.MOV R114, RZ, RZ, -R114 ;  /* 0x000000ffff72b224 */ /* 0x000fe200078e0a72 */
[----:B------:R-:W-:Y:S01]  /*3100*/  IABS R11, R12 ;  /* 0x0000000c000b7213 */ /* 0x000fe20000000000 */
[----:B------:R-:W-:Y:S01]  /*3110*/  IMAD R124, R4, R9, R17 ;  /* 0x00000009047c7224 */ /* 0x000fe200078e0211 */
[----:B------:R-:W-:Y:S01]  /*3120*/  IABS R15, R16 ;  /* 0x00000010000f7213 */ /* 0x000fe20000000000 */
[----:B------:R-:W-:Y:S01]  /*3130*/  @!P4 IMAD.IADD R118, R118, 0x1, -R4 ;  /* 0x000000017676c824 */ /* 0x000fe200078e0a04 */
[----:B------:R-:W-:Y:S01]  /*3140*/  ISETP.GT.U32.AND P4, PT, R4, R122, PT ;  /* 0x0000007a0400720c */ /* 0x000fe20003f84070 */
[----:B------:R-:W-:Y:S01]  /*3150*/  IMAD.HI.U32 R8, R6, R11, RZ ;  /* 0x0000000b06087227 */ /* 0x000fe200078e00ff */
[----:B------:R-:W-:-:S02]  /*3160*/  IABS R17, R18 ;  /* 0x0000001200117213 */ /* 0x000fc40000000000 */
[----:B------:R-:W-:Y:S01]  /*3170*/  ISETP.GE.AND P3, PT, R10, RZ, PT ;  /* 0x000000ff0a00720c */ /* 0x000fe20003f66270 */
[----:B------:R-:W-:Y:S02]  /*3180*/  IMAD.MOV R126, RZ, RZ, -R8 ;  /* 0x000000ffff7e7224 */ /* 0x000fe400078e0a08 */
[----:B------:R-:W-:Y:S01]  /*3190*/  @!P6 IMAD.IADD R120, R120, 0x1, -R4 ;  /* 0x000000017878e824 */ /* 0x000fe200078e0a04 */
[----:B------:R-:W-:Y:S01]  /*31a0*/  ISETP.GT.U32.AND P6, PT, R4, R124, PT ;  /* 0x0000007c0400720c */ /* 0x000fe20003fc4070 */
[----:B------:R-:W-:-:S04]  /*31b0*/  IMAD.HI.U32 R8, R6, R13, RZ ;  /* 0x0000000d06087227 */ /* 0x000fc800078e00ff */
[----:B------:R-:W-:Y:S02]  /*31c0*/  IMAD R126, R4, R126, R11 ;  /* 0x0000007e047e7224 */ /* 0x000fe400078e020b */
[----:B------:R-:W-:Y:S02]  /*31d0*/  IMAD.MOV R128, RZ, RZ, -R8 ;  /* 0x000000ffff807224 */ /* 0x000fe400078e0a08 */
[--C-:B------:R-:W-:Y:S01]  /*31e0*/  @!P4 IMAD.IADD R122, R122, 0x1, -R4.reuse ;  /* 0x000000017a7ac824 */ /* 0x100fe200078e0a04 */
[C---:B------:R-:W-:Y:S01]  /*31f0*/  ISETP.GT.U32.AND P4, PT, R4.reuse, R126, PT ;  /* 0x0000007e0400720c */ /* 0x040fe20003f84070 */
[----:B------:R-:W-:Y:S02]  /*3200*/  IMAD R128, R4, R128, R13 ;  /* 0x0000008004807224 */ /* 0x000fe400078e020d */
[----:B------:R-:W-:Y:S02]  /*3210*/  @!P6 IMAD.IADD R124, R124, 0x1, -R4 ;  /* 0x000000017c7ce824 */ /* 0x000fe400078e0a04 */
[----:B------:R-:W-:Y:S01]  /*3220*/  IMAD.HI.U32 R9, R6, R15, RZ ;  /* 0x0000000f06097227 */ /* 0x000fe200078e00ff */
[----:B------:R-:W-:-:S03]  /*3230*/  ISETP.GT.U32.AND P6, PT, R4, R128, PT ;  /* 0x000000800400720c */ /* 0x000fc60003fc4070 */
[----:B------:R-:W-:Y:S02]  /*3240*/  IMAD.MOV R9, RZ, RZ, -R9 ;  /* 0x000000ffff097224 */ /* 0x000fe400078e0a09 */
[----:B------:R-:W-:Y:S02]  /*3250*/  @!P5 IMAD.MOV R118, RZ, RZ, -R118 ;  /* 0x000000ffff76d224 */ /* 0x000fe400078e0a76 */
[----:B------:R-:W-:Y:S01]  /*3260*/  @!P4 IMAD.IADD R126, R126, 0x1, -R4 ;  /* 0x000000017e7ec824 */ /* 0x000fe200078e0a04 */
[C---:B------:R-:W-:Y:S01]  /*3270*/  ISETP.GT.U32.AND P4, PT, R4.reuse, R124, PT ;  /* 0x0000007c0400720c */ /* 0x040fe20003f84070 */
[----:B------:R-:W-:Y:S01]  /*3280*/  IMAD R130, R4, R9, R15 ;  /* 0x0000000904827224 */ /* 0x000fe200078e020f */
[----:B------:R-:W-:Y:S01]  /*3290*/  LOP3.LUT R15, R7, 0x6c, RZ, 0xfc, !PT ;  /* 0x0000006c070f7812 */ /* 0x000fe200078efcff */
[----:B------:R-:W-:Y:S01]  /*32a0*/  IMAD.HI.U32 R10, R6, R17, RZ ;  /* 0x00000011060a7227 */ /* 0x000fe200078e00ff */
[----:B------:R-:W-:Y:S02]  /*32b0*/  ISETP.GT.U32.AND P5, PT, R4, R126, PT ;  /* 0x0000007e0400720c */ /* 0x000fe40003fa4070 */
[----:B------:R-:W-:Y:S01]  /*32c0*/  IABS R13, R15 ;  /* 0x0000000f000d7213 */ /* 0x000fe20000000000 */
[----:B------:R-:W-:-:S04]  /*32d0*/  IMAD.HI.U32 R8, R6, R19, RZ ;  /* 0x0000001306087227 */ /* 0x000fc800078e00ff */
[----:B------:R-:W-:Y:S01]  /*32e0*/  @!P1 IMAD.MOV R116, RZ, RZ, -R116 ;  /* 0x000000ffff749224 */ /* 0x000fe200078e0a74 */
[----:B------:R-:W-:Y:S01]  /*32f0*/  ISETP.GT.U32.AND P1, PT, R4, R122, PT ;  /* 0x0000007a0400720c */ /* 0x000fe20003f24070 */
[----:B------:R-:W-:Y:S02]  /*3300*/  @!P6 IMAD.IADD R128, R128, 0x1, -R4 ;  /* 0x000000018080e824 */ /* 0x000fe400078e0a04 */
[----:B------:R-:W-:Y:S01]  /*3310*/  @!P2 IMAD.MOV R120, RZ, RZ, -R120 ;  /* 0x000000ffff78a224 */ /* 0x000fe200078e0a78 */
[C---:B------:R-:W-:Y:S01]  /*3320*/  ISETP.GT.U32.AND P2, PT, R4.reuse, R130, PT ;  /* 0x000000820400720c */ /* 0x040fe20003f44070 */
[----:B------:R-:W-:Y:S01]  /*3330*/  IMAD.MOV R10, RZ, RZ, -R10 ;  /* 0x000000ffff0a7224 */ /* 0x000fe200078e0a0a */
[C---:B------:R-:W-:Y:S01]  /*3340*/  ISETP.GT.U32.AND P6, PT, R4.reuse, R128, PT ;  /* 0x000000800400720c */ /* 0x040fe20003fc4070 */
[----:B------:R-:W-:Y:S02]  /*3350*/  IMAD.MOV R8, RZ, RZ, -R8 ;  /* 0x000000ffff087224 */ /* 0x000fe400078e0a08 */
[C---:B------:R-:W-:Y:S01]  /*3360*/  IMAD R132, R4.reuse, R10, R17 ;  /* 0x0000000a04847224 */ /* 0x040fe200078e0211 */
[C---:B------:R-:W-:Y:S01]  /*3370*/  LOP3.LUT R10, R7.reuse, 0x6a, RZ, 0xfc, !PT ;  /* 0x0000006a070a7812 */ /* 0x040fe200078efcff */
[----:B------:R-:W-:Y:S01]  /*3380*/  IMAD R134, R4, R8, R19 ;  /* 0x0000000804867224 */ /* 0x000fe200078e0213 */
[----:B------:R-:W-:Y:S01]  /*3390*/  LOP3.LUT R17, R7, 0x7e, RZ, 0xfc, !PT ;  /* 0x0000007e07117812 */ /* 0x000fe200078efcff */
[--C-:B------:R-:W-:Y:S01]  /*33a0*/  @!P5 IMAD.IADD R126, R126, 0x1, -R4.reuse ;  /* 0x000000017e7ed824 */ /* 0x100fe200078e0a04 */
[----:B------:R-:W-:Y:S01]  /*33b0*/  IABS R11, R10 ;  /* 0x0000000a000b7213 */ /* 0x000fe20000000000 */
[--C-:B------:R-:W-:Y:S01]  /*33c0*/  @!P1 IMAD.IADD R122, R122, 0x1, -R4.reuse ;  /* 0x000000017a7a9824 */ /* 0x100fe200078e0a04 */
[----:B------:R-:W-:Y:S01]  /*33d0*/  ISETP.GT.U32.AND P5, PT, R4, R134, PT ;  /* 0x000000860400720c */ /* 0x000fe20003fa4070 */
[--C-:B------:R-:W-:Y:S01]  /*33e0*/  @!P4 IMAD.IADD R124, R124, 0x1, -R4.reuse ;  /* 0x000000017c7cc824 */ /* 0x100fe200078e0a04 */
[----:B------:R-:W-:Y:S01]  /*33f0*/  ISETP.GE.AND P4, PT, R12, RZ, PT ;  /* 0x000000ff0c00720c */ /* 0x000fe20003f86270 */
[----:B------:R-:W-:Y:S01]  /*3400*/  @!P2 IMAD.IADD R130, R130, 0x1, -R4 ;  /* 0x000000018282a824 */ /* 0x000fe200078e0a04 */
[----:B------:R-:W-:Y:S01]  /*3410*/  ISETP.GT.U32.AND P1, PT, R4, R132, PT ;  /* 0x000000840400720c */ /* 0x000fe20003f24070 */
[----:B------:R-:W-:Y:S01]  /*3420*/  IMAD.HI.U32 R8, R6, R11, RZ ;  /* 0x0000000b06087227 */ /* 0x000fe200078e00ff */
[----:B------:R-:W-:-:S02]  /*3430*/  ISETP.GE.AND P2, PT, R16, RZ, PT ;  /* 0x000000ff1000720c */ /* 0x000fc40003f46270 */
[C---:B------:R-:W-:Y:S01]  /*3440*/  LOP3.LUT R12, R7.reuse, 0x70, RZ, 0xfc, !PT ;  /* 0x00000070070c7812 */ /* 0x040fe200078efcff */
[----:B------:R-:W-:Y:S01]  /*3450*/  IMAD.HI.U32 R9, R6, R13, RZ ;  /* 0x0000000d06097227 */ /* 0x000fe200078e00ff */
[C---:B------:R-:W-:Y:S02]  /*3460*/  LOP3.LUT R16, R7.reuse, 0x7c, RZ, 0xfc, !PT ;  /* 0x0000007c07107812 */ /* 0x040fe400078efcff */
[C---:B------:R-:W-:Y:S01]  /*3470*/  LOP3.LUT R19, R7.reuse, 0xee, RZ, 0xfc, !PT ;  /* 0x000000ee07137812 */ /* 0x040fe200078efcff */
[----:B------:R-:W-:Y:S01]  /*3480*/  @!P6 IMAD.IADD R128, R128, 0x1, -R4 ;  /* 0x000000018080e824 */ /* 0x000fe200078e0a04 */
[----:B------:R-:W-:Y:S01]  /*3490*/  ISETP.GE.AND P6, PT, R14, RZ, PT ;  /* 0x000000ff0e00720c */ /* 0x000fe20003fc6270 */
[----:B------:R-:W-:Y:S01]  /*34a0*/  @!P3 IMAD.MOV R122, RZ, RZ, -R122 ;  /* 0x000000ffff7ab224 */ /* 0x000fe200078e0a7a */
[----:B------:R-:W-:Y:S01]  /*34b0*/  ISETP.GT.U32.AND P3, PT, R4, R130, PT ;  /* 0x000000820400720c */ /* 0x000fe20003f64070 */
[----:B------:R-:W-:Y:S01]  /*34c0*/  IMAD.MOV R8, RZ, RZ, -R8 ;  /* 0x000000ffff087224 */ /* 0x000fe200078e0a08 */
[----:B------:R-:W-:Y:S01]  /*34d0*/  LOP3.LUT R14, R7, 0x7a, RZ, 0xfc, !PT ;  /* 0x0000007a070e7812 */ /* 0x000fe200078efcff */
[----:B------:R-:W-:-:S02]  /*34e0*/  IMAD.MOV R9, RZ, RZ, -R9 ;  /* 0x000000ffff097224 */ /* 0x000fc400078e0a09 */
[C---:B------:R-:W-:Y:S02]  /*34f0*/  IMAD R152, R4.reuse, R8, R11 ;  /* 0x0000000804987224 */ /* 0x040fe400078e020b */
[----:B------:R-:W-:Y:S01]  /*3500*/  IMAD R154, R4, R9, R13 ;  /* 0x00000009049a7224 */ /* 0x000fe200078e020d */
[----:B------:R-:W-:Y:S01]  /*3510*/  LOP3.LUT R9, R7, 0x6e, RZ, 0xfc, !PT ;  /* 0x0000006e07097812 */ /* 0x000fe200078efcff */
[----:B------:R-:W-:Y:S01]  /*3520*/  @!P5 IMAD.IADD R134, R134, 0x1, -R4 ;  /* 0x000000018686d824 */ /* 0x000fe200078e0a04 */
[----:B------:R-:W-:Y:S01]  /*3530*/  IABS R13, R12 ;  /* 0x0000000c000d7213 */ /* 0x000fe20000000000 */
[----:B------:R-:W-:Y:S01]  /*3540*/  @!P0 IMAD.MOV R124, RZ, RZ, -R124 ;  /* 0x000000ffff7c8224 */ /* 0x000fe200078e0a7c */
[----:B------:R-:W-:Y:S01]  /*3550*/  IABS R11, R9 ;  /* 0x00000009000b7213 */ /* 0x000fe20000000000 */
[----:B------:R-:W-:Y:S01]  /*3560*/  @!P4 IMAD.MOV R126, RZ, RZ, -R126 ;  /* 0x000000ffff7ec224 */ /* 0x000fe200078e0a7e */
[----:B------:R-:W-:Y:S01]  /*3570*/  ISETP.GT.U32.AND P0, PT, R4, R134, PT ;  /* 0x000000860400720c */ /* 0x000fe20003f04070 */
[----:B------:R-:W-:Y:S01]  /*3580*/  @!P1 IMAD.IADD R132, R132, 0x1, -R4 ;  /* 0x0000000184849824 */ /* 0x000fe200078e0a04 */
[----:B------:R-:W-:Y:S01]  /*3590*/  ISETP.GT.U32.AND P4, PT, R4, R152, PT ;  /* 0x000000980400720c */ /* 0x000fe20003f84070 */
[----:B------:R-:W-:Y:S01]  /*35a0*/  @!P6 IMAD.MOV R128, RZ, RZ, -R128 ;  /* 0x000000ffff80e224 */ /* 0x000fe200078e0a80 */
[----:B------:R-:W-:Y:S01]  /*35b0*/  ISETP.GE.AND P6, PT, R20, RZ, PT ;  /* 0x000000ff1400720c */ /* 0x000fe20003fc6270 */
[----:B------:R-:W-:Y:S01]  /*35c0*/  @!P3 IMAD.IADD R130, R130, 0x1, -R4 ;  /* 0x000000018282b824 */ /* 0x000fe200078e0a04 */
[----:B------:R-:W-:Y:S01]  /*35d0*/  ISETP.GT.U32.AND P3, PT, R4, R154, PT ;  /* 0x0000009a0400720c */ /* 0x000fe20003f64070 */
[----:B------:R-:W-:Y:S01]  /*35e0*/  IMAD.HI.U32 R8, R6, R11, RZ ;  /* 0x0000000b06087227 */ /* 0x000fe200078e00ff */
[----:B------:R-:W-:-:S02]  /*35f0*/  ISETP.GT.U32.AND P5, PT, R4, R132, PT ;  /* 0x000000840400720c */ /* 0x000fc40003fa4070 */
[----:B------:R-:W-:Y:S01]  /*3600*/  ISETP.GE.AND P1, PT, R18, RZ, PT ;  /* 0x000000ff1200720c */ /* 0x000fe20003f26270 */
[----:B------:R-:W-:Y:S01]  /*3610*/  IMAD.MOV R8, RZ, RZ, -R8 ;  /* 0x000000ffff087224 */ /* 0x000fe200078e0a08 */
[----:B------:R-:W-:Y:S01]  /*3620*/  LOP3.LUT R18, R7, 0xb0, RZ, 0xfc, !PT ;  /* 0x000000b007127812 */ /* 0x000fe200078efcff */
[--C-:B------:R-:W-:Y:S01]  /*3630*/  @!P0 IMAD.IADD R134, R134, 0x1, -R4.reuse ;  /* 0x0000000186868824 */ /* 0x100fe200078e0a04 */
[----:B------:R-:W-:Y:S01]  /*3640*/  ISETP.GE.AND P0, PT, R15, RZ, PT ;  /* 0x000000ff0f00720c */ /* 0x000fe20003f06270 */
[--C-:B------:R-:W-:Y:S01]  /*3650*/  @!P4 IMAD.IADD R152, R152, 0x1, -R4.reuse ;  /* 0x000000019898c824 */ /* 0x100fe200078e0a04 */
[----:B------:R-:W-:Y:S01]  /*3660*/  ISETP.GE.AND P4, PT, R9, RZ, PT ;  /* 0x000000ff0900720c */ /* 0x000fe20003f86270 */
[----:B------:R-:W-:Y:S01]  /*3670*/  IMAD R158, R4, R8, R11 ;  /* 0x00000008049e7224 */ /* 0x000fe200078e020b */
[----:B------:R-:W-:Y:S01]  /*3680*/  LOP3.LUT R8, R7, 0x72, RZ, 0xfc, !PT ;  /* 0x0000007207087812 */ /* 0x000fe200078efcff */
[----:B------:R-:W-:Y:S01]  /*3690*/  @!P3 IMAD.IADD R154, R154, 0x1, -R4 ;  /* 0x000000019a9ab824 */ /* 0x000fe200078e0a04 */
[C---:B------:R-:W-:Y:S01]  /*36a0*/  ISETP.GT.U32.AND P3, PT, R4.reuse, R152, PT ;  /* 0x000000980400720c */ /* 0x040fe20003f64070 */
[----:B------:R-:W-:Y:S01]  /*36b0*/  @!P6 IMAD.MOV R134, RZ, RZ, -R134 ;  /* 0x000000ffff86e224 */ /* 0x000fe200078e0a86 */
[----:B------:R-:W-:Y:S01]  /*36c0*/  ISETP.GT.U32.AND P6, PT, R4, R158, PT ;  /* 0x0000009e0400720c */ /* 0x000fe20003fc4070 */
[----:B------:R-:W-:Y:S01]  /*36d0*/  @!P5 IMAD.IADD R132, R132, 0x1, -R4 ;  /* 0x000000018484d824 */ /* 0x000fe200078e0a04 */
[----:B------:R-:W-:Y:S01]  /*36e0*/  ISETP.GE.AND P5, PT, R10, RZ, PT ;  /* 0x000000ff0a00720c */ /* 0x000fe20003fa6270 */
[----:B------:R-:W-:Y:S01]  /*36f0*/  IMAD.HI.U32 R9, R6, R13, RZ ;  /* 0x0000000d06097227 */ /* 0x000fe200078e00ff */
[----:B------:R-:W-:-:S03]  /*3700*/  IABS R11, R8 ;  /* 0x00000008000b7213 */ /* 0x000fc60000000000 */
[----:B------:R-:W-:Y:S01]  /*3710*/  @!P2 IMAD.MOV R130, RZ, RZ, -R130 ;  /* 0x000000ffff82a224 */ /* 0x000fe200078e0a82 */
[----:B------:R-:W-:Y:S01]  /*3720*/  ISETP.GT.U32.AND P2, PT, R4, R154, PT ;  /* 0x0000009a0400720c */ /* 0x000fe20003f44070 */
[----:B------:R-:W-:Y:S02]  /*3730*/  IMAD.MOV R9, RZ, RZ, -R9 ;  /* 0x000000ffff097224 */ /* 0x000fe400078e0a09 */
[--C-:B------:R-:W-:Y:S01]  /*3740*/  @!P3 IMAD.IADD R152, R152, 0x1, -R4.reuse ;  /* 0x000000019898b824 */ /* 0x100fe200078e0a04 */
[----:B------:R-:W-:Y:S01]  /*3750*/  ISETP.GE.AND P3, PT, R8, RZ, PT ;  /* 0x000000ff0800720c */ /* 0x000fe20003f66270 */
[----:B------:R-:W-:Y:S02]  /*3760*/  @!P6 IMAD.IADD R158, R158, 0x1, -R4 ;  /* 0x000000019e9ee824 */ /* 0x000fe400078e0a04 */
[----:B------:R-:W-:Y:S02]  /*3770*/  @!P5 IMAD.MOV R152, RZ, RZ, -R152 ;  /* 0x000000ffff98d224 */ /* 0x000fe400078e0a98 */
[----:B------:R-:W-:Y:S01]  /*3780*/  IMAD.HI.U32 R8, R6, R11, RZ ;  /* 0x0000000b06087227 */ /* 0x000fe200078e00ff */
[----:B------:R-:W-:-:S03]  /*3790*/  ISETP.GT.U32.AND P5, PT, R4, R158, PT ;  /* 0x0000009e0400720c */ /* 0x000fc60003fa4070 */
[----:B------:R-:W-:Y:S02]  /*37a0*/  IMAD.MOV R8, RZ, RZ, -R8 ;  /* 0x000000ffff087224 */ /* 0x000fe400078e0a08 */
[----:B------:R-:W-:Y:S01]  /*37b0*/  @!P1 IMAD.MOV R132, RZ, RZ, -R132 ;  /* 0x000000ffff849224 */ /* 0x000fe200078e0a84 */
[----:B------:R-:W-:Y:S01]  /*37c0*/  ISETP.GE.AND P1, PT, R12, RZ, PT ;  /* 0x000000ff0c00720c */ /* 0x000fe20003f26270 */
[C---:B------:R-:W-:Y:S01]  /*37d0*/  IMAD R156, R4.reuse, R9, R13 ;  /* 0x00000009049c7224 */ /* 0x040fe200078e020d */
[C---:B------:R-:W-:Y:S01]  /*37e0*/  LOP3.LUT R9, R7.reuse, 0x74, RZ, 0xfc, !PT ;  /* 0x0000007407097812 */ /* 0x040fe200078efcff */
[----:B------:R-:W-:Y:S01]  /*37f0*/  IMAD R160, R4, R8, R11 ;  /* 0x0000000804a07224 */ /* 0x000fe200078e020b */
[----:B------:R-:W-:Y:S01]  /*3800*/  LOP3.LUT R12, R7, 0x76, RZ, 0xfc, !PT ;  /* 0x00000076070c7812 */ /* 0x000fe200078efcff */
[--C-:B------:R-:W-:Y:S01]  /*3810*/  @!P2 IMAD.IADD R154, R154, 0x1, -R4.reuse ;  /* 0x000000019a9aa824 */ /* 0x100fe200078e0a04 */
[----:B------:R-:W-:Y:S01]  /*3820*/  IABS R13, R9 ;  /* 0x00000009000d7213 */ /* 0x000fe20000000000 */
[----:B------:R-:W-:Y:S01]  /*3830*/  @!P5 IMAD.IADD R158, R158, 0x1, -R4 ;  /* 0x000000019e9ed824 */ /* 0x000fe200078e0a04 */
[----:B------:R-:W-:Y:S01]  /*3840*/  IABS R15, R12 ;  /* 0x0000000c000f7213 */ /* 0x000fe20000000000 */
[----:B------:R-:W-:Y:S01]  /*3850*/  @!P0 IMAD.MOV R154, RZ, RZ, -R154 ;  /* 0x000000ffff9a8224 */ /* 0x000fe200078e0a9a */
[----:B------:R-:W-:Y:S01]  /*3860*/  ISETP.GT.U32.AND P5, PT, R4, R160, PT ;  /* 0x000000a00400720c */ /* 0x000fe20003fa4070 */
[----:B------:R-:W-:Y:S01]  /*3870*/  @!P4 IMAD.MOV R158, RZ, RZ, -R158 ;  /* 0x000000ffff9ec224 */ /* 0x000fe200078e0a9e */
[----:B------:R-:W-:Y:S01]  /*3880*/  ISETP.GE.AND P6, PT, R9, RZ, PT ;  /* 0x000000ff0900720c */ /* 0x000fe20003fc6270 */
[----:B------:R-:W-:Y:S01]  /*3890*/  IMAD.HI.U32 R9, R6, R13, RZ ;  /* 0x0000000d06097227 */ /* 0x000fe200078e00ff */
[----:B------:R-:W-:-:S02]  /*38a0*/  ISETP.GT.U32.AND P2, PT, R4, R156, PT ;  /* 0x0000009c0400720c */ /* 0x000fc40003f44070 */
[----:B------:R-:W-:Y:S01]  /*38b0*/  ISETP.GE.AND P0, PT, R12, RZ, PT ;  /* 0x000000ff0c00720c */ /* 0x000fe20003f06270 */
[----:B------:R-:W-:Y:S01]  /*38c0*/  IMAD.HI.U32 R10, R6, R15, RZ ;  /* 0x0000000f060a7227 */ /* 0x000fe200078e00ff */
[----:B------:R-:W-:Y:S02]  /*38d0*/  LOP3.LUT R12, R7, 0x78, RZ, 0xfc, !PT ;  /* 0x00000078070c7812 */ /* 0x000fe400078efcff */
[----:B------:R-:W-:Y:S01]  /*38e0*/  IABS R11, R14 ;  /* 0x0000000e000b7213 */ /* 0x000fe20000000000 */
[----:B------:R-:W-:Y:S02]  /*38f0*/  IMAD.MOV R9, RZ, RZ, -R9 ;  /* 0x000000ffff097224 */ /* 0x000fe400078e0a09 */
[----:B------:R-:W-:Y:S02]  /*3900*/  IMAD.MOV R10, RZ, RZ, -R10 ;  /* 0x000000ffff0a7224 */ /* 0x000fe400078e0a0a */
[C---:B------:R-:W-:Y:S01]  /*3910*/  IMAD R164, R4.reuse, R9, R13 ;  /* 0x0000000904a47224 */ /* 0x040fe200078e020d */
[----:B------:R-:W-:Y:S01]  /*3920*/  IABS R9, R12 ;  /* 0x0000000c00097213 */ /* 0x000fe20000000000 */
[----:B------:R-:W-:Y:S01]  /*3930*/  IMAD R162, R4, R10, R15 ;  /* 0x0000000a04a27224 */ /* 0x000fe200078e020f */
[----:B------:R-:W-:Y:S01]  /*3940*/  IABS R13, R16 ;  /* 0x00000010000d7213 */ /* 0x000fe20000000000 */
[----:B------:R-:W-:Y:S01]  /*3950*/  @!P5 IMAD.IADD R160, R160, 0x1, -R4 ;  /* 0x00000001a0a0d824 */ /* 0x000fe200078e0a04 */
[----:B------:R-:W-:Y:S01]  /*3960*/  IABS R15, R17 ;  /* 0x00000011000f7213 */ /* 0x000fe20000000000 */
[----:B------:R-:W-:Y:S01]  /*3970*/  IMAD.HI.U32 R8, R6, R9, RZ ;  /* 0x0000000906087227 */ /* 0x000fe200078e00ff */
[----:B------:R-:W-:-:S02]  /*3980*/  ISETP.GT.U32.AND P5, PT, R4, R162, PT ;  /* 0x000000a20400720c */ /* 0x000fc40003fa4070 */
[----:B------:R-:W-:Y:S01]  /*3990*/  ISETP.GT.U32.AND P4, PT, R4, R160, PT ;  /* 0x000000a00400720c */ /* 0x000fe20003f84070 */
[----:B------:R-:W-:Y:S02]  /*39a0*/  @!P2 IMAD.IADD R156, R156, 0x1, -R4 ;  /* 0x000000019c9ca824 */ /* 0x000fe400078e0a04 */
[----:B------:R-:W-:Y:S02]  /*39b0*/  IMAD.MOV R8, RZ, RZ, -R8 ;  /* 0x000000ffff087224 */ /* 0x000fe400078e0a08 */
[----:B------:R-:W-:Y:S01]  /*39c0*/  IMAD.HI.U32 R10, R6, R15, RZ ;  /* 0x0000000f060a7227 */ /* 0x000fe200078e00ff */
[----:B------:R-:W-:-:S03]  /*39d0*/  ISETP.GT.U32.AND P2, PT, R4, R156, PT ;  /* 0x0000009c0400720c */ /* 0x000fc60003f44070 */
[----:B------:R-:W-:Y:S02]  /*39e0*/  IMAD R166, R4, R8, R9 ;  /* 0x0000000804a67224 */ /* 0x000fe400078e0209 */
[--C-:B------:R-:W-:Y:S02]  /*39f0*/  @!P5 IMAD.IADD R162, R162, 0x1, -R4.reuse ;  /* 0x00000001a2a2d824 */ /* 0x100fe400078e0a04 */
[----:B------:R-:W-:Y:S01]  /*3a00*/  @!P4 IMAD.IADD R160, R160, 0x1, -R4 ;  /* 0x00000001a0a0c824 */ /* 0x000fe200078e0a04 */
[----:B------:R-:W-:Y:S01]  /*3a10*/  ISETP.GT.U32.AND P4, PT, R4, R166, PT ;  /* 0x000000a60400720c */ /* 0x000fe20003f84070 */
[----:B------:R-:W-:Y:S01]  /*3a20*/  IMAD.HI.U32 R8, R6, R11, RZ ;  /* 0x0000000b06087227 */ /* 0x000fe200078e00ff */
[----:B------:R-:W-:-:S03]  /*3a30*/  ISETP.GT.U32.AND P5, PT, R4, R162, PT ;  /* 0x000000a20400720c */ /* 0x000fc60003fa4070 */
[----:B------:R-:W-:-:S04]  /*3a40*/  IMAD.HI.U32 R9, R6, R13, RZ ;  /* 0x0000000d06097227 */ /* 0x000fc800078e00ff */
[----:B------:R-:W-:Y:S02]  /*3a50*/  IMAD.MOV R8, RZ, RZ, -R8 ;  /* 0x000000ffff087224 */ /* 0x000fe400078e0a08 */
[--C-:B------:R-:W-:Y:S01]  /*3a60*/  @!P2 IMAD.IADD R156, R156, 0x1, -R4.reuse ;  /* 0x000000019c9ca824 */ /* 0x100fe200078e0a04 */
[C---:B------:R-:W-:Y:S01]  /*3a70*/  ISETP.GT.U32.AND P2, PT, R4.reuse, R164, PT ;  /* 0x000000a40400720c */ /* 0x040fe20003f44070 */
[----:B------:R-:W-:Y:S02]  /*3a80*/  IMAD.MOV R9, RZ, RZ, -R9 ;  /* 0x000000ffff097224 */ /* 0x000fe400078e0a09 */
[C---:B------:R-:W-:Y:S02]  /*3a90*/  IMAD R168, R4.reuse, R8, R11 ;  /* 0x0000000804a87224 */ /* 0x040fe400078e020b */
[----:B------:R-:W-:Y:S02]  /*3aa0*/  IMAD R170, R4, R9, R13 ;  /* 0x0000000904aa7224 */ /* 0x000fe400078e020d */
[----:B------:R-:W-:Y:S01]  /*3ab0*/  @!P4 IMAD.IADD R166, R166, 0x1, -R4 ;  /* 0x00000001a6a6c824 */ /* 0x000fe200078e0a04 */
[----:B------:R-:W-:Y:S01]  /*3ac0*/  ISETP.GT.U32.AND P4, PT, R4, R168, PT ;  /* 0x000000a80400720c */ /* 0x000fe20003f84070 */
[----:B------:R-:W-:Y:S01]  /*3ad0*/  @!P1 IMAD.MOV R156, RZ, RZ, -R156 ;  /* 0x000000ffff9c9224 */ /* 0x000fe200078e0a9c */
[----:B------:R-:W-:Y:S01]  /*3ae0*/  ISETP.GE.AND P1, PT, R12, RZ, PT ;  /* 0x000000ff0c00720c */ /* 0x000fe20003f26270 */
[----:B------:R-:W-:Y:S01]  /*3af0*/  @!P3 IMAD.MOV R160, RZ, RZ, -R160 ;  /* 0x000000ffffa0b224 */ /* 0x000fe200078e0aa0 */
[----:B------:R-:W-:Y:S01]  /*3b00*/  ISETP.GT.U32.AND P3, PT, R4, R166, PT ;  /* 0x000000a60400720c */ /* 0x000fe20003f64070 */
[----:B------:R-:W-:Y:S01]  /*3b10*/  @!P5 IMAD.IADD R162, R162, 0x1, -R4 ;  /* 0x00000001a2a2d824 */ /* 0x000fe200078e0a04 */
[----:B------:R-:W-:Y:S01]  /*3b20*/  ISETP.GT.U32.AND P5, PT, R4, R170, PT ;  /* 0x000000aa0400720c */ /* 0x000fe20003fa4070 */
[----:B------:R-:W-:Y:S01]  /*3b30*/  IMAD.MOV R10, RZ, RZ, -R10 ;  /* 0x000000ffff0a7224 */ /* 0x000fe200078e0a0a */
[----:B------:R-:W-:Y:S01]  /*3b40*/  LOP3.LUT R12, R7, 0x80, RZ, 0xfc, !PT ;  /* 0x00000080070c7812 */ /* 0x000fe200078efcff */
[----:B------:R-:W-:-:S02]  /*3b50*/  @!P2 IMAD.IADD R164, R164, 0x1, -R4 ;  /* 0x00000001a4a4a824 */ /* 0x000fc400078e0a04 */
[C---:B------:R-:W-:Y:S01]  /*3b60*/  IMAD R172, R4.reuse, R10, R15 ;  /* 0x0000000a04ac7224 */ /* 0x040fe200078e020f */
[----:B------:R-:W-:Y:S01]  /*3b70*/  IABS R9, R12 ;  /* 0x0000000c00097213 */ /* 0x000fe20000000000 */
[----:B------:R-:W-:Y:S01]  /*3b80*/  @!P0 IMAD.MOV R162, RZ, RZ, -R162 ;  /* 0x000000ffffa28224 */ /* 0x000fe200078e0aa2 */
[----:B------:R-:W-:Y:S01]  /*3b90*/  ISETP.GT.U32.AND P2, PT, R4, R164, PT ;  /* 0x000000a40400720c */ /* 0x000fe20003f44070 */
[--C-:B------:R-:W-:Y:S01]  /*3ba0*/  @!P4 IMAD.IADD R168, R168, 0x1, -R4.reuse ;  /* 0x00000001a8a8c824 */ /* 0x100fe200078e0a04 */
[----:B------:R-:W-:Y:S01]  /*3bb0*/  ISETP.GT.U32.AND P0, PT, R4, R172, PT ;  /* 0x000000ac0400720c */ /* 0x000fe20003f04070 */
[----:B------:R-:W-:Y:S01]  /*3bc0*/  IMAD.HI.U32 R8, R6, R9, RZ ;  /* 0x0000000906087227 */ /* 0x000fe200078e00ff */
[C---:B------:R-:W-:Y:S02]  /*3bd0*/  LOP3.LUT R10, R7.reuse, 0x82, RZ, 0xfc, !PT ;  /* 0x00000082070a7812 */ /* 0x040fe400078efcff */
[----:B------:R-:W-:Y:S01]  /*3be0*/  ISETP.GE.AND P4, PT, R12, RZ, PT ;  /* 0x000000ff0c00720c */ /* 0x000fe20003f86270 */
[--C-:B------:R-:W-:Y:S01]  /*3bf0*/  @!P3 IMAD.IADD R166, R166, 0x1, -R4.reuse ;  /* 0x00000001a6a6b824 */ /* 0x100fe200078e0a04 */
[----:B------:R-:W-:Y:S01]  /*3c00*/  IABS R11, R10 ;  /* 0x0000000a000b7213 */ /* 0x000fe20000000000 */
[----:B------:R-:W-:Y:S01]  /*3c10*/  @!P5 IMAD.IADD R170, R170, 0x1, -R4 ;  /* 0x00000001aaaad824 */ /* 0x000fe200078e0a04 */
[C---:B------:R-:W-:Y:S01]  /*3c20*/  ISETP.GT.U32.AND P5, PT, R4.reuse, R168, PT ;  /* 0x000000a80400720c */ /* 0x040fe20003fa4070 */
[----:B------:R-:W-:Y:S01]  /*3c30*/  IMAD.MOV R8, RZ, RZ, -R8 ;  /* 0x000000ffff087224 */ /* 0x000fe200078e0a08 */
[----:B------:R-:W-:Y:S01]  /*3c40*/  LOP3.LUT R12, R7, 0x84, RZ, 0xfc, !PT ;  /* 0x00000084070c7812 */ /* 0x000fe200078efcff */
[----:B------:R-:W-:Y:S01]  /*3c50*/  @!P1 IMAD.MOV R166, RZ, RZ, -R166 ;  /* 0x000000ffffa69224 */ /* 0x000fe200078e0aa6 */
[C---:B------:R-:W-:Y:S01]  /*3c60*/  ISETP.GT.U32.AND P1, PT, R4.reuse, R170, PT ;  /* 0x000000aa0400720c */ /* 0x040fe20003f24070 */
[----:B------:R-:W-:Y:S01]  /*3c70*/  IMAD R174, R4, R8, R9 ;  /* 0x0000000804ae7224 */ /* 0x000fe200078e0209 */
[----:B------:R-:W-:Y:S01]  /*3c80*/  IABS R9, R12 ;  /* 0x0000000c00097213 */ /* 0x000fe20000000000 */
[----:B------:R-:W-:Y:S01]  /*3c90*/  IMAD.HI.U32 R8, R6, R11, RZ ;  /* 0x0000000b06087227 */ /* 0x000fe200078e00ff */
[----:B------:R-:W-:-:S02]  /*3ca0*/  ISETP.GE.AND P3, PT, R17, RZ, PT ;  /* 0x000000ff1100720c */ /* 0x000fc40003f66270 */
[C---:B------:R-:W-:Y:S01]  /*3cb0*/  LOP3.LUT R17, R7.reuse, 0xae, RZ, 0xfc, !PT ;  /* 0x000000ae07117812 */ /* 0x040fe200078efcff */
[--C-:B------:R-:W-:Y:S01]  /*3cc0*/  @!P2 IMAD.IADD R164, R164, 0x1, -R4.reuse ;  /* 0x00000001a4a4a824 */ /* 0x100fe200078e0a04 */
[----:B------:R-:W-:Y:S01]  /*3cd0*/  ISETP.GE.AND P2, PT, R14, RZ, PT ;  /* 0x000000ff0e00720c */ /* 0x000fe20003f46270 */
[----:B------:R-:W-:Y:S01]  /*3ce0*/  @!P0 IMAD.IADD R172, R172, 0x1, -R4 ;  /* 0x00000001acac8824 */ /* 0x000fe200078e0a04 */
[C---:B------:R-:W-:Y:S01]  /*3cf0*/  LOP3.LUT R14, R7.reuse, 0x86, RZ, 0xfc, !PT ;  /* 0x00000086070e7812 */ /* 0x040fe200078efcff */
[----:B------:R-:W-:Y:S02]  /*3d00*/  IMAD.MOV R8, RZ, RZ, -R8 ;  /* 0x000000ffff087224 */ /* 0x000fe400078e0a08 */
[----:B------:R-:W-:Y:S01]  /*3d10*/  @!P5 IMAD.IADD R168, R168, 0x1, -R4 ;  /* 0x00000001a8a8d824 */ /* 0x000fe200078e0a04 */
[C---:B------:R-:W-:Y:S01]  /*3d20*/  ISETP.GT.U32.AND P0, PT, R4.reuse, R172, PT ;  /* 0x000000ac0400720c */ /* 0x040fe20003f04070 */
[C---:B------:R-:W-:Y:S01]  /*3d30*/  IMAD R176, R4.reuse, R8, R11 ;  /* 0x0000000804b07224 */ /* 0x040fe200078e020b */
[----:B------:R-:W-:Y:S01]  /*3d40*/  ISETP.GT.U32.AND P5, PT, R4, R174, PT ;  /* 0x000000ae0400720c */ /* 0x000fe20003fa4070 */
[----:B------:R-:W-:Y:S01]  /*3d50*/  @!P6 IMAD.MOV R164, RZ, RZ, -R164 ;  /* 0x000000ffffa4e224 */ /* 0x000fe200078e0aa4 */
[----:B------:R-:W-:Y:S01]  /*3d60*/  IABS R13, R14 ;  /* 0x0000000e000d7213 */ /* 0x000fe20000000000 */
[----:B------:R-:W-:Y:S01]  /*3d70*/  @!P1 IMAD.IADD R170, R170, 0x1, -R4 ;  /* 0x00000001aaaa9824 */ /* 0x000fe200078e0a04 */
[----:B------:R-:W-:Y:S01]  /*3d80*/  ISETP.GE.AND P6, PT, R16, RZ, PT ;  /* 0x000000ff1000720c */ /* 0x000fe20003fc6270 */
[----:B------:R-:W-:Y:S01]  /*3d90*/  IMAD.MOV.U32 R11, RZ, RZ, R9 ;  /* 0x000000ffff0b7224 */ /* 0x000fe200078e0009 */
[----:B------:R-:W-:Y:S01]  /*3da0*/  ISETP.GT.U32.AND P1, PT, R4, R176, PT ;  /* 0x000000b00400720c */ /* 0x000fe20003f24070 */
[----:B------:R-:W-:Y:S01]  /*3db0*/  IMAD.HI.U32 R9, R6, R13, RZ ;  /* 0x0000000d06097227 */ /* 0x000fe200078e00ff */
[----:B------:R-:W-:-:S03]  /*3dc0*/  LOP3.LUT R16, R7, 0x88, RZ, 0xfc, !PT ;  /* 0x0000008807107812 */ /* 0x000fc600078efcff */
[----:B------:R-:W-:Y:S01]  /*3dd0*/  IMAD.MOV R9, RZ, RZ, -R9 ;  /* 0x000000ffff097224 */ /* 0x000fe200078e0a09 */
[----:B------:R-:W-:Y:S01]  /*3de0*/  IABS R15, R16 ;  /* 0x00000010000f7213 */ /* 0x000fe20000000000 */
[--C-:B------:R-:W-:Y:S01]  /*3df0*/  @!P0 IMAD.IADD R172, R172, 0x1, -R4.reuse ;  /* 0x00000001acac8824 */ /* 0x100fe200078e0a04 */
[----:B------:R-:W-:Y:S01]  /*3e00*/  ISETP.GE.AND P0, PT, R10, RZ, PT ;  /* 0x000000ff0a00720c */ /* 0x000fe20003f06270 */
[----:B------:R-:W-:Y:S01]  /*3e10*/  @!P5 IMAD.IADD R174, R174, 0x1, -R4 ;  /* 0x00000001aeaed824 */ /* 0x000fe200078e0a04 */
[----:B------:R-:W-:Y:S01]  /*3e20*/  ISETP.GE.AND P5, PT, R12, RZ, PT ;  /* 0x000000ff0c00720c */ /* 0x000fe20003fa6270 */
[----:B------:R-:W-:Y:S01]  /*3e30*/  IMAD R180, R4, R9, R13 ;  /* 0x0000000904b47224 */ /* 0x000fe200078e020d */
[C---:B------:R-:W-:Y:S01]  /*3e40*/  LOP3.LUT R12, R7.reuse, 0x8c, RZ, 0xfc, !PT ;  /* 0x0000008c070c7812 */ /* 0x040fe200078efcff */
[----:B------:R-:W-:Y:S01]  /*3e50*/  IMAD.HI.U32 R10, R6, R15, RZ ;  /* 0x0000000f060a7227 */ /* 0x000fe200078e00ff */
[----:B------:R-:W-:-:S03]  /*3e60*/  LOP3.LUT R13, R7, 0x8e, RZ, 0xfc, !PT ;  /* 0x0000008e070d7812 */ /* 0x000fc600078efcff */
[----:B------:R-:W-:Y:S02]  /*3e70*/  @!P1 IMAD.IADD R176, R176, 0x1, -R4 ;  /* 0x00000001b0b09824 */ /* 0x000fe400078e0a04 */
[----:B------:R-:W-:Y:S01]  /*3e80*/  @!P2 IMAD.MOV R168, RZ, RZ, -R168 ;  /* 0x000000ffffa8a224 */ /* 0x000fe200078e0aa8 */
[C---:B------:R-:W-:Y:S01]  /*3e90*/  ISETP.GT.U32.AND P2, PT, R4.reuse, R174, PT ;  /* 0x000000ae0400720c */ /* 0x040fe20003f44070 */
[----:B------:R-:W-:Y:S01]  /*3ea0*/  @!P3 IMAD.MOV R172, RZ, RZ, -R172 ;  /* 0x000000ffffacb224 */ /* 0x000fe200078e0aac */
[----:B------:R-:W-:Y:S01]  /*3eb0*/  ISETP.GT.U32.AND P3, PT, R4, R180, PT ;  /* 0x000000b40400720c */ /* 0x000fe20003f64070 */
[----:B------:R-:W-:Y:S01]  /*3ec0*/  IMAD.HI.U32 R8, R6, R11, RZ ;  /* 0x0000000b06087227 */ /* 0x000fe200078e00ff */
[----:B------:R-:W-:-:S03]  /*3ed0*/  ISETP.GT.U32.AND P1, PT, R4, R176, PT ;  /* 0x000000b00400720c */ /* 0x000fc60003f24070 */
[----:B------:R-:W-:Y:S02]  /*3ee0*/  IMAD.MOV R10, RZ, RZ, -R10 ;  /* 0x000000ffff0a7224 */ /* 0x000fe400078e0a0a */
[----:B------:R-:W-:Y:S02]  /*3ef0*/  IMAD.MOV R8, RZ, RZ, -R8 ;  /* 0x000000ffff087224 */ /* 0x000fe400078e0a08 */
[C---:B------:R-:W-:Y:S01]  /*3f00*/  IMAD R182, R4.reuse, R10, R15 ;  /* 0x0000000a04b67224 */ /* 0x040fe200078e020f */
[C---:B------:R-:W-:Y:S01]  /*3f10*/  LOP3.LUT R10, R7.reuse, 0x8a, RZ, 0xfc, !PT ;  /* 0x0000008a070a7812 */ /* 0x040fe200078efcff */
[----:B------:R-:W-:Y:S01]  /*3f20*/  IMAD R178, R4, R8, R11 ;  /* 0x0000000804b27224 */ /* 0x000fe200078e020b */
[----:B------:R-:W-:Y:S01]  /*3f30*/  IABS R11, R12 ;  /* 0x0000000c000b7213 */ /* 0x000fe20000000000 */
[----:B------:R-:W-:Y:S01]  /*3f40*/  @!P6 IMAD.MOV R170, RZ, RZ, -R170 ;  /* 0x000000ffffaae224 */ /* 0x000fe200078e0aaa */
[----:B------:R-:W-:Y:S01]  /*3f50*/  IABS R9, R10 ;  /* 0x0000000a00097213 */ /* 0x000fe20000000000 */
[--C-:B------:R-:W-:Y:S01]  /*3f60*/  @!P2 IMAD.IADD R174, R174, 0x1, -R4.reuse ;  /* 0x00000001aeaea824 */ /* 0x100fe200078e0a04 */
[----:B------:R-:W-:Y:S01]  /*3f70*/  ISETP.GT.U32.AND P6, PT, R4, R178, PT ;  /* 0x000000b20400720c */ /* 0x000fe20003fc4070 */
[----:B------:R-:W-:Y:S01]  /*3f80*/  @!P3 IMAD.IADD R180, R180, 0x1, -R4 ;  /* 0x00000001b4b4b824 */ /* 0x000fe200078e0a04 */
[----:B------:R-:W-:Y:S01]  /*3f90*/  ISETP.GE.AND P2, PT, R14, RZ, PT ;  /* 0x000000ff0e00720c */ /* 0x000fe20003f46270 */
[----:B------:R-:W-:Y:S01]  /*3fa0*/  IMAD.HI.U32 R8, R6, R9, RZ ;  /* 0x0000000906087227 */ /* 0x000fe200078e00ff */
[----:B------:R-:W-:-:S02]  /*3fb0*/  LOP3.LUT R14, R7, 0x90, RZ, 0xfc, !PT ;  /* 0x00000090070e7812 */ /* 0x000fc400078efcff */
[----:B------:R-:W-:Y:S01]  /*3fc0*/  LOP3.LUT R15, R7, 0x92, RZ, 0xfc, !PT ;  /* 0x00000092070f7812 */ /* 0x000fe200078efcff */
[----:B------:R-:W-:Y:S01]  /*3fd0*/  @!P1 IMAD.IADD R176, R176, 0x1, -R4 ;  /* 0x00000001b0b09824 */ /* 0x000fe200078e0a04 */
[C---:B------:R-:W-:Y:S01]  /*3fe0*/  ISETP.GT.U32.AND P1, PT, R4.reuse, R182, PT ;  /* 0x000000b60400720c */ /* 0x040fe20003f24070 */
[----:B------:R-:W-:Y:S01]  /*3ff0*/  @!P4 IMAD.MOV R174, RZ, RZ, -R174 ;  /* 0x000000ffffaec224 */ /* 0x000fe200078e0aae */
[----:B------:R-:W-:Y:S01]  /*4000*/  ISETP.GT.U32.AND P4, PT, R4, R180, PT ;  /* 0x000000b40400720c */ /* 0x000fe20003f84070 */
[----:B------:R-:W-:Y:S02]  /*4010*/  IMAD.MOV R186, RZ, RZ, -R8 ;  /* 0x000000ffffba7224 */ /* 0x000fe400078e0a08 */
[----:B------:R-:W-:-:S04]  /*4020*/  IMAD.HI.U32 R8, R6, R11, RZ ;  /* 0x0000000b06087227 */ /* 0x000fc800078e00ff */
[----:B------:R-:W-:Y:S02]  /*4030*/  IMAD.MOV R8, RZ, RZ, -R8 ;  /* 0x000000ffff087224 */ /* 0x000fe400078e0a08 */
[--C-:B------:R-:W-:Y:S01]  /*4040*/  @!P6 IMAD.IADD R178, R178, 0x1, -R4.reuse ;  /* 0x00000001b2b2e824 */ /* 0x100fe200078e0a04 */
[----:B------:R-:W-:Y:S01]  /*4050*/  ISETP.GE.AND P6, PT, R16, RZ, PT ;  /* 0x000000ff1000720c */ /* 0x000fe20003fc6270 */
[----:B------:R-:W-:Y:S01]  /*4060*/  IMAD R184, R4, R8, R11 ;  /* 0x0000000804b87224 */ /* 0x000fe200078e020b */
[----:B------:R-:W-:Y:S01]  /*4070*/  IABS R11, R14 ;  /* 0x0000000e000b7213 */ /* 0x000fe20000000000 */
[--C-:B------:R-:W-:Y:S01]  /*4080*/  @!P1 IMAD.IADD R182, R182, 0x1, -R4.reuse ;  /* 0x00000001b6b69824 */ /* 0x100fe200078e0a04 */
[----:B------:R-:W-:Y:S01]  /*4090*/  ISETP.GT.U32.AND P3, PT, R4, R178, PT ;  /* 0x000000b20400720c */ /* 0x000fe20003f64070 */
[----:B------:R-:W-:Y:S01]  /*40a0*/  @!P4 IMAD.IADD R180, R180, 0x1, -R4 ;  /* 0x00000001b4b4c824 */ /* 0x000fe200078e0a04 */
[C---:B------:R-:W-:Y:S01]  /*40b0*/  ISETP.GT.U32.AND P4, PT, R4.reuse, R184, PT ;  /* 0x000000b80400720c */ /* 0x040fe20003f84070 */
[C---:B------:R-:W-:Y:S01]  /*40c0*/  IMAD R186, R4.reuse, R186, R9 ;  /* 0x000000ba04ba7224 */ /* 0x040fe200078e0209 */
[----:B------:R-:W-:Y:S01]  /*40d0*/  ISETP.GT.U32.AND P1, PT, R4, R182, PT ;  /* 0x000000b60400720c */ /* 0x000fe20003f24070 */
[----:B------:R-:W-:Y:S01]  /*40e0*/  @!P0 IMAD.MOV R176, RZ, RZ, -R176 ;  /* 0x000000ffffb08224 */ /* 0x000fe200078e0ab0 */
[----:B------:R-:W-:Y:S01]  /*40f0*/  IABS R9, R13 ;  /* 0x0000000d00097213 */ /* 0x000fe20000000000 */
[----:B------:R-:W-:Y:S01]  /*4100*/  @!P2 IMAD.MOV R180, RZ, RZ, -R180 ;  /* 0x000000ffffb4a224 */ /* 0x000fe200078e0ab4 */
[----:B------:R-:W-:-:S02]  /*4110*/  ISETP.GE.AND P2, PT, R13, RZ, PT ;  /* 0x000000ff0d00720c */ /* 0x000fc40003f46270 */
[C---:B------:R-:W-:Y:S01]  /*4120*/  LOP3.LUT R13, R7.reuse, 0x9a, RZ, 0xfc, !PT ;  /* 0x0000009a070d7812 */ /* 0x040fe200078efcff */
[----:B------:R-:W-:Y:S01]  /*4130*/  IMAD.HI.U32 R8, R6, R9, RZ ;  /* 0x0000000906087227 */ /* 0x000fe200078e00ff */
[----:B------:R-:W-:-:S03]  /*4140*/  LOP3.LUT R16, R7, 0xac, RZ, 0xfc, !PT ;  /* 0x000000ac07107812 */ /* 0x000fc600078efcff */
[--C-:B------:R-:W-:Y:S01]  /*4150*/  @!P3 IMAD.IADD R178, R178, 0x1, -R4.reuse ;  /* 0x00000001b2b2b824 */ /* 0x100fe200078e0a04 */
[----:B------:R-:W-:Y:S01]  /*4160*/  ISETP.GT.U32.AND P3, PT, R4, R186, PT ;  /* 0x000000ba0400720c */ /* 0x000fe20003f64070 */
[--C-:B------:R-:W-:Y:S02]  /*4170*/  @!P4 IMAD.IADD R184, R184, 0x1, -R4.reuse ;  /* 0x00000001b8b8c824 */ /* 0x100fe400078e0a04 */
[----:B------:R-:W-:Y:S01]  /*4180*/  @!P1 IMAD.IADD R182, R182, 0x1, -R4 ;  /* 0x00000001b6b69824 */ /* 0x000fe200078e0a04 */
[----:B------:R-:W-:Y:S01]  /*4190*/  ISETP.GE.AND P1, PT, R10, RZ, PT ;  /* 0x000000ff0a00720c */ /* 0x000fe20003f26270 */
[----:B------:R-:W-:Y:S01]  /*41a0*/  IMAD.MOV R188, RZ, RZ, -R8 ;  /* 0x000000ffffbc7224 */ /* 0x000fe200078e0a08 */
[----:B------:R-:W-:Y:S01]  /*41b0*/  ISETP.GT.U32.AND P4, PT, R4, R184, PT ;  /* 0x000000b80400720c */ /* 0x000fe20003f84070 */
[----:B------:R-:W-:Y:S01]  /*41c0*/  IMAD.HI.U32 R8, R6, R11, RZ ;  /* 0x0000000b06087227 */ /* 0x000fe200078e00ff */
[----:B------:R-:W-:-:S03]  /*41d0*/  IABS R10, R15 ;  /* 0x0000000f000a7213 */ /* 0x000fc60000000000 */
[----:B------:R-:W-:Y:S02]  /*41e0*/  IMAD R188, R4, R188, R9 ;  /* 0x000000bc04bc7224 */ /* 0x000fe400078e0209 */
[----:B------:R-:W-:Y:S02]  /*41f0*/  IMAD.MOV R190, RZ, RZ, -R8 ;  /* 0x000000ffffbe7224 */ /* 0x000fe400078e0a08 */
[----:B------:R-:W-:Y:S02]  /*4200*/  IMAD.MOV.U32 R9, RZ, RZ, R10 ;  /* 0x000000ffff097224 */ /* 0x000fe400078e000a */
[----:B------:R-:W-:Y:S01]  /*4210*/  @!P3 IMAD.IADD R186, R186, 0x1, -R4 ;  /* 0x00000001babab824 */ /* 0x000fe200078e0a04 */
[----:B------:R-:W-:Y:S01]  /*4220*/  ISETP.GE.AND P3, PT, R12, RZ, PT ;  /* 0x000000ff0c00720c */ /* 0x000fe20003f66270 */
[----:B------:R-:W-:Y:S01]  /*4230*/  IMAD R190, R4, R190, R11 ;  /* 0x000000be04be7224 */ /* 0x000fe200078e020b */
[----:B------:R-:W-:Y:S01]  /*4240*/  LOP3.LUT R11, R7, 0x94, RZ, 0xfc, !PT ;  /* 0x00000094070b7812 */ /* 0x000fe200078efcff */
[----:B------:R-:W-:Y:S01]  /*4250*/  IMAD.HI.U32 R8, R6, R9, RZ ;  /* 0x0000000906087227 */ /* 0x000fe200078e00ff */
[----:B------:R-:W-:-:S02]  /*4260*/  ISETP.GT.U32.AND P0, PT, R4, R186, PT ;  /* 0x000000ba0400720c */ /* 0x000fc40003f04070 */
[----:B------:R-:W-:Y:S01]  /*4270*/  IABS R10, R11 ;  /* 0x0000000b000a7213 */ /* 0x000fe20000000000 */
[----:B------:R-:W-:Y:S01]  /*4280*/  @!P4 IMAD.IADD R184, R184, 0x1, -R4 ;  /* 0x00000001b8b8c824 */ /* 0x000fe200078e0a04 */
[C---:B------:R-:W-:Y:S01]  /*4290*/  ISETP.GT.U32.AND P4, PT, R4.reuse, R190, PT ;  /* 0x000000be0400720c */ /* 0x040fe20003f84070 */
[----:B------:R-:W-:Y:S01]  /*42a0*/  IMAD.MOV R8, RZ, RZ, -R8 ;  /* 0x000000ffff087224 */ /* 0x000fe200078e0a08 */
[C---:B------:R-:W-:Y:S01]  /*42b0*/  LOP3.LUT R12, R7.reuse, 0x98, RZ, 0xfc, !PT ;  /* 0x00000098070c7812 */ /* 0x040fe200078efcff */
[----:B------:R-:W-:Y:S01]  /*42c0*/  @!P5 IMAD.MOV R178, RZ, RZ, -R178 ;  /* 0x000000ffffb2d224 */ /* 0x000fe200078e0ab2 */
[C---:B------:R-:W-:Y:S01]  /*42d0*/  ISETP.GT.U32.AND P5, PT, R4.reuse, R188, PT ;  /* 0x000000bc0400720c */ /* 0x040fe20003fa4070 */
[C---:B------:R-:W-:Y:S02]  /*42e0*/  IMAD R192, R4.reuse, R8, R9 ;  /* 0x0000000804c07224 */ /* 0x040fe400078e0209 */
[----:B------:R-:W-:Y:S02]  /*42f0*/  @!P3 IMAD.MOV R184, RZ, RZ, -R184 ;  /* 0x000000ffffb8b224 */ /* 0x000fe400078e0ab8 */
[----:B------:R-:W-:Y:S01]  /*4300*/  IMAD.MOV.U32 R9, RZ, RZ, R10 ;  /* 0x000000ffff097224 */ /* 0x000fe200078e000a */
[----:B------:R-:W-:Y:S01]  /*4310*/  ISETP.GT.U32.AND P3, PT, R4, R192, PT ;  /* 0x000000c00400720c */ /* 0x000fe20003f64070 */
[--C-:B------:R-:W-:Y:S01]  /*4320*/  @!P0 IMAD.IADD R186, R186, 0x1, -R4.reuse ;  /* 0x00000001baba8824 */ /* 0x100fe200078e0a04 */
[----:B------:R-:W-:Y:S01]  /*4330*/  LOP3.LUT R10, R7, 0x96, RZ, 0xfc, !PT ;  /* 0x00000096070a7812 */ /* 0x000fe200078efcff */
[----:B------:R-:W-:Y:S01]  /*4340*/  @!P4 IMAD.IADD R190, R190, 0x1, -R4 ;  /* 0x00000001bebec824 */ /* 0x000fe200078e0a04 */
[----:B------:R-:W-:Y:S01]  /*4350*/  ISETP.GE.AND P0, PT, R15, RZ, PT ;  /* 0x000000ff0f00720c */ /* 0x000fe20003f06270 */
[----:B------:R-:W-:Y:S01]  /*4360*/  IMAD.HI.U32 R8, R6, R9, RZ ;  /* 0x0000000906087227 */ /* 0x000fe200078e00ff */
[----:B------:R-:W-:-:S02]  /*4370*/  LOP3.LUT R15, R7, 0xa2, RZ, 0xfc, !PT ;  /* 0x000000a2070f7812 */ /* 0x000fc400078efcff */
[----:B------:R-:W-:Y:S01]  /*4380*/  ISETP.GT.U32.AND P4, PT, R4, R190, PT ;  /* 0x000000be0400720c */ /* 0x000fe20003f84070 */
[----:B------:R-:W-:Y:S01]  /*4390*/  @!P1 IMAD.MOV R186, RZ, RZ, -R186 ;  /* 0x000000ffffba9224 */ /* 0x000fe200078e0aba */
[----:B------:R-:W-:Y:S01]  /*43a0*/  ISETP.GE.AND P1, PT, R11, RZ, PT ;  /* 0x000000ff0b00720c */ /* 0x000fe20003f26270 */
[----:B------:R-:W-:Y:S01]  /*43b0*/  IMAD.MOV R8, RZ, RZ, -R8 ;  /* 0x000000ffff087224 */ /* 0x000fe200078e0a08 */
[----:B------:R-:W-:Y:S01]  /*43c0*/  IABS R11, R10 ;  /* 0x0000000a000b7213 */ /* 0x000fe20000000000 */
[----:B------:R-:W-:Y:S01]  /*43d0*/  @!P6 IMAD.MOV R182, RZ, RZ, -R182 ;  /* 0x000000ffffb6e224 */ /* 0x000fe200078e0ab6 */
[----:B------:R-:W-:Y:S01]  /*43e0*/  ISETP.GE.AND P6, PT, R14, RZ, PT ;  /* 0x000000ff0e00720c */ /* 0x000fe20003fc6270 */
[--C-:B------:R-:W-:Y:S01]  /*43f0*/  @!P5 IMAD.IADD R188, R188, 0x1, -R4.reuse ;  /* 0x00000001bcbcd824 */ /* 0x100fe200078e0a04 */
[----:B------:R-:W-:Y:S01]  /*4400*/  LOP3.LUT R14, R7, 0xa0, RZ, 0xfc, !PT ;  /* 0x000000a0070e7812 */ /* 0x000fe200078efcff */
[----:B------:R-:W-:Y:S01]  /*4410*/  IMAD R194, R4, R8, R9 ;  /* 0x0000000804c27224 */ /* 0x000fe200078e0209 */
[----:B------:R-:W-:Y:S01]  /*4420*/  IABS R9, R12 ;  /* 0x0000000c00097213 */ /* 0x000fe20000000000 */
[----:B------:R-:W-:Y:S01]  /*4430*/  @!P3 IMAD.IADD R192, R192, 0x1, -R4 ;  /* 0x00000001c0c0b824 */ /* 0x000fe200078e0a04 */
[----:B------:R-:W-:Y:S01]  /*4440*/  ISETP.GT.U32.AND P5, PT, R4, R188, PT ;  /* 0x000000bc0400720c */ /* 0x000fe20003fa4070 */
[----:B------:R-:W-:-:S03]  /*4450*/  IMAD.HI.U32 R8, R6, R11, RZ ;  /* 0x0000000b06087227 */ /* 0x000fc600078e00ff */
[----:B------:R-:W-:Y:S01]  /*4460*/  ISETP.GT.U32.AND P3, PT, R4, R192, PT ;  /* 0x000000c00400720c */ /* 0x000fe20003f64070 */
[----:B------:R-:W-:Y:S02]  /*4470*/  IMAD.MOV R196, RZ, RZ, -R8 ;  /* 0x000000ffffc47224 */ /* 0x000fe400078e0a08 */
[----:B------:R-:W-:Y:S01]  /*4480*/  @!P4 IMAD.IADD R190, R190, 0x1, -R4 ;  /* 0x00000001bebec824 */ /* 0x000fe200078e0a04 */
[----:B------:R-:W-:Y:S01]  /*4490*/  ISETP.GE.AND P4, PT, R12, RZ, PT ;  /* 0x000000ff0c00720c */ /* 0x000fe20003f86270 */
[----:B------:R-:W-:Y:S01]  /*44a0*/  IMAD R196, R4, R196, R11 ;  /* 0x000000c404c47224 */ /* 0x000fe200078e020b */
[----:B------:R-:W-:Y:S01]  /*44b0*/  LOP3.LUT R12, R7, 0x9c, RZ, 0xfc, !PT ;  /* 0x0000009c070c7812 */ /* 0x000fe200078efcff */
[----:B------:R-:W-:-:S04]  /*44c0*/  IMAD.HI.U32 R8, R6, R9, RZ ;  /* 0x0000000906087227 */ /* 0x000fc800078e00ff */
[----:B------:R-:W-:Y:S01]  /*44d0*/  @!P6 IMAD.MOV R190, RZ, RZ, -R190 ;  /* 0x000000ffffbee224 */ /* 0x000fe200078e0abe */
[----:B------:R-:W-:Y:S01]  /*44e0*/  ISETP.GT.U32.AND P6, PT, R4, R196, PT ;  /* 0x000000c40400720c */ /* 0x000fe20003fc4070 */
[----:B------:R-:W-:Y:S02]  /*44f0*/  IMAD.MOV R8, RZ, RZ, -R8 ;  /* 0x000000ffff087224 */ /* 0x000fe400078e0a08 */
[--C-:B------:R-:W-:Y:S01]  /*4500*/  @!P5 IMAD.IADD R188, R188, 0x1, -R4.reuse ;  /* 0x00000001bcbcd824 */ /* 0x100fe200078e0a04 */
[----:B------:R-:W-:Y:S01]  /*4510*/  ISETP.GE.AND P5, PT, R10, RZ, PT ;  /* 0x000000ff0a00720c */ /* 0x000fe20003fa6270 */
[----:B------:R-:W-:Y:S01]  /*4520*/  @!P3 IMAD.IADD R192, R192, 0x1, -R4 ;  /* 0x00000001c0c0b824 */ /* 0x000fe200078e0a04 */
[----:B------:R-:W-:Y:S01]  /*4530*/  IABS R10, R13 ;  /* 0x0000000d000a7213 */ /* 0x000fe20000000000 */
[C---:B------:R-:W-:Y:S01]  /*4540*/  IMAD R202, R4.reuse, R8, R9 ;  /* 0x0000000804ca7224 */ /* 0x040fe200078e0209 */
[----:B------:R-:W-:Y:S01]  /*4550*/  IABS R9, R12 ;  /* 0x0000000c00097213 */ /* 0x000fe20000000000 */
[----:B------:R-:W-:Y:S01]  /*4560*/  @!P0 IMAD.MOV R192, RZ, RZ, -R192 ;  /* 0x000000ffffc08224 */ /* 0x000fe200078e0ac0 */
[----:B------:R-:W-:Y:S01]  /*4570*/  ISETP.GE.AND P3, PT, R13, RZ, PT ;  /* 0x000000ff0d00720c */ /* 0x000fe20003f66270 */
[----:B------:R-:W-:Y:S01]  /*4580*/  IMAD.MOV.U32 R11, RZ, RZ, R10 ;  /* 0x000000ffff0b7224 */ /* 0x000fe200078e000a */
[----:B------:R-:W-:Y:S01]  /*4590*/  ISETP.GT.U32.AND P0, PT, R4, R202, PT ;  /* 0x000000ca0400720c */ /* 0x000fe20003f04070 */
[----:B------:R-:W-:Y:S01]  /*45a0*/  @!P6 IMAD.IADD R196, R196, 0x1, -R4 ;  /* 0x00000001c4c4e824 */ /* 0x000fe200078e0a04 */
[----:B------:R-:W-:Y:S01]  /*45b0*/  LOP3.LUT R10, R7, 0x9e, RZ, 0xfc, !PT ;  /* 0x0000009e070a7812 */ /* 0x000fe200078efcff */
[----:B------:R-:W-:Y:S01]  /*45c0*/  IMAD.HI.U32 R8, R6, R11, RZ ;  /* 0x0000000b06087227 */ /* 0x000fe200078e00ff */
[----:B------:R-:W-:-:S02]  /*45d0*/  IABS R13, R14 ;  /* 0x0000000e000d7213 */ /* 0x000fc40000000000 */
[----:B------:R-:W-:Y:S01]  /*45e0*/  ISETP.GT.U32.AND P6, PT, R4, R196, PT ;  /* 0x000000c40400720c */ /* 0x000fe20003fc4070 */
[----:B------:R-:W-:Y:S02]  /*45f0*/  IMAD.MOV R198, RZ, RZ, -R8 ;  /* 0x000000ffffc67224 */ /* 0x000fe400078e0a08 */
[----:B------:R-:W-:-:S04]  /*4600*/  IMAD.HI.U32 R8, R6, R9, RZ ;  /* 0x0000000906087227 */ /* 0x000fc800078e00ff */
[----:B------:R-:W-:Y:S01]  /*4610*/  @!P2 IMAD.MOV R188, RZ, RZ, -R188 ;  /* 0x000000ffffbca224 */ /* 0x000fe200078e0abc */
[C---:B------:R-:W-:Y:S01]  /*4620*/  ISETP.GT.U32.AND P2, PT, R4.reuse, R194, PT ;  /* 0x000000c20400720c */ /* 0x040fe20003f44070 */
[----:B------:R-:W-:Y:S01]  /*4630*/  IMAD R198, R4, R198, R11 ;  /* 0x000000c604c67224 */ /* 0x000fe200078e020b */
[----:B------:R-:W-:Y:S01]  /*4640*/  IABS R11, R10 ;  /* 0x0000000a000b7213 */ /* 0x000fe20000000000 */
[----:B------:R-:W-:Y:S02]  /*4650*/  @!P0 IMAD.IADD R202, R202, 0x1, -R4 ;  /* 0x00000001caca8824 */ /* 0x000fe400078e0a04 */
[----:B------:R-:W-:Y:S02]  /*4660*/  IMAD.MOV R8, RZ, RZ, -R8 ;  /* 0x000000ffff087224 */ /* 0x000fe400078e0a08 */
        /* <DEDUP_REMOVED lines=8> */
[C---:B------:R-:W-:Y:S02]  /*46f0*/  IMAD R204, R4.reuse, R8, R11 ;  /* 0x0000000804cc7224 */ /* 0x040fe400078e020b */
[----:B------:R-:W-:Y:S01]  /*4700*/  IMAD.MOV.U32 R11, RZ, RZ, R9 ;  /* 0x000000ffff0b7224 */ /* 0x000fe200078e0009 */
[----:B------:R-:W-:Y:S01]  /*4710*/  ISETP.GT.U32.AND P2, PT, R4, R194, PT ;  /* 0x000000c20400720c */ /* 0x000fe20003f44070 */
[----:B------:R-:W-:Y:S01]  /*4720*/  @!P0 IMAD.IADD R202, R202, 0x1, -R4 ;  /* 0x00000001caca8824 */ /* 0x000fe200078e0a04 */
[----:B------:R-:W-:Y:S01]  /*4730*/  ISETP.GT.U32.AND P0, PT, R4, R204, PT ;  /* 0x000000cc0400720c */ /* 0x000fe20003f04070 */
[----:B------:R-:W-:-:S04]  /*4740*/  IMAD.HI.U32 R9, R6, R11, RZ ;  /* 0x0000000b06097227 */ /* 0x000fc800078e00ff */
[----:B------:R-:W-:Y:S01]  /*4750*/  @!P6 IMAD.IADD R200, R200, 0x1, -R4 ;  /* 0x00000001c8c8e824 */ /* 0x000fe200078e0a04 */
[----:B------:R-:W-:Y:S01]  /*4760*/  ISETP.GE.AND P6, PT, R10, RZ, PT ;  /* 0x000000ff0a00720c */ /* 0x000fe20003fc6270 */
[----:B------:R-:W-:Y:S01]  /*4770*/  IMAD.MOV R9, RZ, RZ, -R9 ;  /* 0x000000ffff097224 */ /* 0x000fe200078e0a09 */
[----:B------:R-:W-:Y:S01]  /*4780*/  LOP3.LUT R10, R7, 0xa4, RZ, 0xfc, !PT ;  /* 0x000000a4070a7812 */ /* 0x000fe200078efcff */
[----:B------:R-:W-:Y:S01]  /*4790*/  @!P5 IMAD.MOV R196, RZ, RZ, -R196 ;  /* 0x000000ffffc4d224 */ /* 0x000fe200078e0ac4 */
[C---:B------:R-:W-:Y:S01]  /*47a0*/  ISETP.GT.U32.AND P5, PT, R4.reuse, R200, PT ;  /* 0x000000c80400720c */ /* 0x040fe20003fa4070 */
[----:B------:R-:W-:Y:S02]  /*47b0*/  IMAD R208, R4, R9, R11 ;  /* 0x0000000904d07224 */ /* 0x000fe400078e020b */
[----:B------:R-:W-:-:S04]  /*47c0*/  IMAD.HI.U32 R8, R6, R13, RZ ;  /* 0x0000000d06087227 */ /* 0x000fc800078e00ff */
[----:B------:R-:W-:Y:S01]  /*47d0*/  @!P2 IMAD.IADD R194, R194, 0x1, -R4 ;  /* 0x00000001c2c2a824 */ /* 0x000fe200078e0a04 */
[C---:B------:R-:W-:Y:S01]  /*47e0*/  ISETP.GT.U32.AND P2, PT, R4.reuse, R198, PT ;  /* 0x000000c60400720c */ /* 0x040fe20003f44070 */
[----:B------:R-:W-:Y:S01]  /*47f0*/  @!P4 IMAD.MOV R202, RZ, RZ, -R202 ;  /* 0x000000ffffcac224 */ /* 0x000fe200078e0aca */
[----:B------:R-:W-:Y:S01]  /*4800*/  ISETP.GT.U32.AND P4, PT, R4, R208, PT ;  /* 0x000000d00400720c */ /* 0x000fe20003f84070 */
[----:B------:R-:W-:Y:S02]  /*4810*/  @!P0 IMAD.IADD R204, R204, 0x1, -R4 ;  /* 0x00000001cccc8824 */ /* 0x000fe400078e0a04 */
[----:B------:R-:W-:Y:S02]  /*4820*/  IMAD.MOV R8, RZ, RZ, -R8 ;  /* 0x000000ffff087224 */ /* 0x000fe400078e0a08 */
[----:B------:R-:W-:Y:S01]  /*4830*/  @!P1 IMAD.MOV R194, RZ, RZ, -R194 ;  /* 0x000000ffffc29224 */ /* 0x000fe200078e0ac2 */
[C---:B------:R-:W-:Y:S01]  /*4840*/  ISETP.GT.U32.AND P0, PT, R4.reuse, R204, PT ;  /* 0x000000cc0400720c */ /* 0x040fe20003f04070 */
[----:B------:R-:W-:Y:S01]  /*4850*/  IMAD R206, R4, R8, R13 ;  /* 0x0000000804ce7224 */ /* 0x000fe200078e020d */
[----:B------:R-:W-:Y:S01]  /*4860*/  ISETP.GE.AND P1, PT, R12, RZ, PT ;  /* 0x000000ff0c00720c */ /* 0x000fe20003f26270 */
[--C-:B------:R-:W-:Y:S01]  /*4870*/  @!P5 IMAD.IADD R200, R200, 0x1, -R4.reuse ;  /* 0x00000001c8c8d824 */ /* 0x100fe200078e0a04 */
[----:B------:R-:W-:Y:S01]  /*4880*/  LOP3.LUT R12, R7, 0xa6, RZ, 0xfc, !PT ;  /* 0x000000a6070c7812 */ /* 0x000fe200078efcff */
[--C-:B------:R-:W-:Y:S01]  /*4890*/  @!P2 IMAD.IADD R198, R198, 0x1, -R4.reuse ;  /* 0x00000001c6c6a824 */ /* 0x100fe200078e0a04 */
[----:B------:R-:W-:Y:S01]  /*48a0*/  ISETP.GT.U32.AND P5, PT, R4, R206, PT ;  /* 0x000000ce0400720c */ /* 0x000fe20003fa4070 */
[----:B------:R-:W-:Y:S01]  /*48b0*/  @!P4 IMAD.IADD R208, R208, 0x1, -R4 ;  /* 0x00000001d0d0c824 */ /* 0x000fe200078e0a04 */
[----:B------:R-:W-:-:S02]  /*48c0*/  IABS R8, R10 ;  /* 0x0000000a00087213 */ /* 0x000fc40000000000 */
[----:B------:R-:W-:Y:S02]  /*48d0*/  IABS R13, R12 ;  /* 0x0000000c000d7213 */ /* 0x000fe40000000000 */
[C---:B------:R-:W-:Y:S01]  /*48e0*/  ISETP.GT.U32.AND P2, PT, R4.reuse, R198, PT ;  /* 0x000000c60400720c */ /* 0x040fe20003f44070 */
[----:B------:R-:W-:Y:S01]  /*48f0*/  IMAD.MOV.U32 R11, RZ, RZ, R8 ;  /* 0x000000ffff0b7224 */ /* 0x000fe200078e0008 */
[----:B------:R-:W-:Y:S01]  /*4900*/  ISETP.GT.U32.AND P4, PT, R4, R208, PT ;  /* 0x000000d00400720c */ /* 0x000fe20003f84070 */
[----:B------:R-:W-:Y:S01]  /*4910*/  @!P0 IMAD.IADD R204, R204, 0x1, -R4 ;  /* 0x00000001cccc8824 */ /* 0x000fe200078e0a04 */
[----:B------:R-:W-:Y:S01]  /*4920*/  ISETP.GE.AND P0, PT, R12, RZ, PT ;  /* 0x000000ff0c00720c */ /* 0x000fe20003f06270 */
[----:B------:R-:W-:Y:S01]  /*4930*/  IMAD.HI.U32 R9, R6, R13, RZ ;  /* 0x0000000d06097227 */ /* 0x000fe200078e00ff */
[----:B------:R-:W-:-:S03]  /*4940*/  LOP3.LUT R12, R7, 0xa8, RZ, 0xfc, !PT ;  /* 0x000000a8070c7812 */ /* 0x000fc600078efcff */
[----:B------:R-:W-:-:S04]  /*4950*/  IMAD.HI.U32 R8, R6, R11, RZ ;  /* 0x0000000b06087227 */ /* 0x000fc800078e00ff */
[----:B------:R-:W-:Y:S01]  /*4960*/  @!P1 IMAD.MOV R200, RZ, RZ, -R200 ;  /* 0x000000ffffc89224 */ /* 0x000fe200078e0ac8 */
[----:B------:R-:W-:Y:S01]  /*4970*/  ISETP.GE.AND P1, PT, R10, RZ, PT ;  /* 0x000000ff0a00720c */ /* 0x000fe20003f26270 */
[----:B------:R-:W-:Y:S01]  /*4980*/  @!P5 IMAD.IADD R206, R206, 0x1, -R4 ;  /* 0x00000001ceced824 */ /* 0x000fe200078e0a04 */
[----:B------:R-:W-:Y:S01]  /*4990*/  IABS R10, R12 ;  /* 0x0000000c000a7213 */ /* 0x000fe20000000000 */
[----:B------:R-:W-:Y:S02]  /*49a0*/  IMAD.MOV R9, RZ, RZ, -R9 ;  /* 0x000000ffff097224 */ /* 0x000fe400078e0a09 */
[----:B------:R-:W-:Y:S01]  /*49b0*/  IMAD.MOV R8, RZ, RZ, -R8 ;  /* 0x000000ffff087224 */ /* 0x000fe200078e0a08 */
[C---:B------:R-:W-:Y:S01]  /*49c0*/  ISETP.GT.U32.AND P5, PT, R4.reuse, R206, PT ;  /* 0x000000ce0400720c */ /* 0x040fe20003fa4070 */
[C---:B------:R-:W-:Y:S01]  /*49d0*/  IMAD R212, R4.reuse, R9, R13 ;  /* 0x0000000904d47224 */ /* 0x040fe200078e020d */
[----:B------:R-:W-:Y:S01]  /*49e0*/  IABS R9, R17 ;  /* 0x0000001100097213 */ /* 0x000fe20000000000 */
[----:B------:R-:W-:-:S02]  /*49f0*/  IMAD R210, R4, R8, R11 ;  /* 0x0000000804d27224 */ /* 0x000fc400078e020b */
[----:B------:R-:W-:Y:S01]  /*4a00*/  IMAD.MOV.U32 R11, RZ, RZ, R10 ;  /* 0x000000ffff0b7224 */ /* 0x000fe200078e000a */
[----:B------:R-:W-:Y:S01]  /*4a10*/  IABS R10, R18 ;  /* 0x00000012000a7213 */ /* 0x000fe20000000000 */
[--C-:B------:R-:W-:Y:S01]  /*4a20*/  @!P2 IMAD.IADD R198, R198, 0x1, -R4.reuse ;  /* 0x00000001c6c6a824 */ /* 0x100fe200078e0a04 */
[----:B------:R-:W-:Y:S01]  /*4a30*/  ISETP.GE.AND P2, PT, R14, RZ, PT ;  /* 0x000000ff0e00720c */ /* 0x000fe20003f46270 */
[----:B------:R-:W-:Y:S01]  /*4a40*/  @!P4 IMAD.IADD R208, R208, 0x1, -R4 ;  /* 0x00000001d0d0c824 */ /* 0x000fe200078e0a04 */
[----:B------:R-:W-:Y:S01]  /*4a50*/  ISETP.GT.U32.AND P4, PT, R4, R212, PT ;  /* 0x000000d40400720c */ /* 0x000fe20003f84070 */
[----:B------:R-:W-:Y:S01]  /*4a60*/  IMAD.HI.U32 R8, R6, R11, RZ ;  /* 0x0000000b06087227 */ /* 0x000fe200078e00ff */
[----:B------:R-:W-:-:S03]  /*4a70*/  LOP3.LUT R14, R7, 0xaa, RZ, 0xfc, !PT ;  /* 0x000000aa070e7812 */ /* 0x000fc600078efcff */
[----:B------:R-:W-:Y:S01]  /*4a80*/  IMAD.MOV R8, RZ, RZ, -R8 ;  /* 0x000000ffff087224 */ /* 0x000fe200078e0a08 */
[----:B------:R-:W-:Y:S01]  /*4a90*/  IABS R13, R14 ;  /* 0x0000000e000d7213 */ /* 0x000fe20000000000 */
[----:B------:R-:W-:Y:S01]  /*4aa0*/  @!P5 IMAD.IADD R206, R206, 0x1, -R4 ;  /* 0x00000001ceced824 */ /* 0x000fe200078e0a04 */
[C---:B------:R-:W-:Y:S01]  /*4ab0*/  ISETP.GT.U32.AND P5, PT, R4.reuse, R210, PT ;  /* 0x000000d20400720c */ /* 0x040fe20003fa4070 */
[----:B------:R-:W-:Y:S02]  /*4ac0*/  IMAD R214, R4, R8, R11 ;  /* 0x0000000804d67224 */ /* 0x000fe400078e020b */
[----:B------:R-:W-:-:S04]  /*4ad0*/  IMAD.HI.U32 R8, R6, R13, RZ ;  /* 0x0000000d06087227 */ /* 0x000fc800078e00ff */
[----:B------:R-:W-:Y:S02]  /*4ae0*/  @!P4 IMAD.IADD R212, R212, 0x1, -R4 ;  /* 0x00000001d4d4c824 */ /* 0x000fe400078e0a04 */
[----:B------:R-:W-:Y:S02]  /*4af0*/  IMAD.MOV R8, RZ, RZ, -R8 ;  /* 0x000000ffff087224 */ /* 0x000fe400078e0a08 */
[----:B------:R-:W-:Y:S02]  /*4b00*/  IMAD.MOV.U32 R11, RZ, RZ, R9 ;  /* 0x000000ffff0b7224 */ /* 0x000fe400078e0009 */
[----:B------:R-:W-:Y:S01]  /*4b10*/  @!P3 IMAD.MOV R198, RZ, RZ, -R198 ;  /* 0x000000ffffc6b224 */ /* 0x000fe200078e0ac6 */
[----:B------:R-:W-:Y:S01]  /*4b20*/  ISETP.GE.AND P3, PT, R15, RZ, PT ;  /* 0x000000ff0f00720c */ /* 0x000fe20003f66270 */
[----:B------:R-:W-:Y:S01]  /*4b30*/  @!P2 IMAD.MOV R206, RZ, RZ, -R206 ;  /* 0x000000ffffcea224 */ /* 0x000fe200078e0ace */
[C---:B------:R-:W-:Y:S01]  /*4b40*/  ISETP.GT.U32.AND P2, PT, R4.reuse, R212, PT ;  /* 0x000000d40400720c */ /* 0x040fe20003f44070 */
[----:B------:R-:W-:Y:S01]  /*4b50*/  IMAD R216, R4, R8, R13 ;  /* 0x0000000804d87224 */ /* 0x000fe200078e020d */
[----:B------:R-:W-:Y:S01]  /*4b60*/  IABS R15, R16 ;  /* 0x00000010000f7213 */ /* 0x000fe20000000000 */
[----:B------:R-:W-:-:S04]  /*4b70*/  IMAD.HI.U32 R8, R6, R11, RZ ;  /* 0x0000000b06087227 */ /* 0x000fc800078e00ff */
[----:B------:R-:W-:Y:S01]  /*4b80*/  @!P5 IMAD.IADD R210, R210, 0x1, -R4 ;  /* 0x00000001d2d2d824 */ /* 0x000fe200078e0a04 */
[----:B------:R-:W-:Y:S01]  /*4b90*/  ISETP.GT.U32.AND P5, PT, R4, R214, PT ;  /* 0x000000d60400720c */ /* 0x000fe20003fa4070 */
[----:B------:R-:W-:Y:S02]  /*4ba0*/  IMAD.MOV R8, RZ, RZ, -R8 ;  /* 0x000000ffff087224 */ /* 0x000fe400078e0a08 */
[----:B------:R-:W-:Y:S01]  /*4bb0*/  IMAD.HI.U32 R9, R6, R15, RZ ;  /* 0x0000000f06097227 */ /* 0x000fe200078e00ff */
[----:B------:R-:W-:-:S03]  /*4bc0*/  ISETP.GT.U32.AND P4, PT, R4, R210, PT ;  /* 0x000000d20400720c */ /* 0x000fc60003f84070 */
[----:B------:R-:W-:Y:S02]  /*4bd0*/  IMAD R220, R4, R8, R11 ;  /* 0x0000000804dc7224 */ /* 0x000fe400078e020b */
[----:B------:R-:W-:Y:S02]  /*4be0*/  IMAD.MOV R9, RZ, RZ, -R9 ;  /* 0x000000ffff097224 */ /* 0x000fe400078e0a09 */
[----:B------:R-:W-:Y:S01]  /*4bf0*/  @!P2 IMAD.IADD R212, R212, 0x1, -R4 ;  /* 0x00000001d4d4a824 */ /* 0x000fe200078e0a04 */
[C---:B------:R-:W-:Y:S01]  /*4c00*/  ISETP.GT.U32.AND P2, PT, R4.reuse, R220, PT ;  /* 0x000000dc0400720c */ /* 0x040fe20003f44070 */
[----:B------:R-:W-:Y:S02]  /*4c10*/  IMAD R218, R4, R9, R15 ;  /* 0x0000000904da7224 */ /* 0x000fe400078e020f */
[----:B------:R-:W-:Y:S01]  /*4c20*/  IMAD.MOV.U32 R9, RZ, RZ, R10 ;  /* 0x000000ffff097224 */ /* 0x000fe200078e000a */
[----:B------:R-:W-:Y:S01]  /*4c30*/  LOP3.LUT R10, R7, 0xb2, RZ, 0xfc, !PT ;  /* 0x000000b2070a7812 */ /* 0x000fe200078efcff */
[----:B------:R-:W-:-:S02]  /*4c40*/  @!P5 IMAD.IADD R214, R214, 0x1, -R4 ;  /* 0x00000001d6d6d824 */ /* 0x000fc400078e0a04 */
[----:B------:R-:W-:-:S03]  /*4c50*/  IMAD.HI.U32 R8, R6, R9, RZ ;  /* 0x0000000906087227 */ /* 0x000fc600078e00ff */
[C---:B------:R-:W-:Y:S01]  /*4c60*/  ISETP.GT.U32.AND P5, PT, R4.reuse, R214, PT ;  /* 0x000000d60400720c */ /* 0x040fe20003fa4070 */
[----:B------:R-:W-:Y:S01]  /*4c70*/  @!P3 IMAD.MOV R208, RZ, RZ, -R208 ;  /* 0x000000ffffd0b224 */ /* 0x000fe200078e0ad0 */
[----:B------:R-:W-:Y:S01]  /*4c80*/  ISETP.GT.U32.AND P3, PT, R4, R218, PT ;  /* 0x000000da0400720c */ /* 0x000fe20003f64070 */
[----:B------:R-:W-:Y:S02]  /*4c90*/  IMAD.MOV R8, RZ, RZ, -R8 ;  /* 0x000000ffff087224 */ /* 0x000fe400078e0a08 */
[----:B------:R-:W-:Y:S01]  /*4ca0*/  @!P6 IMAD.MOV R204, RZ, RZ, -R204 ;  /* 0x000000ffffcce224 */ /* 0x000fe200078e0acc */
[----:B------:R-:W-:Y:S01]  /*4cb0*/  ISETP.GE.AND P6, PT, R12, RZ, PT ;  /* 0x000000ff0c00720c */ /* 0x000fe20003fc6270 */
[----:B------:R-:W-:Y:S01]  /*4cc0*/  IMAD R222, R4, R8, R9 ;  /* 0x0000000804de7224 */ /* 0x000fe200078e0209 */
[----:B------:R-:W-:Y:S01]  /*4cd0*/  IABS R9, R10 ;  /* 0x0000000a00097213 */ /* 0x000fe20000000000 */
[--C-:B------:R-:W-:Y:S01]  /*4ce0*/  @!P2 IMAD.IADD R220, R220, 0x1, -R4.reuse ;  /* 0x00000001dcdca824 */ /* 0x100fe200078e0a04 */
[----:B------:R-:W-:Y:S01]  /*4cf0*/  LOP3.LUT R12, R7, 0xb4, RZ, 0xfc, !PT ;  /* 0x000000b4070c7812 */ /* 0x000fe200078efcff */
[----:B------:R-:W-:Y:S01]  /*4d00*/  @!P4 IMAD.IADD R210, R210, 0x1, -R4 ;  /* 0x00000001d2d2c824 */ /* 0x000fe200078e0a04 */
[----:B------:R-:W-:Y:S01]  /*4d10*/  ISETP.GT.U32.AND P4, PT, R4, R216, PT ;  /* 0x000000d80400720c */ /* 0x000fe20003f84070 */
[----:B------:R-:W-:Y:S01]  /*4d20*/  IMAD.HI.U32 R8, R6, R9, RZ ;  /* 0x0000000906087227 */ /* 0x000fe200078e00ff */
[----:B------:R-:W-:-:S02]  /*4d30*/  ISETP.GT.U32.AND P2, PT, R4, R220, PT ;  /* 0x000000dc0400720c */ /* 0x000fc40003f44070 */
[----:B------:R-:W-:Y:S01]  /*4d40*/  IABS R11, R12 ;  /* 0x0000000c000b7213 */ /* 0x000fe20000000000 */
[--C-:B------:R-:W-:Y:S02]  /*4d50*/  @!P3 IMAD.IADD R218, R218, 0x1, -R4.reuse ;  /* 0x00000001dadab824 */ /* 0x100fe400078e0a04 */
[----:B------:R-:W-:Y:S01]  /*4d60*/  @!P5 IMAD.IADD R214, R214, 0x1, -R4 ;  /* 0x00000001d6d6d824 */ /* 0x000fe200078e0a04 */
[----:B------:R-:W-:Y:S01]  /*4d70*/  ISETP.GE.AND P5, PT, R16, RZ, PT ;  /* 0x000000ff1000720c */ /* 0x000fe20003fa6270 */
[----:B------:R-:W-:Y:S01]  /*4d80*/  @!P0 IMAD.MOV R212, RZ, RZ, -R212 ;  /* 0x000000ffffd48224 */ /* 0x000fe200078e0ad4 */
[C---:B------:R-:W-:Y:S01]  /*4d90*/  ISETP.GT.U32.AND P0, PT, R4.reuse, R218, PT ;  /* 0x000000da0400720c */ /* 0x040fe20003f04070 */
[----:B------:R-:W-:Y:S01]  /*4da0*/  IMAD.MOV R224, RZ, RZ, -R8 ;  /* 0x000000ffffe07224 */ /* 0x000fe200078e0a08 */
[----:B------:R-:W-:Y:S01]  /*4db0*/  LOP3.LUT R16, R7, 0xbc, RZ, 0xfc, !PT ;  /* 0x000000bc07107812 */ /* 0x000fe200078efcff */
[----:B------:R-:W-:Y:S01]  /*4dc0*/  @!P6 IMAD.MOV R214, RZ, RZ, -R214 ;  /* 0x000000ffffd6e224 */ /* 0x000fe200078e0ad6 */
[C---:B------:R-:W-:Y:S01]  /*4dd0*/  ISETP.GT.U32.AND P6, PT, R4.reuse, R222, PT ;  /* 0x000000de0400720c */ /* 0x040fe20003fc4070 */
[----:B------:R-:W-:Y:S01]  /*4de0*/  IMAD R224, R4, R224, R9 ;  /* 0x000000e004e07224 */ /* 0x000fe200078e0209 */
[----:B------:R-:W-:Y:S01]  /*4df0*/  IABS R15, R16 ;  /* 0x00000010000f7213 */ /* 0x000fe20000000000 */
[----:B------:R-:W-:-:S04]  /*4e00*/  IMAD.HI.U32 R8, R6, R11, RZ ;  /* 0x0000000b06087227 */ /* 0x000fc800078e00ff */
[--C-:B------:R-:W-:Y:S01]  /*4e10*/  @!P2 IMAD.IADD R220, R220, 0x1, -R4.reuse ;  /* 0x00000001dcdca824 */ /* 0x100fe200078e0a04 */
[----:B------:R-:W-:Y:S01]  /*4e20*/  ISETP.GT.U32.AND P2, PT, R4, R224, PT ;  /* 0x000000e00400720c */ /* 0x000fe20003f44070 */
[----:B------:R-:W-:Y:S01]  /*4e30*/  @!P4 IMAD.IADD R216, R216, 0x1, -R4 ;  /* 0x00000001d8d8c824 */ /* 0x000fe200078e0a04 */
[----:B------:R-:W-:Y:S01]  /*4e40*/  ISETP.GE.AND P4, PT, R17, RZ, PT ;  /* 0x000000ff1100720c */ /* 0x000fe20003f86270 */
[----:B------:R-:W-:Y:S01]  /*4e50*/  IMAD.MOV R8, RZ, RZ, -R8 ;  /* 0x000000ffff087224 */ /* 0x000fe200078e0a08 */
[C---:B------:R-:W-:Y:S01]  /*4e60*/  LOP3.LUT R17, R7.reuse, 0xec, RZ, 0xfc, !PT ;  /* 0x000000ec07117812 */ /* 0x040fe200078efcff */
[----:B------:R-:W-:Y:S01]  /*4e70*/  @!P1 IMAD.MOV R210, RZ, RZ, -R210 ;  /* 0x000000ffffd29224 */ /* 0x000fe200078e0ad2 */
[----:B------:R-:W-:Y:S01]  /*4e80*/  ISETP.GE.AND P1, PT, R14, RZ, PT ;  /* 0x000000ff0e00720c */ /* 0x000fe20003f26270 */
[--C-:B------:R-:W-:Y:S01]  /*4e90*/  @!P0 IMAD.IADD R218, R218, 0x1, -R4.reuse ;  /* 0x00000001dada8824 */ /* 0x100fe200078e0a04 */
[C---:B------:R-:W-:Y:S01]  /*4ea0*/  ISETP.GT.U32.AND P3, PT, R4.reuse, R216, PT ;  /* 0x000000d80400720c */ /* 0x040fe20003f64070 */
[----:B------:R-:W-:Y:S01]  /*4eb0*/  IMAD R226, R4, R8, R11 ;  /* 0x0000000804e27224 */ /* 0x000fe200078e020b */
[----:B------:R-:W-:Y:S01]  /*4ec0*/  LOP3.LUT R14, R7, 0xb6, RZ, 0xfc, !PT ;  /* 0x000000b6070e7812 */ /* 0x000fe200078efcff */
[----:B------:R-:W-:Y:S01]  /*4ed0*/  @!P6 IMAD.IADD R222, R222, 0x1, -R4 ;  /* 0x00000001dedee824 */ /* 0x000fe200078e0a04 */
[----:B------:R-:W-:Y:S01]  /*4ee0*/  ISETP.GE.AND P0, PT, R10, RZ, PT ;  /* 0x000000ff0a00720c */ /* 0x000fe20003f06270 */
[----:B------:R-:W-:Y:S01]  /*4ef0*/  @!P5 IMAD.MOV R218, RZ, RZ, -R218 ;  /* 0x000000ffffdad224 */ /* 0x000fe200078e0ada */
[----:B------:R-:W-:Y:S01]  /*4f00*/  IABS R9, R14 ;  /* 0x0000000e00097213 */ /* 0x000fe20000000000 */
[----:B------:R-:W-:Y:S01]  /*4f10*/  @!P2 IMAD.IADD R224, R224, 0x1, -R4 ;  /* 0x00000001e0e0a824 */ /* 0x000fe200078e0a04 */
[C---:B------:R-:W-:Y:S01]  /*4f20*/  ISETP.GT.U32.AND P5, PT, R4.reuse, R226, PT ;  /* 0x000000e20400720c */ /* 0x040fe20003fa4070 */
[----:B------:R-:W-:Y:S01]  /*4f30*/  @!P4 IMAD.MOV R220, RZ, RZ, -R220 ;  /* 0x000000ffffdcc224 */ /* 0x000fe200078e0adc */
[----:B------:R-:W-:Y:S01]  /*4f40*/  ISETP.GT.U32.AND P2, PT, R4, R222, PT ;  /* 0x000000de0400720c */ /* 0x000fe20003f44070 */
[----:B------:R-:W-:Y:S01]  /*4f50*/  IMAD.HI.U32 R8, R6, R9, RZ ;  /* 0x0000000906087227 */ /* 0x000fe200078e00ff */
[----:B------:R-:W-:-:S02]  /*4f60*/  ISETP.GE.AND P6, PT, R12, RZ, PT ;  /* 0x000000ff0c00720c */ /* 0x000fc40003fc6270 */
[C---:B------:R-:W-:Y:S01]  /*4f70*/  LOP3.LUT R10, R7.reuse, 0xb8, RZ, 0xfc, !PT ;  /* 0x000000b8070a7812 */ /* 0x040fe200078efcff */
[----:B------:R-:W-:Y:S01]  /*4f80*/  @!P3 IMAD.IADD R216, R216, 0x1, -R4 ;  /* 0x00000001d8d8b824 */ /* 0x000fe200078e0a04 */
[----:B------:R-:W-:Y:S01]  /*4f90*/  LOP3.LUT R12, R7, 0xba, RZ, 0xfc, !PT ;  /* 0x000000ba070c7812 */ /* 0x000fe200078efcff */
[----:B------:R-:W-:Y:S01]  /*4fa0*/  IMAD.MOV R8, RZ, RZ, -R8 ;  /* 0x000000ffff087224 */ /* 0x000fe200078e0a08 */
[----:B------:R-:W-:Y:S01]  /*4fb0*/  IABS R11, R10 ;  /* 0x0000000a000b7213 */ /* 0x000fe20000000000 */
[----:B------:R-:W-:Y:S01]  /*4fc0*/  @!P1 IMAD.MOV R216, RZ, RZ, -R216 ;  /* 0x000000ffffd89224 */ /* 0x000fe200078e0ad8 */
[----:B------:R-:W-:Y:S01]  /*4fd0*/  IABS R13, R12 ;  /* 0x0000000c000d7213 */ /* 0x000fe20000000000 */
[C---:B------:R-:W-:Y:S01]  /*4fe0*/  IMAD R228, R4.reuse, R8, R9 ;  /* 0x0000000804e47224 */ /* 0x040fe200078e0209 */
[----:B------:R-:W-:Y:S01]  /*4ff0*/  ISETP.GT.U32.AND P1, PT, R4, R224, PT ;  /* 0x000000e00400720c */ /* 0x000fe20003f24070 */
[--C-:B------:R-:W-:Y:S01]  /*5000*/  @!P5 IMAD.IADD R226, R226, 0x1, -R4.reuse ;  /* 0x00000001e2e2d824 */ /* 0x100fe200078e0a04 */
[----:B------:R-:W-:Y:S01]  /*5010*/  ISETP.GE.AND P3, PT, R18, RZ, PT ;  /* 0x000000ff1200720c */ /* 0x000fe20003f66270 */
[----:B------:R-:W-:Y:S01]  /*5020*/  @!P2 IMAD.IADD R222, R222, 0x1, -R4 ;  /* 0x00000001dedea824 */ /* 0x000fe200078e0a04 */
[----:B------:R-:W-:Y:S01]  /*5030*/  ISETP.GT.U32.AND P2, PT, R4, R228, PT ;  /* 0x000000e40400720c */ /* 0x000fe20003f44070 */
[----:B------:R-:W-:Y:S01]  /*5040*/  IMAD.HI.U32 R8, R6, R11, RZ ;  /* 0x0000000b06087227 */ /* 0x000fe200078e00ff */
[----:B------:R-:W-:-:S02]  /*5050*/  ISETP.GT.U32.AND P5, PT, R4, R226, PT ;  /* 0x000000e20400720c */ /* 0x000fc40003fa4070 */
[----:B------:R-:W-:Y:S01]  /*5060*/  ISETP.GE.AND P4, PT, R14, RZ, PT ;  /* 0x000000ff0e00720c */ /* 0x000fe20003f86270 */
[----:B------:R-:W-:Y:S01]  /*5070*/  IMAD.HI.U32 R9, R6, R13, RZ ;  /* 0x0000000d06097227 */ /* 0x000fe200078e00ff */
[----:B------:R-:W-:-:S03]  /*5080*/  LOP3.LUT R14, R7, 0xbe, RZ, 0xfc, !PT ;  /* 0x000000be070e7812 */ /* 0x000fc600078efcff */
[----:B------:R-:W-:Y:S02]  /*5090*/  IMAD.MOV R230, RZ, RZ, -R8 ;  /* 0x000000ffffe67224 */ /* 0x000fe400078e0a08 */
[----:B------:R-:W-:-:S04]  /*50a0*/  IMAD.HI.U32 R8, R6, R15, RZ ;  /* 0x0000000f06087227 */ /* 0x000fc800078e00ff */
[----:B------:R-:W-:Y:S02]  /*50b0*/  IMAD.MOV R9, RZ, RZ, -R9 ;  /* 0x000000ffff097224 */ /* 0x000fe400078e0a09 */
[----:B------:R-:W-:Y:S01]  /*50c0*/  @!P1 IMAD.IADD R224, R224, 0x1, -R4 ;  /* 0x00000001e0e09824 */ /* 0x000fe200078e0a04 */
[----:B------:R-:W-:Y:S01]  /*50d0*/  ISETP.GE.AND P1, PT, R10, RZ, PT ;  /* 0x000000ff0a00720c */ /* 0x000fe20003f26270 */
[C---:B------:R-:W-:Y:S02]  /*50e0*/  IMAD R230, R4.reuse, R230, R11 ;  /* 0x000000e604e67224 */ /* 0x040fe400078e020b */
[----:B------:R-:W-:Y:S02]  /*50f0*/  IMAD.MOV R8, RZ, RZ, -R8 ;  /* 0x000000ffff087224 */ /* 0x000fe400078e0a08 */
[----:B------:R-:W-:Y:S01]  /*5100*/  IMAD R232, R4, R9, R13 ;  /* 0x0000000904e87224 */ /* 0x000fe200078e020d */
[----:B------:R-:W-:Y:S01]  /*5110*/  IABS R9, R14 ;  /* 0x0000000e00097213 */ /* 0x000fe20000000000 */
[----:B------:R-:W-:Y:S01]  /*5120*/  @!P2 IMAD.IADD R228, R228, 0x1, -R4 ;  /* 0x00000001e4e4a824 */ /* 0x000fe200078e0a04 */
[C---:B------:R-:W-:Y:S01]  /*5130*/  ISETP.GT.U32.AND P2, PT, R4.reuse, R230, PT ;  /* 0x000000e60400720c */ /* 0x040fe20003f44070 */
[----:B------:R-:W-:-:S02]  /*5140*/  IMAD R236, R4, R8, R15 ;  /* 0x0000000804ec7224 */ /* 0x000fc400078e020f */
[----:B------:R-:W-:Y:S01]  /*5150*/  @!P5 IMAD.IADD R226, R226, 0x1, -R4 ;  /* 0x00000001e2e2d824 */ /* 0x000fe200078e0a04 */
[----:B------:R-:W-:Y:S01]  /*5160*/  ISETP.GT.U32.AND P5, PT, R4, R232, PT ;  /* 0x000000e80400720c */ /* 0x000fe20003fa4070 */
[----:B------:R-:W-:Y:S01]  /*5170*/  @!P0 IMAD.MOV R224, RZ, RZ, -R224 ;  /* 0x000000ffffe08224 */ /* 0x000fe200078e0ae0 */
[----:B------:R-:W-:Y:S01]  /*5180*/  ISETP.GE.AND P0, PT, R12, RZ, PT ;  /* 0x000000ff0c00720c */ /* 0x000fe20003f06270 */
[----:B------:R-:W-:Y:S01]  /*5190*/  IMAD.HI.U32 R8, R6, R9, RZ ;  /* 0x0000000906087227 */ /* 0x000fe200078e00ff */
[----:B------:R-:W-:-:S03]  /*51a0*/  LOP3.LUT R12, R7, 0xc0, RZ, 0xfc, !PT ;  /* 0x000000c0070c7812 */ /* 0x000fc600078efcff */
[----:B------:R-:W-:Y:S01]  /*51b0*/  @!P6 IMAD.MOV R226, RZ, RZ, -R226 ;  /* 0x000000ffffe2e224 */ /* 0x000fe200078e0ae2 */
[C---:B------:R-:W-:Y:S01]  /*51c0*/  ISETP.GT.U32.AND P6, PT, R4.reuse, R236, PT ;  /* 0x000000ec0400720c */ /* 0x040fe20003fc4070 */
[----:B------:R-:W-:Y:S01]  /*51d0*/  @!P3 IMAD.MOV R222, RZ, RZ, -R222 ;  /* 0x000000ffffdeb224 */ /* 0x000fe200078e0ade */
[----:B------:R-:W-:Y:S01]  /*51e0*/  ISETP.GT.U32.AND P3, PT, R4, R228, PT ;  /* 0x000000e40400720c */ /* 0x000fe20003f64070 */
[----:B------:R-:W-:Y:S01]  /*51f0*/  IMAD.MOV R8, RZ, RZ, -R8 ;  /* 0x000000ffff087224 */ /* 0x000fe200078e0a08 */
[----:B------:R-:W-:Y:S01]  /*5200*/  IABS R10, R12 ;  /* 0x0000000c000a7213 */ /* 0x000fe20000000000 */
[----:B------:R-:W-:Y:S01]  /*5210*/  @!P2 IMAD.IADD R230, R230, 0x1, -R4 ;  /* 0x00000001e6e6a824 */ /* 0x000fe200078e0a04 */
[----:B------:R-:W-:Y:S01]  /*5220*/  ISETP.GE.AND P2, PT, R14, RZ, PT ;  /* 0x000000ff0e00720c */ /* 0x000fe20003f46270 */
[----:B------:R-:W-:Y:S01]  /*5230*/  IMAD R234, R4, R8, R9 ;  /* 0x0000000804ea7224 */ /* 0x000fe200078e0209 */
[C---:B------:R-:W-:Y:S01]  /*5240*/  LOP3.LUT R14, R7.reuse, 0xc4, RZ, 0xfc, !PT ;  /* 0x000000c4070e7812 */ /* 0x040fe200078efcff */
[----:B------:R-:W-:Y:S01]  /*5250*/  IMAD.MOV.U32 R9, RZ, RZ, R10 ;  /* 0x000000ffff097224 */ /* 0x000fe200078e000a */
[----:B------:R-:W-:Y:S01]  /*5260*/  LOP3.LUT R10, R7, 0xc2, RZ, 0xfc, !PT ;  /* 0x000000c2070a7812 */ /* 0x000fe200078efcff */
[----:B------:R-:W-:Y:S01]  /*5270*/  @!P5 IMAD.IADD R232, R232, 0x1, -R4 ;  /* 0x00000001e8e8d824 */ /* 0x000fe200078e0a04 */
[----:B------:R-:W-:Y:S01]  /*5280*/  ISETP.GT.U32.AND P5, PT, R4, R230, PT ;  /* 0x000000e60400720c */ /* 0x000fe20003fa4070 */
[----:B------:R-:W-:Y:S01]  /*5290*/  IMAD.HI.U32 R8, R6, R9, RZ ;  /* 0x0000000906087227 */ /* 0x000fe200078e00ff */
[----:B------:R-:W-:-:S02]  /*52a0*/  IABS R11, R10 ;  /* 0x0000000a000b7213 */ /* 0x000fc40000000000 */
[----:B------:R-:W-:Y:S01]  /*52b0*/  IABS R13, R14 ;  /* 0x0000000e000d7213 */ /* 0x000fe20000000000 */
[--C-:B------:R-:W-:Y:S01]  /*52c0*/  @!P6 IMAD.IADD R236, R236, 0x1, -R4.reuse ;  /* 0x00000001ecece824 */ /* 0x100fe200078e0a04 */
[----:B------:R-:W-:Y:S01]  /*52d0*/  ISETP.GT.U32.AND P6, PT, R4, R232, PT ;  /* 0x000000e80400720c */ /* 0x000fe20003fc4070 */
[----:B------:R-:W-:Y:S01]  /*52e0*/  @!P3 IMAD.IADD R228, R228, 0x1, -R4 ;  /* 0x00000001e4e4b824 */ /* 0x000fe200078e0a04 */
[----:B------:R-:W-:Y:S01]  /*52f0*/  ISETP.GE.AND P3, PT, R16, RZ, PT ;  /* 0x000000ff1000720c */ /* 0x000fe20003f66270 */
[----:B------:R-:W-:Y:S01]  /*5300*/  IMAD.MOV R8, RZ, RZ, -R8 ;  /* 0x000000ffff087224 */ /* 0x000fe200078e0a08 */
[----:B------:R-:W-:Y:S01]  /*5310*/  LOP3.LUT R16, R7, 0xc6, RZ, 0xfc, !PT ;  /* 0x000000c607107812 */ /* 0x000fe200078efcff */
[----:B------:R-:W-:Y:S01]  /*5320*/  @!P4 IMAD.MOV R228, RZ, RZ, -R228 ;  /* 0x000000ffffe4c224 */ /* 0x000fe200078e0ae4 */
[C---:B------:R-:W-:Y:S01]  /*5330*/  ISETP.GT.U32.AND P4, PT, R4.reuse, R236, PT ;  /* 0x000000ec0400720c */ /* 0x040fe20003f84070 */
[----:B------:R-:W-:Y:S01]  /*5340*/  IMAD R238, R4, R8, R9 ;  /* 0x0000000804ee7224 */ /* 0x000fe200078e0209 */
[----:B------:R-:W-:Y:S01]  /*5350*/  IABS R15, R16 ;  /* 0x00000010000f7213 */ /* 0x000fe20000000000 */
[----:B------:R-:W-:-:S04]  /*5360*/  IMAD.HI.U32 R8, R6, R11, RZ ;  /* 0x0000000b06087227 */ /* 0x000fc800078e00ff */
[----:B------:R-:W-:Y:S02]  /*5370*/  IMAD.MOV R240, RZ, RZ, -R8 ;  /* 0x000000fffff07224 */ /* 0x000fe400078e0a08 */
[----:B------:R-:W-:-:S04]  /*5380*/  IMAD.HI.U32 R8, R6, R13, RZ ;  /* 0x0000000d06087227 */ /* 0x000fc800078e00ff */
[--C-:B------:R-:W-:Y:S01]  /*5390*/  @!P5 IMAD.IADD R230, R230, 0x1, -R4.reuse ;  /* 0x00000001e6e6d824 */ /* 0x100fe200078e0a04 */
[----:B------:R-:W-:Y:S01]  /*53a0*/  ISETP.GT.U32.AND P5, PT, R4, R234, PT ;  /* 0x000000ea0400720c */ /* 0x000fe20003fa4070 */
[----:B------:R-:W-:Y:S01]  /*53b0*/  @!P6 IMAD.IADD R232, R232, 0x1, -R4 ;  /* 0x00000001e8e8e824 */ /* 0x000fe200078e0a04 */
[C---:B------:R-:W-:Y:S01]  /*53c0*/  ISETP.GT.U32.AND P6, PT, R4.reuse, R238, PT ;  /* 0x000000ee0400720c */ /* 0x040fe20003fc4070 */
[----:B------:R-:W-:Y:S02]  /*53d0*/  IMAD R240, R4, R240, R11 ;  /* 0x000000f004f07224 */ /* 0x000fe400078e020b */
[----:B------:R-:W-:Y:S02]  /*53e0*/  IMAD.MOV R8, RZ, RZ, -R8 ;  /* 0x000000ffff087224 */ /* 0x000fe400078e0a08 */
[----:B------:R-:W-:Y:S01]  /*53f0*/  @!P4 IMAD.IADD R236, R236, 0x1, -R4 ;  /* 0x00000001ececc824 */ /* 0x000fe200078e0a04 */
[----:B------:R-:W-:Y:S01]  /*5400*/  ISETP.GE.AND P4, PT, R12, RZ, PT ;  /* 0x000000ff0c00720c */ /* 0x000fe20003f86270 */
[C---:B------:R-:W-:Y:S01]  /*5410*/  IMAD R242, R4.reuse, R8, R13 ;  /* 0x0000000804f27224 */ /* 0x040fe200078e020d */
[----:B------:R-:W-:Y:S01]  /*5420*/  LOP3.LUT R12, R7, 0xca, RZ, 0xfc, !PT ;  /* 0x000000ca070c7812 */ /* 0x000fe200078efcff */
[----:B------:R-:W-:Y:S01]  /*5430*/  @!P0 IMAD.MOV R232, RZ, RZ, -R232 ;  /* 0x000000ffffe88224 */ /* 0x000fe200078e0ae8 */
[C---:B------:R-:W-:Y:S01]  /*5440*/  ISETP.GT.U32.AND P0, PT, R4.reuse, R240, PT ;  /* 0x000000f00400720c */ /* 0x040fe20003f04070 */
[----:B------:R-:W-:Y:S01]  /*5450*/  @!P3 IMAD.MOV R236, RZ, RZ, -R236 ;  /* 0x000000ffffecb224 */ /* 0x000fe200078e0aec */
[----:B------:R-:W-:Y:S01]  /*5460*/  ISETP.GT.U32.AND P3, PT, R4, R242, PT ;  /* 0x000000f20400720c */ /* 0x000fe20003f64070 */
[----:B------:R-:W-:Y:S01]  /*5470*/  IMAD.HI.U32 R9, R6, R15, RZ ;  /* 0x0000000f06097227 */ /* 0x000fe200078e00ff */
[----:B------:R-:W-:-:S02]  /*5480*/  IABS R11, R12 ;  /* 0x0000000c000b7213 */ /* 0x000fc40000000000 */
[C---:B------:R-:W-:Y:S01]  /*5490*/  LOP3.LUT R13, R7.reuse, 0xcc, RZ, 0xfc, !PT ;  /* 0x000000cc070d7812 */ /* 0x040fe200078efcff */
[--C-:B------:R-:W-:Y:S01]  /*54a0*/  @!P5 IMAD.IADD R234, R234, 0x1, -R4.reuse ;  /* 0x00000001eaead824 */ /* 0x100fe200078e0a04 */
[----:B------:R-:W-:Y:S01]  /*54b0*/  ISETP.GE.AND P5, PT, R10, RZ, PT ;  /* 0x000000ff0a00720c */ /* 0x000fe20003fa6270 */
[--C-:B------:R-:W-:Y:S01]  /*54c0*/  @!P6 IMAD.IADD R238, R238, 0x1, -R4.reuse ;  /* 0x00000001eeeee824 */ /* 0x100fe200078e0a04 */
[----:B------:R-:W-:Y:S01]  /*54d0*/  LOP3.LUT R10, R7, 0xc8, RZ, 0xfc, !PT ;  /* 0x000000c8070a7812 */ /* 0x000fe200078efcff */
[----:B------:R-:W-:Y:S02]  /*54e0*/  IMAD.MOV R9, RZ, RZ, -R9 ;  /* 0x000000ffff097224 */ /* 0x000fe400078e0a09 */
[--C-:B------:R-:W-:Y:S01]  /*54f0*/  @!P0 IMAD.IADD R240, R240, 0x1, -R4.reuse ;  /* 0x00000001f0f08824 */ /* 0x100fe200078e0a04 */
[C---:B------:R-:W-:Y:S01]  /*5500*/  ISETP.GT.U32.AND P6, PT, R4.reuse, R238, PT ;  /* 0x000000ee0400720c */ /* 0x040fe20003fc4070 */
[----:B------:R-:W-:Y:S01]  /*5510*/  IMAD R244, R4, R9, R15 ;  /* 0x0000000904f47224 */ /* 0x000fe200078e020f */
        /* <DEDUP_REMOVED lines=8> */
[----:B------:R-:W-:Y:S01]  /*55a0*/  IMAD.MOV R246, RZ, RZ, -R8 ;  /* 0x000000fffff67224 */ /* 0x000fe200078e0a08 */
[----:B------:R-:W-:Y:S01]  /*55b0*/  LOP3.LUT R16, R7, 0xe0, RZ, 0xfc, !PT ;  /* 0x000000e007107812 */ /* 0x000fe200078efcff */
[--C-:B------:R-:W-:Y:S01]  /*55c0*/  @!P6 IMAD.IADD R238, R238, 0x1, -R4.reuse ;  /* 0x00000001eeeee824 */ /* 0x100fe200078e0a04 */
[C---:B------:R-:W-:Y:S01]  /*55d0*/  ISETP.GT.U32.AND P6, PT, R4.reuse, R244, PT ;  /* 0x000000f40400720c */ /* 0x040fe20003fc4070 */
[----:B------:R-:W-:Y:S01]  /*55e0*/  IMAD R246, R4, R246, R9 ;  /* 0x000000f604f67224 */ /* 0x000fe200078e0209 */
[----:B------:R-:W-:Y:S01]  /*55f0*/  IABS R9, R13 ;  /* 0x0000000d00097213 */ /* 0x000fe20000000000 */
[----:B------:R-:W-:Y:S02]  /*5600*/  @!P3 IMAD.IADD R240, R240, 0x1, -R4 ;  /* 0x00000001f0f0b824 */ /* 0x000fe400078e0a04 */
[----:B------:R-:W-:Y:S01]  /*5610*/  IMAD.HI.U32 R8, R6, R11, RZ ;  /* 0x0000000b06087227 */ /* 0x000fe200078e00ff */
[----:B------:R-:W-:-:S03]  /*5620*/  ISETP.GT.U32.AND P3, PT, R4, R246, PT ;  /* 0x000000f60400720c */ /* 0x000fc60003f64070 */
[----:B------:R-:W-:Y:S02]  /*5630*/  IMAD.MOV R8, RZ, RZ, -R8 ;  /* 0x000000ffff087224 */ /* 0x000fe400078e0a08 */
[----:B------:R-:W-:Y:S01]  /*5640*/  @!P4 IMAD.MOV R238, RZ, RZ, -R238 ;  /* 0x000000ffffeec224 */ /* 0x000fe200078e0aee */
[----:B------:R-:W-:Y:S01]  /*5650*/  ISETP.GE.AND P4, PT, R10, RZ, PT ;  /* 0x000000ff0a00720c */ /* 0x000fe20003f86270 */
[--C-:B------:R-:W-:Y:S01]  /*5660*/  @!P6 IMAD.IADD R244, R244, 0x1, -R4.reuse ;  /* 0x00000001f4f4e824 */ /* 0x100fe200078e0a04 */
[C---:B------:R-:W-:Y:S01]  /*5670*/  LOP3.LUT R10, R7.reuse, 0xce, RZ, 0xfc, !PT ;  /* 0x000000ce070a7812 */ /* 0x040fe200078efcff */
[----:B------:R-:W-:Y:S02]  /*5680*/  IMAD R248, R4, R8, R11 ;  /* 0x0000000804f87224 */ /* 0x000fe400078e020b */
[----:B------:R-:W-:Y:S01]  /*5690*/  IMAD.HI.U32 R8, R6, R9, RZ ;  /* 0x0000000906087227 */ /* 0x000fe200078e00ff */
[----:B------:R-:W-:Y:S02]  /*56a0*/  ISETP.GT.U32.AND P6, PT, R4, R244, PT ;  /* 0x000000f40400720c */ /* 0x000fe40003fc4070 */
[----:B------:R-:W-:Y:S01]  /*56b0*/  IABS R11, R10 ;  /* 0x0000000a000b7213 */ /* 0x000fe20000000000 */
[--C-:B------:R-:W-:Y:S01]  /*56c0*/  @!P1 IMAD.IADD R234, R234, 0x1, -R4.reuse ;  /* 0x00000001eaea9824 */ /* 0x100fe200078e0a04 */
[----:B------:R-:W-:Y:S01]  /*56d0*/  ISETP.GE.AND P1, PT, R14, RZ, PT ;  /* 0x000000ff0e00720c */ /* 0x000fe20003f26270 */
[----:B------:R-:W-:Y:S01]  /*56e0*/  @!P3 IMAD.IADD R246, R246, 0x1, -R4 ;  /* 0x00000001f6f6b824 */ /* 0x000fe200078e0a04 */
[----:B------:R-:W-:Y:S01]  /*56f0*/  LOP3.LUT R14, R7, 0xd2, RZ, 0xfc, !PT ;  /* 0x000000d2070e7812 */ /* 0x000fe200078efcff */
[----:B------:R-:W-:Y:S01]  /*5700*/  IMAD.MOV R8, RZ, RZ, -R8 ;  /* 0x000000ffff087224 */ /* 0x000fe200078e0a08 */
[----:B------:R-:W-:Y:S01]  /*5710*/  ISETP.GE.AND P3, PT, R13, RZ, PT ;  /* 0x000000ff0d00720c */ /* 0x000fe20003f66270 */
[----:B------:R-:W-:Y:S01]  /*5720*/  @!P2 IMAD.MOV R234, RZ, RZ, -R234 ;  /* 0x000000ffffeaa224 */ /* 0x000fe200078e0aea */
[C---:B------:R-:W-:Y:S01]  /*5730*/  ISETP.GT.U32.AND P2, PT, R4.reuse, R242, PT ;  /* 0x000000f20400720c */ /* 0x040fe20003f44070 */
[----:B------:R-:W-:Y:S01]  /*5740*/  @!P5 IMAD.MOV R240, RZ, RZ, -R240 ;  /* 0x000000fffff0d224 */ /* 0x000fe200078e0af0 */
[C---:B------:R-:W-:Y:S01]  /*5750*/  ISETP.GT.U32.AND P5, PT, R4.reuse, R246, PT ;  /* 0x000000f60400720c */ /* 0x040fe20003fa4070 */
[----:B------:R-:W-:Y:S01]  /*5760*/  IMAD R250, R4, R8, R9 ;  /* 0x0000000804fa7224 */ /* 0x000fe200078e0209 */
[----:B------:R-:W-:Y:S01]  /*5770*/  IABS R139, R14 ;  /* 0x0000000e008b7213 */ /* 0x000fe20000000000 */
[----:B------:R-:W-:Y:S01]  /*5780*/  IMAD.HI.U32 R8, R6, R11, RZ ;  /* 0x0000000b06087227 */ /* 0x000fe200078e00ff */
[----:B------:R-:W-:-:S03]  /*5790*/  LOP3.LUT R13, R7, 0xd8, RZ, 0xfc, !PT ;  /* 0x000000d8070d7812 */ /* 0x000fc600078efcff */
[----:B------:R-:W-:Y:S02]  /*57a0*/  IMAD.MOV R8, RZ, RZ, -R8 ;  /* 0x000000ffff087224 */ /* 0x000fe400078e0a08 */
[--C-:B------:R-:W-:Y:S01]  /*57b0*/  @!P6 IMAD.IADD R244, R244, 0x1, -R4.reuse ;  /* 0x00000001f4f4e824 */ /* 0x100fe200078e0a04 */
[C---:B------:R-:W-:Y:S01]  /*57c0*/  ISETP.GT.U32.AND P6, PT, R4.reuse, R248, PT ;  /* 0x000000f80400720c */ /* 0x040fe20003fc4070 */
[----:B------:R-:W-:Y:S02]  /*57d0*/  IMAD R252, R4, R8, R11 ;  /* 0x0000000804fc7224 */ /* 0x000fe400078e020b */
[--C-:B------:R-:W-:Y:S01]  /*57e0*/  @!P2 IMAD.IADD R242, R242, 0x1, -R4.reuse ;  /* 0x00000001f2f2a824 */ /* 0x100fe200078e0a04 */
[----:B------:R-:W-:Y:S01]  /*57f0*/  ISETP.GE.AND P2, PT, R12, RZ, PT ;  /* 0x000000ff0c00720c */ /* 0x000fe20003f46270 */
[----:B------:R-:W-:Y:S01]  /*5800*/  @!P5 IMAD.IADD R246, R246, 0x1, -R4 ;  /* 0x00000001f6f6d824 */ /* 0x000fe200078e0a04 */
[C---:B------:R-:W-:Y:S01]  /*5810*/  ISETP.GT.U32.AND P5, PT, R4.reuse, R252, PT ;  /* 0x000000fc0400720c */ /* 0x040fe20003fa4070 */
[----:B------:R-:W-:Y:S01]  /*5820*/  @!P1 IMAD.MOV R242, RZ, RZ, -R242 ;  /* 0x000000fffff29224 */ /* 0x000fe200078e0af2 */
[C---:B------:R-:W-:Y:S01]  /*5830*/  LOP3.LUT R12, R7.reuse, 0xd0, RZ, 0xfc, !PT ;  /* 0x000000d0070c7812 */ /* 0x040fe200078efcff */
[----:B------:R-:W-:Y:S01]  /*5840*/  @!P0 IMAD.MOV R244, RZ, RZ, -R244 ;  /* 0x000000fffff48224 */ /* 0x000fe200078e0af4 */
[----:B------:R-:W-:Y:S01]  /*5850*/  ISETP.GT.U32.AND P1, PT, R4, R250, PT ;  /* 0x000000fa0400720c */ /* 0x000fe20003f24070 */
[----:B------:R-:W-:Y:S01]  /*5860*/  @!P4 IMAD.MOV R246, RZ, RZ, -R246 ;  /* 0x000000fffff6c224 */ /* 0x000fe200078e0af6 */
[----:B------:R-:W-:Y:S01]  /*5870*/  IABS R137, R12 ;  /* 0x0000000c00897213 */ /* 0x000fe20000000000 */
[----:B------:R-:W-:Y:S01]  /*5880*/  @!P6 IMAD.IADD R248, R248, 0x1, -R4 ;  /* 0x00000001f8f8e824 */ /* 0x000fe200078e0a04 */
[----:B------:R-:W-:Y:S01]  /*5890*/  ISETP.GE.AND P0, PT, R10, RZ, PT ;  /* 0x000000ff0a00720c */ /* 0x000fe20003f06270 */
[----:B------:R-:W-:Y:S01]  /*58a0*/  IMAD.HI.U32 R9, R6, R139, RZ ;  /* 0x0000008b06097227 */ /* 0x000fe200078e00ff */
[----:B------:R-:W-:-:S02]  /*58b0*/  LOP3.LUT R10, R7, 0xd4, RZ, 0xfc, !PT ;  /* 0x000000d4070a7812 */ /* 0x000fc400078efcff */
[----:B------:R-:W-:Y:S01]  /*58c0*/  ISETP.GT.U32.AND P6, PT, R4, R248, PT ;  /* 0x000000f80400720c */ /* 0x000fe20003fc4070 */
[----:B------:R-:W-:Y:S01]  /*58d0*/  IMAD.HI.U32 R8, R6, R137, RZ ;  /* 0x0000008906087227 */ /* 0x000fe200078e00ff */
[----:B------:R-:W-:-:S03]  /*58e0*/  IABS R141, R10 ;  /* 0x0000000a008d7213 */ /* 0x000fc60000000000 */
[----:B------:R-:W-:Y:S02]  /*58f0*/  @!P5 IMAD.IADD R252, R252, 0x1, -R4 ;  /* 0x00000001fcfcd824 */ /* 0x000fe400078e0a04 */
[----:B------:R-:W-:Y:S02]  /*5900*/  IMAD.MOV R8, RZ, RZ, -R8 ;  /* 0x000000ffff087224 */ /* 0x000fe400078e0a08 */
[----:B------:R-:W-:Y:S01]  /*5910*/  @!P1 IMAD.IADD R250, R250, 0x1, -R4 ;  /* 0x00000001fafa9824 */ /* 0x000fe200078e0a04 */
[C---:B------:R-:W-:Y:S01]  /*5920*/  ISETP.GT.U32.AND P4, PT, R4.reuse, R252, PT ;  /* 0x000000fc0400720c */ /* 0x040fe20003f84070 */
[----:B------:R-:W-:Y:S01]  /*5930*/  IMAD R137, R4, R8, R137 ;  /* 0x0000000804897224 */ /* 0x000fe200078e0289 */
[----:B------:R-:W-:Y:S01]  /*5940*/  ISETP.GE.AND P1, PT, R14, RZ, PT ;  /* 0x000000ff0e00720c */ /* 0x000fe20003f26270 */
[----:B------:R-:W-:Y:S01]  /*5950*/  IMAD.HI.U32 R8, R6, R141, RZ ;  /* 0x0000008d06087227 */ /* 0x000fe200078e00ff */
[----:B------:R-:W-:Y:S02]  /*5960*/  ISETP.GT.U32.AND P5, PT, R4, R250, PT ;  /* 0x000000fa0400720c */ /* 0x000fe40003fa4070 */
[----:B------:R-:W-:Y:S01]  /*5970*/  LOP3.LUT R14, R7, 0xda, RZ, 0xfc, !PT ;  /* 0x000000da070e7812 */ /* 0x000fe200078efcff */
[----:B------:R-:W-:-:S02]  /*5980*/  IMAD.MOV R8, RZ, RZ, -R8 ;  /* 0x000000ffff087224 */ /* 0x000fc400078e0a08 */
[--C-:B------:R-:W-:Y:S01]  /*5990*/  @!P6 IMAD.IADD R248, R248, 0x1, -R4.reuse ;  /* 0x00000001f8f8e824 */ /* 0x100fe200078e0a04 */
[----:B------:R-:W-:Y:S01]  /*59a0*/  ISETP.GE.AND P6, PT, R12, RZ, PT ;  /* 0x000000ff0c00720c */ /* 0x000fe20003fc6270 */
[----:B------:R-:W-:Y:S01]  /*59b0*/  IMAD R141, R4, R8, R141 ;  /* 0x00000008048d7224 */ /* 0x000fe200078e028d */
[----:B------:R-:W-:Y:S01]  /*59c0*/  LOP3.LUT R12, R7, 0xd6, RZ, 0xfc, !PT ;  /* 0x000000d6070c7812 */ /* 0x000fe200078efcff */
[----:B------:R-:W-:Y:S01]  /*59d0*/  @!P4 IMAD.IADD R252, R252, 0x1, -R4 ;  /* 0x00000001fcfcc824 */ /* 0x000fe200078e0a04 */
[----:B------:R-:W-:Y:S01]  /*59e0*/  IABS R11, R14 ;  /* 0x0000000e000b7213 */ /* 0x000fe20000000000 */
[----:B------:R-:W-:Y:S01]  /*59f0*/  IMAD.MOV R9, RZ, RZ, -R9 ;  /* 0x000000ffff097224 */ /* 0x000fe200078e0a09 */
[----:B------:R-:W-:Y:S01]  /*5a00*/  IABS R143, R12 ;  /* 0x0000000c008f7213 */ /* 0x000fe20000000000 */
[----:B------:R-:W-:Y:S01]  /*5a10*/  @!P2 IMAD.MOV R248, RZ, RZ, -R248 ;  /* 0x000000fffff8a224 */ /* 0x000fe200078e0af8 */
[C---:B------:R-:W-:Y:S01]  /*5a20*/  ISETP.GT.U32.AND P4, PT, R4.reuse, R141, PT ;  /* 0x0000008d0400720c */ /* 0x040fe20003f84070 */
[C---:B------:R-:W-:Y:S01]  /*5a30*/  IMAD R139, R4.reuse, R9, R139 ;  /* 0x00000009048b7224 */ /* 0x040fe200078e028b */
[----:B------:R-:W-:Y:S01]  /*5a40*/  ISETP.GT.U32.AND P2, PT, R4, R137, PT ;  /* 0x000000890400720c */ /* 0x000fe20003f44070 */
[----:B------:R-:W-:Y:S01]  /*5a50*/  IMAD.HI.U32 R8, R6, R143, RZ ;  /* 0x0000008f06087227 */ /* 0x000fe200078e00ff */
[----:B------:R-:W-:-:S03]  /*5a60*/  IABS R9, R13 ;  /* 0x0000000d00097213 */ /* 0x000fc60000000000 */
[----:B------:R-:W-:Y:S01]  /*5a70*/  @!P5 IMAD.IADD R250, R250, 0x1, -R4 ;  /* 0x00000001fafad824 */ /* 0x000fe200078e0a04 */
[C---:B------:R-:W-:Y:S01]  /*5a80*/  ISETP.GT.U32.AND P5, PT, R4.reuse, R139, PT ;  /* 0x0000008b0400720c */ /* 0x040fe20003fa4070 */
[----:B------:R-:W-:Y:S02]  /*5a90*/  IMAD.MOV R8, RZ, RZ, -R8 ;  /* 0x000000ffff087224 */ /* 0x000fe400078e0a08 */
[----:B------:R-:W-:Y:S02]  /*5aa0*/  @!P3 IMAD.MOV R250, RZ, RZ, -R250 ;  /* 0x000000fffffab224 */ /* 0x000fe400078e0afa */
[----:B------:R-:W-:Y:S02]  /*5ab0*/  IMAD R143, R4, R8, R143 ;  /* 0x00000008048f7224 */ /* 0x000fe400078e028f */
[----:B------:R-:W-:Y:S02]  /*5ac0*/  @!P4 IMAD.IADD R141, R141, 0x1, -R4 ;  /* 0x000000018d8dc824 */ /* 0x000fe400078e0a04 */
[----:B------:R-:W-:-:S03]  /*5ad0*/  IMAD.HI.U32 R8, R6, R9, RZ ;  /* 0x0000000906087227 */ /* 0x000fc600078e00ff */
[----:B------:R-:W-:Y:S01]  /*5ae0*/  ISETP.GT.U32.AND P3, PT, R4, R141, PT ;  /* 0x0000008d0400720c */ /* 0x000fe20003f64070 */
[----:B------:R-:W-:Y:S01]  /*5af0*/  @!P2 IMAD.IADD R137, R137, 0x1, -R4 ;  /* 0x000000018989a824 */ /* 0x000fe200078e0a04 */
[----:B------:R-:W-:Y:S01]  /*5b00*/  ISETP.GE.AND P2, PT, R10, RZ, PT ;  /* 0x000000ff0a00720c */ /* 0x000fe20003f46270 */
[----:B------:R-:W-:Y:S01]  /*5b10*/  IMAD.MOV R150, RZ, RZ, -R8 ;  /* 0x000000ffff967224 */ /* 0x000fe200078e0a08 */
[----:B------:R-:W-:Y:S01]  /*5b20*/  IABS R10, R15 ;  /* 0x0000000f000a7213 */ /* 0x000fe20000000000 */
[----:B------:R-:W-:-:S04]  /*5b30*/  IMAD.HI.U32 R8, R6, R11, RZ ;  /* 0x0000000b06087227 */ /* 0x000fc800078e00ff */
[----:B------:R-:W-:Y:S01]  /*5b40*/  @!P5 IMAD.IADD R139, R139, 0x1, -R4 ;  /* 0x000000018b8bd824 */ /* 0x000fe200078e0a04 */
[C---:B------:R-:W-:Y:S01]  /*5b50*/  ISETP.GT.U32.AND P5, PT, R4.reuse, R137, PT ;  /* 0x000000890400720c */ /* 0x040fe20003fa4070 */
[----:B------:R-:W-:Y:S02]  /*5b60*/  IMAD.MOV R8, RZ, RZ, -R8 ;  /* 0x000000ffff087224 */ /* 0x000fe400078e0a08 */
[----:B------:R-:W-:Y:S01]  /*5b70*/  @!P3 IMAD.IADD R141, R141, 0x1, -R4 ;  /* 0x000000018d8db824 */ /* 0x000fe200078e0a04 */
[C---:B------:R-:W-:Y:S01]  /*5b80*/  ISETP.GT.U32.AND P4, PT, R4.reuse, R139, PT ;  /* 0x0000008b0400720c */ /* 0x040fe20003f84070 */
[C---:B------:R-:W-:Y:S01]  /*5b90*/  IMAD R148, R4.reuse, R8, R11 ;  /* 0x0000000804947224 */ /* 0x040fe200078e020b */
[----:B------:R-:W-:Y:S01]  /*5ba0*/  IABS R11, R16 ;  /* 0x00000010000b7213 */ /* 0x000fe20000000000 */
[C---:B------:R-:W-:Y:S02]  /*5bb0*/  IMAD R150, R4.reuse, R150, R9 ;  /* 0x0000009604967224 */ /* 0x040fe400078e0209 */
[----:B------:R-:W-:Y:S01]  /*5bc0*/  IMAD.MOV.U32 R9, RZ, RZ, R10 ;  /* 0x000000ffff097224 */ /* 0x000fe200078e000a */
[C---:B------:R-:W-:Y:S01]  /*5bd0*/  ISETP.GT.U32.AND P3, PT, R4.reuse, R148, PT ;  /* 0x000000940400720c */ /* 0x040fe20003f64070 */
[----:B------:R-:W-:Y:S01]  /*5be0*/  @!P0 IMAD.MOV R252, RZ, RZ, -R252 ;  /* 0x000000fffffc8224 */ /* 0x000fe200078e0afc */
[----:B------:R-:W-:Y:S01]  /*5bf0*/  ISETP.GT.U32.AND P0, PT, R4, R143, PT ;  /* 0x0000008f0400720c */ /* 0x000fe20003f04070 */
[----:B------:R-:W-:Y:S01]  /*5c00*/  @!P5 IMAD.IADD R137, R137, 0x1, -R4 ;  /* 0x000000018989d824 */ /* 0x000fe200078e0a04 */
[----:B------:R-:W-:Y:S01]  /*5c10*/  ISETP.GE.AND P5, PT, R12, RZ, PT ;  /* 0x000000ff0c00720c */ /* 0x000fe20003fa6270 */
[----:B------:R-:W-:Y:S01]  /*5c20*/  IMAD.HI.U32 R8, R6, R9, RZ ;  /* 0x0000000906087227 */ /* 0x000fe200078e00ff */
[----:B------:R-:W-:-:S03]  /*5c30*/  LOP3.LUT R12, R7, 0xde, RZ, 0xfc, !PT ;  /* 0x000000de070c7812 */ /* 0x000fc600078efcff */
[----:B------:R-:W-:Y:S01]  /*5c40*/  IMAD.MOV R8, RZ, RZ, -R8 ;  /* 0x000000ffff087224 */ /* 0x000fe200078e0a08 */
[----:B------:R-:W-:Y:S01]  /*5c50*/  IABS R10, R12 ;  /* 0x0000000c000a7213 */ /* 0x000fe20000000000 */
[--C-:B------:R-:W-:Y:S01]  /*5c60*/  @!P4 IMAD.IADD R139, R139, 0x1, -R4.reuse ;  /* 0x000000018b8bc824 */ /* 0x100fe200078e0a04 */
[----:B------:R-:W-:Y:S01]  /*5c70*/  ISETP.GT.U32.AND P4, PT, R4, R150, PT ;  /* 0x000000960400720c */ /* 0x000fe20003f84070 */
[----:B------:R-:W-:Y:S02]  /*5c80*/  @!P3 IMAD.IADD R148, R148, 0x1, -R4 ;  /* 0x000000019494b824 */ /* 0x000fe400078e0a04 */
[C---:B------:R-:W-:Y:S02]  /*5c90*/  IMAD R146, R4.reuse, R8, R9 ;  /* 0x0000000804927224 */ /* 0x040fe400078e0209 */
[----:B------:R-:W-:Y:S01]  /*5ca0*/  IMAD.MOV.U32 R9, RZ, RZ, R10 ;  /* 0x000000ffff097224 */ /* 0x000fe200078e000a */
[----:B------:R-:W-:Y:S01]  /*5cb0*/  LOP3.LUT R10, R7, 0xe6, RZ, 0xfc, !PT ;  /* 0x000000e6070a7812 */ /* 0x000fe200078efcff */
[----:B------:R-:W-:Y:S01]  /*5cc0*/  @!P6 IMAD.MOV R137, RZ, RZ, -R137 ;  /* 0x000000ffff89e224 */ /* 0x000fe200078e0a89 */
[----:B------:R-:W-:Y:S01]  /*5cd0*/  ISETP.GT.U32.AND P6, PT, R4, R148, PT ;  /* 0x000000940400720c */ /* 0x000fe20003fc4070 */
[----:B------:R-:W-:-:S04]  /*5ce0*/  IMAD.HI.U32 R8, R6, R9, RZ ;  /* 0x0000000906087227 */ /* 0x000fc800078e00ff */
[----:B------:R-:W-:Y:S02]  /*5cf0*/  IMAD.MOV R8, RZ, RZ, -R8 ;  /* 0x000000ffff087224 */ /* 0x000fe400078e0a08 */
[----:B------:R-:W-:Y:S02]  /*5d00*/  @!P4 IMAD.IADD R150, R150, 0x1, -R4 ;  /* 0x000000019696c824 */ /* 0x000fe400078e0a04 */
[----:B------:R-:W-:Y:S01]  /*5d10*/  IMAD R144, R4, R8, R9 ;  /* 0x0000000804907224 */ /* 0x000fe200078e0209 */
[----:B------:R-:W-:Y:S01]  /*5d20*/  LOP3.LUT R9, R7, 0xe4, RZ, 0xfc, !PT ;  /* 0x000000e407097812 */ /* 0x000fe200078efcff */
[----:B------:R-:W-:Y:S01]  /*5d30*/  IMAD.HI.U32 R8, R6, R11, RZ ;  /* 0x0000000b06087227 */ /* 0x000fe200078e00ff */
[----:B------:R-:W-:-:S03]  /*5d40*/  ISETP.GT.U32.AND P3, PT, R4, R150, PT ;  /* 0x000000960400720c */ /* 0x000fc60003f64070 */
[--C-:B------:R-:W-:Y:S01]  /*5d50*/  @!P6 IMAD.IADD R148, R148, 0x1, -R4.reuse ;  /* 0x000000019494e824 */ /* 0x100fe200078e0a04 */
[----:B------:R-:W-:Y:S01]  /*5d60*/  ISETP.GT.U32.AND P6, PT, R4, R144, PT ;  /* 0x000000900400720c */ /* 0x000fe20003fc4070 */
[----:B------:R-:W-:Y:S01]  /*5d70*/  @!P0 IMAD.IADD R143, R143, 0x1, -R4 ;  /* 0x000000018f8f8824 */ /* 0x000fe200078e0a04 */
[----:B------:R-:W-:Y:S01]  /*5d80*/  ISETP.GE.AND P0, PT, R13, RZ, PT ;  /* 0x000000ff0d00720c */ /* 0x000fe20003f06270 */
[----:B------:R-:W-:Y:S01]  /*5d90*/  IMAD.MOV R8, RZ, RZ, -R8 ;  /* 0x000000ffff087224 */ /* 0x000fe200078e0a08 */
[----:B------:R-:W-:Y:S01]  /*5da0*/  IABS R13, R9 ;  /* 0x00000009000d7213 */ /* 0x000fe20000000000 */
[----:B------:R-:W-:Y:S01]  /*5db0*/  @!P2 IMAD.MOV R141, RZ, RZ, -R141 ;  /* 0x000000ffff8da224 */ /* 0x000fe200078e0a8d */
[----:B------:R-:W-:Y:S01]  /*5dc0*/  ISETP.GE.AND P2, PT, R14, RZ, PT ;  /* 0x000000ff0e00720c */ /* 0x000fe20003f46270 */
[----:B------:R-:W-:Y:S01]  /*5dd0*/  IMAD R142, R4, R8, R11 ;  /* 0x00000008048e7224 */ /* 0x000fe200078e020b */
[----:B------:R-:W-:Y:S01]  /*5de0*/  LOP3.LUT R8, R7, 0xe2, RZ, 0xfc, !PT ;  /* 0x000000e207087812 */ /* 0x000fe200078efcff */
[--C-:B------:R-:W-:Y:S01]  /*5df0*/  @!P3 IMAD.IADD R150, R150, 0x1, -R4.reuse ;  /* 0x000000019696b824 */ /* 0x100fe200078e0a04 */
[----:B------:R-:W-:Y:S01]  /*5e00*/  ISETP.GE.AND P3, PT, R12, RZ, PT ;  /* 0x000000ff0c00720c */ /* 0x000fe20003f66270 */
[----:B------:R-:W-:Y:S01]  /*5e10*/  @!P1 IMAD.MOV R139, RZ, RZ, -R139 ;  /* 0x000000ffff8b9224 */ /* 0x000fe200078e0a8b */
[----:B------:R-:W-:Y:S01]  /*5e20*/  IABS R11, R8 ;  /* 0x00000008000b7213 */ /* 0x000fe20000000000 */
[----:B------:R-:W-:Y:S01]  /*5e30*/  @!P6 IMAD.IADD R144, R144, 0x1, -R4 ;  /* 0x000000019090e824 */ /* 0x000fe200078e0a04 */
[----:B------:R-:W-:Y:S01]  /*5e40*/  ISETP.GT.U32.AND P4, PT, R4, R143, PT ;  /* 0x0000008f0400720c */ /* 0x000fe20003f84070 */
[----:B------:R-:W-:Y:S01]  /*5e50*/  @!P0 IMAD.MOV R150, RZ, RZ, -R150 ;  /* 0x000000ffff968224 */ /* 0x000fe200078e0a96 */
[----:B------:R-:W-:Y:S01]  /*5e60*/  ISETP.GE.AND P0, PT, R8, RZ, PT ;  /* 0x000000ff0800720c */ /* 0x000fe20003f06270 */
[----:B------:R-:W-:Y:S01]  /*5e70*/  IMAD.HI.U32 R8, R6, R11, RZ ;  /* 0x0000000b06087227 */ /* 0x000fe200078e00ff */
[----:B------:R-:W-:-:S02]  /*5e80*/  ISETP.GT.U32.AND P6, PT, R4, R144, PT ;  /* 0x000000900400720c */ /* 0x000fc40003fc4070 */
[C---:B------:R-:W-:Y:S01]  /*5e90*/  ISETP.GT.U32.AND P1, PT, R4.reuse, R146, PT ;  /* 0x000000920400720c */ /* 0x040fe20003f24070 */
[----:B------:R-:W-:Y:S01]  /*5ea0*/  IMAD.MOV R8, RZ, RZ, -R8 ;  /* 0x000000ffff087224 */ /* 0x000fe200078e0a08 */
[----:B------:R-:W-:Y:S01]  /*5eb0*/  LOP3.LUT R12, R7, 0xe8, RZ, 0xfc, !PT ;  /* 0x000000e8070c7812 */ /* 0x000fe200078efcff */
[----:B------:R-:W-:Y:S01]  /*5ec0*/  @!P2 IMAD.MOV R148, RZ, RZ, -R148 ;  /* 0x000000ffff94a224 */ /* 0x000fe200078e0a94 */
[----:B------:R-:W-:Y:S01]  /*5ed0*/  ISETP.GE.AND P2, PT, R9, RZ, PT ;  /* 0x000000ff0900720c */ /* 0x000fe20003f46270 */
[----:B------:R-:W-:Y:S02]  /*5ee0*/  IMAD R140, R4, R8, R11 ;  /* 0x00000008048c7224 */ /* 0x000fe400078e020b */
[----:B------:R-:W-:-:S04]  /*5ef0*/  IMAD.HI.U32 R9, R6, R13, RZ ;  /* 0x0000000d06097227 */ /* 0x000fc800078e00ff */
[--C-:B------:R-:W-:Y:S01]  /*5f00*/  @!P6 IMAD.IADD R144, R144, 0x1, -R4.reuse ;  /* 0x000000019090e824 */ /* 0x100fe200078e0a04 */
[----:B------:R-:W-:Y:S01]  /*5f10*/  ISETP.GE.AND P6, PT, R12, RZ, PT ;  /* 0x000000ff0c00720c */ /* 0x000fe20003fc6270 */
[----:B------:R-:W-:Y:S01]  /*5f20*/  @!P4 IMAD.IADD R143, R143, 0x1, -R4 ;  /* 0x000000018f8fc824 */ /* 0x000fe200078e0a04 */
[----:B------:R-:W-:Y:S01]  /*5f30*/  ISETP.GE.AND P4, PT, R15, RZ, PT ;  /* 0x000000ff0f00720c */ /* 0x000fe20003f86270 */
[----:B------:R-:W-:Y:S01]  /*5f40*/  @!P3 IMAD.MOV R144, RZ, RZ, -R144 ;  /* 0x000000ffff90b224 */ /* 0x000fe200078e0a90 */
[----:B------:R-:W-:Y:S01]  /*5f50*/  ISETP.GT.U32.AND P3, PT, R4, R140, PT ;  /* 0x0000008c0400720c */ /* 0x000fe20003f64070 */
[----:B------:R-:W-:Y:S01]  /*5f60*/  @!P1 IMAD.IADD R146, R146, 0x1, -R4 ;  /* 0x0000000192929824 */ /* 0x000fe200078e0a04 */
[----:B------:R-:W-:Y:S01]  /*5f70*/  IABS R15, R10 ;  /* 0x0000000a000f7213 */ /* 0x000fe20000000000 */
[----:B------:R-:W-:Y:S01]  /*5f80*/  IMAD.MOV R9, RZ, RZ, -R9 ;  /* 0x000000ffff097224 */ /* 0x000fe200078e0a09 */
[----:B------:R-:W-:Y:S01]  /*5f90*/  IABS R12, R12 ;  /* 0x0000000c000c7213 */ /* 0x000fe20000000000 */
[----:B------:R-:W-:Y:S01]  /*5fa0*/  @!P5 IMAD.MOV R143, RZ, RZ, -R143 ;  /* 0x000000ffff8fd224 */ /* 0x000fe200078e0a8f */
[C---:B------:R-:W-:Y:S01]  /*5fb0*/  ISETP.GT.U32.AND P5, PT, R4.reuse, R146, PT ;  /* 0x000000920400720c */ /* 0x040fe20003fa4070 */
[----:B------:R-:W-:Y:S01]  /*5fc0*/  IMAD R138, R4, R9, R13 ;  /* 0x00000009048a7224 */ /* 0x000fe200078e020d */
[----:B------:R-:W-:Y:S01]  /*5fd0*/  ISETP.GE.AND P1, PT, R16, RZ, PT ;  /* 0x000000ff1000720c */ /* 0x000fe20003f26270 */
[----:B------:R-:W-:-:S04]  /*5fe0*/  IMAD.HI.U32 R8, R6, R15, RZ ;  /* 0x0000000f06087227 */ /* 0x000fc800078e00ff */
[----:B------:R-:W-:Y:S02]  /*5ff0*/  @!P3 IMAD.IADD R140, R140, 0x1, -R4 ;  /* 0x000000018c8cb824 */ /* 0x000fe400078e0a04 */
[----:B------:R-:W-:Y:S02]  /*6000*/  IMAD.MOV.U32 R11, RZ, RZ, R12 ;  /* 0x000000ffff0b7224 */ /* 0x000fe400078e000c */
[----:B------:R-:W-:Y:S01]  /*6010*/  IMAD.MOV R8, RZ, RZ, -R8 ;  /* 0x000000ffff087224 */ /* 0x000fe200078e0a08 */
[----:B------:R-:W-:Y:S01]  /*6020*/  ISETP.GT.U32.AND P3, PT, R4, R140, PT ;  /* 0x0000008c0400720c */ /* 0x000fe20003f64070 */
[----:B------:R-:W-:Y:S01]  /*6030*/  @!P5 IMAD.IADD R146, R146, 0x1, -R4 ;  /* 0x000000019292d824 */ /* 0x000fe200078e0a04 */
[----:B------:R-:W-:Y:S01]  /*6040*/  ISETP.GT.U32.AND P5, PT, R4, R142, PT ;  /* 0x0000008e0400720c */ /* 0x000fe20003fa4070 */
[----:B------:R-:W-:-:S04]  /*6050*/  IMAD.HI.U32 R9, R6, R11, RZ ;  /* 0x0000000b06097227 */ /* 0x000fc800078e00ff */
[----:B------:R-:W-:Y:S01]  /*6060*/  @!P4 IMAD.MOV R146, RZ, RZ, -R146 ;  /* 0x000000ffff92c224 */ /* 0x000fe200078e0a92 */
[----:B------:R-:W-:Y:S01]  /*6070*/  ISETP.GE.AND P4, PT, R10, RZ, PT ;  /* 0x000000ff0a00720c */ /* 0x000fe20003f86270 */
[----:B------:R-:W-:Y:S01]  /*6080*/  IMAD R136, R4, R8, R15 ;  /* 0x0000000804887224 */ /* 0x000fe200078e020f */
[----:B------:R-:W-:Y:S01]  /*6090*/  LOP3.LUT R10, R7, 0xea, RZ, 0xfc, !PT ;  /* 0x000000ea070a7812 */ /* 0x000fe200078efcff */
[----:B------:R-:W-:Y:S01]  /*60a0*/  IMAD.MOV R9, RZ, RZ, -R9 ;  /* 0x000000ffff097224 */ /* 0x000fe200078e0a09 */
[----:B------:R-:W-:Y:S01]  /*60b0*/  IABS R8, R17 ;  /* 0x0000001100087213 */ /* 0x000fe20000000000 */
[--C-:B------:R-:W-:Y:S01]  /*60c0*/  @!P3 IMAD.IADD R140, R140, 0x1, -R4.reuse ;  /* 0x000000018c8cb824 */ /* 0x100fe200078e0a04 */
[----:B------:R-:W-:Y:S01]  /*60d0*/  ISETP.GT.U32.AND P3, PT, R4, R138, PT ;  /* 0x0000008a0400720c */ /* 0x000fe20003f64070 */
[----:B------:R-:W-:Y:S01]  /*60e0*/  @!P5 IMAD.IADD R142, R142, 0x1, -R4 ;  /* 0x000000018e8ed824 */ /* 0x000fe200078e0a04 */
[----:B------:R-:W-:Y:S01]  /*60f0*/  IABS R13, R10 ;  /* 0x0000000a000d7213 */ /* 0x000fe20000000000 */
[C---:B------:R-:W-:Y:S01]  /*6100*/  IMAD R26, R4.reuse, R9, R11 ;  /* 0x00000009041a7224 */ /* 0x040fe200078e020b */
[----:B------:R-:W-:Y:S01]  /*6110*/  IABS R15, R29 ;  /* 0x0000001d000f7213 */ /* 0x000fe20000000000 */
[----:B------:R-:W-:Y:S01]  /*6120*/  IMAD.MOV.U32 R11, RZ, RZ, R8 ;  /* 0x000000ffff0b7224 */ /* 0x000fe200078e0008 */
[----:B------:R-:W-:Y:S01]  /*6130*/  ISETP.GT.U32.AND P5, PT, R4, R142, PT ;  /* 0x0000008e0400720c */ /* 0x000fe20003fa4070 */
[----:B------:R-:W-:-:S04]  /*6140*/  IMAD.HI.U32 R8, R6, R13, RZ ;  /* 0x0000000d06087227 */ /* 0x000fc800078e00ff */
[----:B------:R-:W-:Y:S02]  /*6150*/  IMAD.MOV R8, RZ, RZ, -R8 ;  /* 0x000000ffff087224 */ /* 0x000fe400078e0a08 */
[----:B------:R-:W-:Y:S02]  /*6160*/  @!P3 IMAD.IADD R138, R138, 0x1, -R4 ;  /* 0x000000018a8ab824 */ /* 0x000fe400078e0a04 */
[----:B------:R-:W-:-:S03]  /*6170*/  IMAD.HI.U32 R9, R6, R11, RZ ;  /* 0x0000000b06097227 */ /* 0x000fc600078e00ff */
[----:B------:R-:W-:Y:S01]  /*6180*/  ISETP.GT.U32.AND P3, PT, R4, R138, PT ;  /* 0x0000008a0400720c */ /* 0x000fe20003f64070 */
[----:B------:R-:W-:Y:S01]  /*6190*/  @!P5 IMAD.IADD R142, R142, 0x1, -R4 ;  /* 0x000000018e8ed824 */ /* 0x000fe200078e0a04 */
[----:B------:R-:W-:Y:S01]  /*61a0*/  ISETP.GE.AND P5, PT, R10, RZ, PT ;  /* 0x000000ff0a00720c */ /* 0x000fe20003fa6270 */
[C---:B------:R-:W-:Y:S01]  /*61b0*/  IMAD R24, R4.reuse, R8, R13 ;  /* 0x0000000804187224 */ /* 0x040fe200078e020d */
[----:B------:R-:W-:Y:S01]  /*61c0*/  IABS R10, R19 ;  /* 0x00000013000a7213 */ /* 0x000fe20000000000 */
[----:B------:R-:W-:Y:S01]  /*61d0*/  IMAD.MOV R9, RZ, RZ, -R9 ;  /* 0x000000ffff097224 */ /* 0x000fe200078e0a09 */
[----:B------:R-:W-:Y:S01]  /*61e0*/  IABS R8, R21 ;  /* 0x0000001500087213 */ /* 0x000fe20000000000 */
[----:B------:R-:W-:Y:S02]  /*61f0*/  @!P1 IMAD.MOV R142, RZ, RZ, -R142 ;  /* 0x000000ffff8e9224 */ /* 0x000fe400078e0a8e */
[----:B------:R-:W-:Y:S01]  /*6200*/  IMAD.MOV.U32 R13, RZ, RZ, R10 ;  /* 0x000000ffff0d7224 */ /* 0x000fe200078e000a */
[----:B------:R-:W-:Y:S01]  /*6210*/  IABS R10, R23 ;  /* 0x00000017000a7213 */ /* 0x000fe20000000000 */
[----:B------:R-:W-:-:S02]  /*6220*/  IMAD R22, R4, R9, R11 ;  /* 0x0000000904167224 */ /* 0x000fc400078e020b */
[----:B------:R-:W-:Y:S01]  /*6230*/  @!P3 IMAD.IADD R138, R138, 0x1, -R4 ;  /* 0x000000018a8ab824 */ /* 0x000fe200078e0a04 */
[----:B------:R-:W-:Y:S01]  /*6240*/  ISETP.GT.U32.AND P3, PT, R4, R136, PT ;  /* 0x000000880400720c */ /* 0x000fe20003f64070 */
[----:B------:R-:W-:Y:S02]  /*6250*/  IMAD.MOV.U32 R11, RZ, RZ, R8 ;  /* 0x000000ffff0b7224 */ /* 0x000fe400078e0008 */
[----:B------:R-:W-:-:S04]  /*6260*/  IMAD.HI.U32 R8, R6, R13, RZ ;  /* 0x0000000d06087227 */ /* 0x000fc800078e00ff */
[----:B------:R-:W-:Y:S02]  /*6270*/  IMAD.MOV R8, RZ, RZ, -R8 ;  /* 0x000000ffff087224 */ /* 0x000fe400078e0a08 */
[----:B------:R-:W-:-:S04]  /*6280*/  IMAD.HI.U32 R9, R6, R11, RZ ;  /* 0x0000000b06097227 */ /* 0x000fc800078e00ff */
[----:B------:R-:W-:Y:S01]  /*6290*/  @!P3 IMAD.IADD R136, R136, 0x1, -R4 ;  /* 0x000000018888b824 */ /* 0x000fe200078e0a04 */
[C---:B------:R-:W-:Y:S01]  /*62a0*/  ISETP.GT.U32.AND P3, PT, R4.reuse, R26, PT ;  /* 0x0000001a0400720c */ /* 0x040fe20003f64070 */
[C---:B------:R-:W-:Y:S02]  /*62b0*/  IMAD R18, R4.reuse, R8, R13 ;  /* 0x0000000804127224 */ /* 0x040fe400078e020d */
[----:B------:R-:W-:Y:S01]  /*62c0*/  IMAD.MOV.U32 R13, RZ, RZ, R10 ;  /* 0x000000ffff0d7224 */ /* 0x000fe200078e000a */
[C---:B------:R-:W-:Y:S01]  /*62d0*/  ISETP.GT.U32.AND P1, PT, R4.reuse, R136, PT ;  /* 0x000000880400720c */ /* 0x040fe20003f24070 */
[----:B------:R-:W-:Y:S01]  /*62e0*/  @!P0 IMAD.MOV R140, RZ, RZ, -R140 ;  /* 0x000000ffff8c8224 */ /* 0x000fe200078e0a8c */
[----:B------:R-:W-:Y:S01]  /*62f0*/  ISETP.GT.U32.AND P0, PT, R4, R24, PT ;  /* 0x000000180400720c */ /* 0x000fe20003f04070 */
[----:B------:R-:W-:Y:S02]  /*6300*/  IMAD.MOV R9, RZ, RZ, -R9 ;  /* 0x000000ffff097224 */ /* 0x000fe400078e0a09 */
[----:B------:R-:W-:-:S04]  /*6310*/  IMAD.HI.U32 R8, R6, R13, RZ ;  /* 0x0000000d06087227 */ /* 0x000fc800078e00ff */
[----:B------:R-:W-:Y:S02]  /*6320*/  @!P3 IMAD.IADD R26, R26, 0x1, -R4 ;  /* 0x000000011a1ab824 */ /* 0x000fe400078e0a04 */
[----:B------:R-:W-:Y:S01]  /*6330*/  @!P2 IMAD.MOV R138, RZ, RZ, -R138 ;  /* 0x000000ffff8aa224 */ /* 0x000fe200078e0a8a */
[C---:B------:R-:W-:Y:S01]  /*6340*/  ISETP.GT.U32.AND P2, PT, R4.reuse, R22, PT ;  /* 0x000000160400720c */ /* 0x040fe20003f44070 */
[C---:B------:R-:W-:Y:S01]  /*6350*/  IMAD R12, R4.reuse, R9, R11 ;  /* 0x00000009040c7224 */ /* 0x040fe200078e020b */
[----:B------:R-:W-:Y:S01]  /*6360*/  ISETP.GT.U32.AND P3, PT, R4, R26, PT ;  /* 0x0000001a0400720c */ /* 0x000fe20003f64070 */
[----:B------:R-:W-:Y:S01]  /*6370*/  IMAD.MOV R8, RZ, RZ, -R8 ;  /* 0x000000ffff087224 */ /* 0x000fe200078e0a08 */
[----:B------:R-:W-:Y:S01]  /*6380*/  IABS R11, R25 ;  /* 0x00000019000b7213 */ /* 0x000fe20000000000 */
[----:B------:R-:W-:Y:S01]  /*6390*/  @!P1 IMAD.IADD R136, R136, 0x1, -R4 ;  /* 0x0000000188889824 */ /* 0x000fe200078e0a04 */
[C---:B------:R-:W-:Y:S01]  /*63a0*/  ISETP.GT.U32.AND P1, PT, R4.reuse, R18, PT ;  /* 0x000000120400720c */ /* 0x040fe20003f24070 */
[----:B------:R-:W-:Y:S01]  /*63b0*/  IMAD R20, R4, R8, R13 ;  /* 0x0000000804147224 */ /* 0x000fe200078e020d */
[----:B------:R-:W-:Y:S01]  /*63c0*/  IABS R13, R27 ;  /* 0x0000001b000d7213 */ /* 0x000fe20000000000 */
[----:B------:R-:W-:-:S04]  /*63d0*/  IMAD.HI.U32 R8, R6, R11, RZ ;  /* 0x0000000b06087227 */ /* 0x000fc800078e00ff */
[--C-:B------:R-:W-:Y:S01]  /*63e0*/  @!P0 IMAD.IADD R24, R24, 0x1, -R4.reuse ;  /* 0x0000000118188824 */ /* 0x100fe200078e0a04 */
[----:B------:R-:W-:Y:S01]  /*63f0*/  ISETP.GT.U32.AND P0, PT, R4, R20, PT ;  /* 0x000000140400720c */ /* 0x000fe20003f04070 */
[----:B------:R-:W-:Y:S01]  /*6400*/  @!P3 IMAD.IADD R26, R26, 0x1, -R4 ;  /* 0x000000011a1ab824 */ /* 0x000fe200078e0a04 */
[----:B------:R-:W-:Y:S01]  /*6410*/  ISETP.GT.U32.AND P3, PT, R4, R12, PT ;  /* 0x0000000c0400720c */ /* 0x000fe20003f64070 */
[----:B------:R-:W-:Y:S02]  /*6420*/  IMAD.MOV R14, RZ, RZ, -R8 ;  /* 0x000000ffff0e7224 */ /* 0x000fe400078e0a08 */
[----:B------:R-:W-:-:S04]  /*6430*/  IMAD.HI.U32 R9, R6, R15, RZ ;  /* 0x0000000f06097227 */ /* 0x000fc800078e00ff */
[----:B------:R-:W-:-:S04]  /*6440*/  IMAD.HI.U32 R8, R6, R13, RZ ;  /* 0x0000000d06087227 */ /* 0x000fc800078e00ff */
[----:B------:R-:W-:Y:S01]  /*6450*/  @!P2 IMAD.IADD R22, R22, 0x1, -R4 ;  /* 0x000000011616a824 */ /* 0x000fe200078e0a04 */
[C---:B------:R-:W-:Y:S01]  /*6460*/  ISETP.GT.U32.AND P2, PT, R4.reuse, R24, PT ;  /* 0x000000180400720c */ /* 0x040fe20003f44070 */
[----:B------:R-:W-:Y:S02]  /*6470*/  IMAD.MOV R9, RZ, RZ, -R9 ;  /* 0x000000ffff097224 */ /* 0x000fe400078e0a09 */
[----:B------:R-:W-:Y:S02]  /*6480*/  IMAD.MOV R8, RZ, RZ, -R8 ;  /* 0x000000ffff087224 */ /* 0x000fe400078e0a08 */
[C---:B------:R-:W-:Y:S01]  /*6490*/  IMAD R10, R4.reuse, R9, R15 ;  /* 0x00000009040a7224 */ /* 0x040fe200078e020f */
[C---:B------:R-:W-:Y:S01]  /*64a0*/  LOP3.LUT R15, R7.reuse, 0xfa, RZ, 0xfc, !PT ;  /* 0x000000fa070f7812 */ /* 0x040fe200078efcff */
[----:B------:R-:W-:Y:S01]  /*64b0*/  IMAD R16, R4, R8, R13 ;  /* 0x0000000804107224 */ /* 0x000fe200078e020d */
[----:B------:R-:W-:Y:S01]  /*64c0*/  LOP3.LUT R13, R7, 0xfc, RZ, 0xfc, !PT ;  /* 0x000000fc070d7812 */ /* 0x000fe200078efcff */
[--C-:B------:R-:W-:Y:S01]  /*64d0*/  @!P1 IMAD.IADD R18, R18, 0x1, -R4.reuse ;  /* 0x0000000112129824 */ /* 0x100fe200078e0a04 */
[C---:B------:R-:W-:Y:S01]  /*64e0*/  ISETP.GT.U32.AND P1, PT, R4.reuse, R22, PT ;  /* 0x000000160400720c */ /* 0x040fe20003f24070 */
[----:B------:R-:W-:Y:S01]  /*64f0*/  IMAD R14, R4, R14, R11 ;  /* 0x0000000e040e7224 */ /* 0x000fe200078e020b */
[----:B------:R-:W-:Y:S01]  /*6500*/  IABS R9, R15 ;  /* 0x0000000f00097213 */ /* 0x000fe20000000000 */
[--C-:B------:R-:W-:Y:S01]  /*6510*/  @!P3 IMAD.IADD R12, R12, 0x1, -R4.reuse ;  /* 0x000000010c0cb824 */ /* 0x100fe200078e0a04 */
[----:B------:R-:W-:Y:S01]  /*6520*/  IABS R11, R13 ;  /* 0x0000000d000b7213 */ /* 0x000fe20000000000 */
[----:B------:R-:W-:Y:S01]  /*6530*/  @!P2 IMAD.IADD R24, R24, 0x1, -R4 ;  /* 0x000000011818a824 */ /* 0x000fe200078e0a04 */
[----:B------:R-:W-:Y:S01]  /*6540*/  ISETP.GT.U32.AND P3, PT, R4, R18, PT ;  /* 0x000000120400720c */ /* 0x000fe20003f64070 */
[----:B------:R-:W-:Y:S01]  /*6550*/  IMAD.HI.U32 R7, R6, R9, RZ ;  /* 0x0000000906077227 */ /* 0x000fe200078e00ff */
[----:B------:R-:W-:-:S03]  /*6560*/  ISETP.GT.U32.AND P2, PT, R4, R14, PT ;  /* 0x0000000e0400720c */ /* 0x000fc60003f44070 */
[----:B------:R-:W-:-:S04]  /*6570*/  IMAD.HI.U32 R6, R6, R11, RZ ;  /* 0x0000000b06067227 */ /* 0x000fc800078e00ff */
[----:B------:R-:W-:Y:S01]  /*6580*/  @!P0 IMAD.IADD R20, R20, 0x1, -R4 ;  /* 0x0000000114148824 */ /* 0x000fe200078e0a04 */
[C---:B------:R-:W-:Y:S01]  /*6590*/  ISETP.GT.U32.AND P0, PT, R4.reuse, R12, PT ;  /* 0x0000000c0400720c */ /* 0x040fe20003f04070 */
[----:B------:R-:W-:Y:S02]  /*65a0*/  IMAD.MOV R6, RZ, RZ, -R6 ;  /* 0x000000ffff067224 */ /* 0x000fe400078e0a06 */
[----:B------:R-:W-:Y:S01]  /*65b0*/  @!P4 IMAD.MOV R136, RZ, RZ, -R136 ;  /* 0x000000ffff88c224 */ /* 0x000fe200078e0a88 */
[----:B------:R-:W-:Y:S01]  /*65c0*/  ISETP.GT.U32.AND P4, PT, R4, R20, PT ;  /* 0x000000140400720c */ /* 0x000fe20003f84070 */
[----:B------:R-:W-:Y:S01]  /*65d0*/  @!P1 IMAD.IADD R22, R22, 0x1, -R4 ;  /* 0x0000000116169824 */ /* 0x000fe200078e0a04 */
[C---:B------:R-:W-:Y:S01]  /*65e0*/  ISETP.GT.U32.AND P1, PT, R4.reuse, R16, PT ;  /* 0x000000100400720c */ /* 0x040fe20003f24070 */
[----:B------:R-:W-:Y:S02]  /*65f0*/  IMAD.MOV R7, RZ, RZ, -R7 ;  /* 0x000000ffff077224 */ /* 0x000fe400078e0a07 */
[----:B------:R-:W-:-:S02]  /*6600*/  IMAD R6, R4, R6, R11 ;  /* 0x0000000604067224 */ /* 0x000fc400078e020b */
[--C-:B------:R-:W-:Y:S01]  /*6610*/  @!P3 IMAD.IADD R18, R18, 0x1, -R4.reuse ;  /* 0x000000011212b824 */ /* 0x100fe200078e0a04 */
[C---:B------:R-:W-:Y:S01]  /*6620*/  ISETP.GT.U32.AND P3, PT, R4.reuse, R10, PT ;  /* 0x0000000a0400720c */ /* 0x040fe20003f64070 */
[----:B------:R-:W-:Y:S02]  /*6630*/  IMAD R8, R4, R7, R9 ;  /* 0x0000000704087224 */ /* 0x000fe400078e0209 */
[--C-:B------:R-:W-:Y:S01]  /*6640*/  @!P2 IMAD.IADD R14, R14, 0x1, -R4.reuse ;  /* 0x000000010e0ea824 */ /* 0x100fe200078e0a04 */
[----:B------:R-:W-:Y:S01]  /*6650*/  ISETP.GT.U32.AND P2, PT, R4, R6, PT ;  /* 0x000000060400720c */ /* 0x000fe20003f44070 */
[--C-:B------:R-:W-:Y:S01]  /*6660*/  @!P0 IMAD.IADD R12, R12, 0x1, -R4.reuse ;  /* 0x000000010c0c8824 */ /* 0x100fe200078e0a04 */
[----:B------:R-:W-:Y:S01]  /*6670*/  ISETP.GT.U32.AND P0, PT, R4, R8, PT ;  /* 0x000000080400720c */ /* 0x000fe20003f04070 */
[--C-:B------:R-:W-:Y:S01]  /*6680*/  @!P4 IMAD.IADD R20, R20, 0x1, -R4.reuse ;  /* 0x000000011414c824 */ /* 0x100fe200078e0a04 */
[----:B------:R-:W-:Y:S01]  /*6690*/  ISETP.GE.AND P4, PT, R17, RZ, PT ;  /* 0x000000ff1100720c */ /* 0x000fe20003f86270 */
[----:B------:R-:W-:Y:S01]  /*66a0*/  @!P1 IMAD.IADD R16, R16, 0x1, -R4 ;  /* 0x0000000110109824 */ /* 0x000fe200078e0a04 */
[----:B------:R-:W-:Y:S01]  /*66b0*/  ISETP.GE.AND P1, PT, R19, RZ, PT ;  /* 0x000000ff1300720c */ /* 0x000fe20003f26270 */
[----:B------:R-:W-:-:S02]  /*66c0*/  @!P6 IMAD.MOV R26, RZ, RZ, -R26 ;  /* 0x000000ffff1ae224 */ /* 0x000fc400078e0a1a */
[----:B------:R-:W-:Y:S01]  /*66d0*/  @!P3 IMAD.IADD R10, R10, 0x1, -R4 ;  /* 0x000000010a0ab824 */ /* 0x000fe200078e0a04 */
[----:B------:R-:W-:Y:S01]  /*66e0*/  ISETP.GE.AND P3, PT, R21, RZ, PT ;  /* 0x000000ff1500720c */ /* 0x000fe20003f66270 */
[----:B------:R-:W-:Y:S01]  /*66f0*/  @!P5 IMAD.MOV R24, RZ, RZ, -R24 ;  /* 0x000000ffff18d224 */ /* 0x000fe200078e0a18 */
[----:B------:R-:W-:Y:S01]  /*6700*/  ISETP.GT.U32.AND P5, PT, R4, R16, PT ;  /* 0x000000100400720c */ /* 0x000fe20003fa4070 */
[--C-:B------:R-:W-:Y:S01]  /*6710*/  @!P2 IMAD.IADD R6, R6, 0x1, -R4.reuse ;  /* 0x000000010606a824 */ /* 0x100fe200078e0a04 */
[----:B------:R-:W-:Y:S01]  /*6720*/  ISETP.GT.U32.AND P2, PT, R4, R14, PT ;  /* 0x0000000e0400720c */ /* 0x000fe20003f44070 */
[----:B------:R-:W-:Y:S01]  /*6730*/  @!P0 IMAD.IADD R8, R8, 0x1, -R4 ;  /* 0x0000000108088824 */ /* 0x000fe200078e0a04 */
[----:B------:R-:W-:Y:S01]  /*6740*/  ISETP.GE.AND P0, PT, R23, RZ, PT ;  /* 0x000000ff1700720c */ /* 0x000fe20003f06270 */
[----:B------:R-:W-:Y:S01]  /*6750*/  @!P4 IMAD.MOV R22, RZ, RZ, -R22 ;  /* 0x000000ffff16c224 */ /* 0x000fe200078e0a16 */
[C---:B------:R-:W-:Y:S01]  /*6760*/  ISETP.GT.U32.AND P6, PT, R4.reuse, R6, PT ;  /* 0x000000060400720c */ /* 0x040fe20003fc4070 */
[----:B------:R-:W-:Y:S01]  /*6770*/  @!P1 IMAD.MOV R18, RZ, RZ, -R18 ;  /* 0x000000ffff129224 */ /* 0x000fe200078e0a12 */
[----:B------:R-:W-:-:S02]  /*6780*/  ISETP.GT.U32.AND P4, PT, R4, R10, PT ;  /* 0x0000000a0400720c */ /* 0x000fc40003f84070 */
[----:B------:R-:W-:Y:S01]  /*6790*/  ISETP.GT.U32.AND P1, PT, R4, R8, PT ;  /* 0x000000080400720c */ /* 0x000fe20003f24070 */
[----:B------:R-:W-:Y:S01]  /*67a0*/  @!P3 IMAD.MOV R12, RZ, RZ, -R12 ;  /* 0x000000ffff0cb224 */ /* 0x000fe200078e0a0c */
[----:B------:R-:W-:Y:S01]  /*67b0*/  ISETP.GE.AND P3, PT, R25, RZ, PT ;  /* 0x000000ff1900720c */ /* 0x000fe20003f66270 */
[--C-:B------:R-:W-:Y:S01]  /*67c0*/  @!P5 IMAD.IADD R16, R16, 0x1, -R4.reuse ;  /* 0x000000011010d824 */ /* 0x100fe200078e0a04 */
[----:B------:R-:W-:Y:S01]  /*67d0*/  ISETP.GE.AND P5, PT, R29, RZ, PT ;  /* 0x000000ff1d00720c */ /* 0x000fe20003fa6270 */
[----:B------:R-:W-:Y:S01]  /*67e0*/  @!P2 IMAD.IADD R14, R14, 0x1, -R4 ;  /* 0x000000010e0ea824 */ /* 0x000fe200078e0a04 */
[----:B------:R-:W-:Y:S01]  /*67f0*/  ISETP.GE.AND P2, PT, R27, RZ, PT ;  /* 0x000000ff1b00720c */ /* 0x000fe20003f46270 */
[----:B------:R-:W-:Y:S01]  /*6800*/  @!P0 IMAD.MOV R20, RZ, RZ, -R20 ;  /* 0x000000ffff148224 */ /* 0x000fe200078e0a14 */
[----:B------:R-:W-:Y:S01]  /*6810*/  ISETP.NE.AND P0, PT, R2, RZ, PT ;  /* 0x000000ff0200720c */ /* 0x000fe20003f05270 */
[--C-:B------:R-:W-:Y:S01]  /*6820*/  @!P6 IMAD.IADD R6, R6, 0x1, -R4.reuse ;  /* 0x000000010606e824 */ /* 0x100fe200078e0a04 */
[----:B------:R-:W-:Y:S01]  /*6830*/  ISETP.GE.AND P6, PT, R31, RZ, PT ;  /* 0x000000ff1f00720c */ /* 0x000fe20003fc6270 */
[--C-:B------:R-:W-:Y:S01]  /*6840*/  @!P4 IMAD.IADD R10, R10, 0x1, -R4.reuse ;  /* 0x000000010a0ac824 */ /* 0x100fe200078e0a04 */
[----:B------:R-:W-:Y:S01]  /*6850*/  ISETP.GE.AND P4, PT, R15, RZ, PT ;  /* 0x000000ff0f00720c */ /* 0x000fe20003f86270 */
[----:B------:R-:W-:Y:S01]  /*6860*/  @!P1 IMAD.IADD R8, R8, 0x1, -R4 ;  /* 0x0000000108089824 */ /* 0x000fe200078e0a04 */
[----:B------:R-:W-:Y:S01]  /*6870*/  ISETP.GE.AND P1, PT, R13, RZ, PT ;  /* 0x000000ff0d00720c */ /* 0x000fe20003f26270 */
[----:B------:R-:W-:Y:S01]  /*6880*/  @!P3 IMAD.MOV R14, RZ, RZ, -R14 ;  /* 0x000000ffff0eb224 */ /* 0x000fe200078e0a0e */
[----:B------:R-:W-:Y:S01]  /*6890*/  ISETP.NE.AND P3, PT, R3, RZ, PT ;  /* 0x000000ff0300720c */ /* 0x000fe20003f65270 */
[----:B------:R-:W-:-:S02]  /*68a0*/  IMAD.MOV.U32 R3, RZ, RZ, R5 ;  /* 0x000000ffff037224 */ /* 0x000fc400078e0005 */
[----:B------:R-:W-:Y:S01]  /*68b0*/  @!P2 IMAD.MOV R16, RZ, RZ, -R16 ;  /* 0x000000ffff10a224 */ /* 0x000fe200078e0a10 */
[C---:B------:R-:W-:Y:S01]  /*68c0*/  SEL R5, R147.reuse, R28, !P3 ;  /* 0x0000001c93057207 */ /* 0x040fe20005800000 */
[----:B------:R-:W-:Y:S01]  /*68d0*/  @!P5 IMAD.MOV R10, RZ, RZ, -R10 ;  /* 0x000000ffff0ad224 */ /* 0x000fe200078e0a0a */
[C---:B------:R-:W-:Y:S01]  /*68e0*/  SEL R4, R147.reuse, R30, !P3 ;  /* 0x0000001e93047207 */ /* 0x040fe20005800000 */
[----:B------:R-:W-:Y:S01]  /*68f0*/  @!P6 IMAD.MOV R3, RZ, RZ, -R3 ;  /* 0x000000ffff03e224 */ /* 0x000fe200078e0a03 */
[C---:B------:R-:W-:Y:S01]  /*6900*/  SEL R7, R147.reuse, R32, !P3 ;  /* 0x0000002093077207 */ /* 0x040fe20005800000 */
[----:B------:R-:W-:Y:S01]  /*6910*/  @!P4 IMAD.MOV R8, RZ, RZ, -R8 ;  /* 0x000000ffff08c224 */ /* 0x000fe200078e0a08 */
[----:B------:R-:W-:Y:S01]  /*6920*/  SEL R11, R147, R36, !P3 ;  /* 0x00000024930b7207 */ /* 0x000fe20005800000 */
[----:B--2---:R-:W-:Y:S01]  /*6930*/  IMAD R5, R5, UR60, RZ ;  /* 0x0000003c05057c24 */ /* 0x004fe2000f8e02ff */
[C---:B------:R-:W-:Y:S01]  /*6940*/  SEL R13, R147.reuse, R38, !P3 ;  /* 0x00000026930d7207 */ /* 0x040fe20005800000 */
[----:B------:R-:W-:Y:S01]  /*6950*/  @!P1 IMAD.MOV R6, RZ, RZ, -R6 ;  /* 0x000000ffff069224 */ /* 0x000fe200078e0a06 */
[----:B------:R-:W-:Y:S01]  /*6960*/  @!P0 LOP3.LUT R3, RZ, R2, RZ, 0x33, !PT ;  /* 0x00000002ff038212 */ /* 0x000fe200078e33ff */
[----:B------:R-:W-:Y:S01]  /*6970*/  IMAD R231, R4, UR60, RZ ;  /* 0x0000003c04e77c24 */ /* 0x000fe2000f8e02ff */
[----:B------:R-:W-:Y:S01]  /*6980*/  SEL R15, R147, R40, !P3 ;  /* 0x00000028930f7207 */ /* 0x000fe20005800000 */
[----:B------:R-:W-:Y:S01]  /*6990*/  IMAD R7, R7, UR60, RZ ;  /* 0x0000003c07077c24 */ /* 0x000fe2000f8e02ff */
[----:B---3--:R-:W-:Y:S01]  /*69a0*/  LEA R2, P0, R0, UR14, 0x2 ;  /* 0x0000000e00027c11 */ /* 0x008fe2000f8010ff */
[----:B------:R-:W-:Y:S01]  /*69b0*/  IMAD R11, R11, UR60, RZ ;  /* 0x0000003c0b0b7c24 */ /* 0x000fe2000f8e02ff */
[----:B------:R-:W-:Y:S01]  /*69c0*/  SEL R17, R147, R42, !P3 ;  /* 0x0000002a93117207 */ /* 0x000fe20005800000 */
        /* <DEDUP_REMOVED lines=25> */
[C---:B------:R-:W-:Y:S01]  /*6b60*/  SEL R154, R147.reuse, R141, !P3 ;  /* 0x0000008d939a7207 */ /* 0x040fe20005800000 */
[----:B------:R-:W-:Y:S01]  /*6b70*/  IMAD R158, R158, UR60, RZ ;  /* 0x0000003c9e9e7c24 */ /* 0x000fe2000f8e02ff */
[C---:B------:R-:W-:Y:S01]  /*6b80*/  SEL R152, R147.reuse, R143, !P3 ;  /* 0x0000008f93987207 */ /* 0x040fe20005800000 */
[----:B------:R-:W-:Y:S01]  /*6b90*/  IMAD R156, R156, UR60, RZ ;  /* 0x0000003c9c9c7c24 */ /* 0x000fe2000f8e02ff */
[----:B------:R-:W-:Y:S01]  /*6ba0*/  LEA.HI.X.SX32 R0, R0, UR15, 0x2, P0 ;  /* 0x0000000f00007c11 */ /* 0x000fe200080f16ff */
[----:B------:R-:W-:Y:S01]  /*6bb0*/  IMAD R154, R154, UR60, RZ ;  /* 0x0000003c9a9a7c24 */ /* 0x000fe2000f8e02ff */
[C---:B------:R-:W-:Y:S01]  /*6bc0*/  SEL R19, R147.reuse, R44, !P3 ;  /* 0x0000002c93137207 */ /* 0x040fe20005800000 */
[----:B------:R-:W-:Y:S01]  /*6bd0*/  IMAD R152, R152, UR60, RZ ;  /* 0x0000003c98987c24 */ /* 0x000fe2000f8e02ff */
[----:B------:R-:W-:Y:S01]  /*6be0*/  SEL R23, R147, R48, !P3 ;  /* 0x0000003093177207 */ /* 0x000fe20005800000 */
[----:B----4-:R-:W-:Y:S01]  /*6bf0*/  IMAD R3, R3, UR58, RZ ;  /* 0x0000003a03037c24 */ /* 0x010fe2000f8e02ff */
        /* <DEDUP_REMOVED lines=178> */
[C---:B------:R-:W-:Y:S01]  /*7720*/  SEL R144, R147.reuse, R144, !P3 ;  /* 0x0000009093907207 */ /* 0x040fe20005800000 */
[----:B------:R-:W-:Y:S01]  /*7730*/  IMAD R148, R148, UR60, RZ ;  /* 0x0000003c94947c24 */ /* 0x000fe2000f8e02ff */
[C---:B------:R-:W-:Y:S01]  /*7740*/  SEL R142, R147.reuse, R142, !P3 ;  /* 0x0000008e938e7207 */ /* 0x040fe20005800000 */
[----:B------:R-:W-:Y:S01]  /*7750*/  IMAD R146, R146, UR60, RZ ;  /* 0x0000003c92927c24 */ /* 0x000fe2000f8e02ff */
[C---:B------:R-:W-:Y:S01]  /*7760*/  SEL R140, R147.reuse, R140, !P3 ;  /* 0x0000008c938c7207 */ /* 0x040fe20005800000 */
[----:B------:R-:W1:Y:S01]  /*7770*/  LDC R252, c[0x0][0x3a0] ;  /* 0x0000e800fffc7b82 */ /* 0x000e620000000800 */
[C---:B------:R-:W-:Y:S01]  /*7780*/  SEL R138, R147.reuse, R138, !P3 ;  /* 0x0000008a938a7207 */ /* 0x040fe20005800000 */
        /* <DEDUP_REMOVED lines=23> */
[----:B------:R-:W-:Y:S01]  /*7900*/  LEA R4, P0, R5, R2, 0x2 ;  /* 0x0000000205047211 */ /* 0x000fe200078010ff */
[----:B------:R-:W-:Y:S01]  /*7910*/  IMAD R153, R153, UR60, RZ ;  /* 0x0000003c99997c24 */ /* 0x000fe2000f8e02ff */
[----:B------:R-:W-:Y:S01]  /*7920*/  SEL R147, R147, R6, !P3 ;  /* 0x0000000693937207 */ /* 0x000fe20005800000 */
[----:B------:R-:W-:Y:S01]  /*7930*/  IMAD R151, R151, UR60, RZ ;  /* 0x0000003c97977c24 */ /* 0x000fe2000f8e02ff */
[-C--:B------:R-:W-:Y:S01]  /*7940*/  LEA R232, P1, R231, R2.reuse, 0x2 ;  /* 0x00000002e7e87211 */ /* 0x080fe200078210ff */
[----:B------:R-:W-:Y:S01]  /*7950*/  IMAD R149, R149, UR60, RZ ;  /* 0x0000003c95957c24 */ /* 0x000fe2000f8e02ff */
[-C--:B------:R-:W-:Y:S01]  /*7960*/  LEA R6, P3, R7, R2.reuse, 0x2 ;  /* 0x0000000207067211 */ /* 0x080fe200078610ff */
[----:B------:R-:W-:Y:S01]  /*7970*/  IMAD R147, R147, UR60, RZ ;  /* 0x0000003c93937c24 */ /* 0x000fe2000f8e02ff */
[----:B------:R-:W-:Y:S01]  /*7980*/  LEA R10, P5, R11, R2, 0x2 ;  /* 0x000000020b0a7211 */ /* 0x000fe200078a10ff */
[----:B------:R-:W-:Y:S01]  /*7990*/  IMAD.U32 R214, RZ, RZ, UR55 ;  /* 0x00000037ffd67e24 */ /* 0x000fe2000f8e00ff */
[----:B------:R-:W-:Y:S01]  /*79a0*/  LEA.HI.X.SX32 R5, R5, R0, 0x2, P0 ;  /* 0x0000000005057211 */ /* 0x000fe200000f16ff */
[----:B------:R-:W-:Y:S01]  /*79b0*/  UIMAD UR14, UR4, 0x2d, URZ ;  /* 0x0000002d040e78a4 */ /* 0x000fe2000f8e02ff */
[-C--:B------:R-:W-:Y:S01]  /*79c0*/  LEA R12, P6, R13, R2.reuse, 0x2 ;  /* 0x000000020d0c7211 */ /* 0x080fe200078c10ff */
[----:B------:R-:W-:Y:S01]  /*79d0*/  UIMAD UR15, UR4, 0x32, URZ ;  /* 0x00000032040f78a4 */ /* 0x000fe2000f8e02ff */
[----:B------:R-:W-:Y:S01]  /*79e0*/  LEA R14, P0, R15, R2, 0x2 ;  /* 0x000000020f0e7211 */ /* 0x000fe200078010ff */
[----:B------:R2:W-:Y:S01]  /*79f0*/  STL.64 [R1+0x7c8], R4 ;  /* 0x0007c80401007387 */ /* 0x0005e20000100a00 */
[----:B------:R-:W-:Y:S01]  /*7a00*/  LEA.HI.X.SX32 R233, R231, R0, 0x2, P1 ;  /* 0x00000000e7e97211 */ /* 0x000fe200008f16ff */
[----:B------:R-:W-:Y:S01]  /*7a10*/  UIMAD UR58, UR4, 0x33, URZ ;  /* 0x00000033043a78a4 */ /* 0x000fe2000f8e02ff */
[----:B------:R-:W-:Y:S01]  /*7a20*/  LEA R16, P1, R17, R2, 0x2 ;  /* 0x0000000211107211 */ /* 0x000fe200078210ff */
[----:B------:R-:W-:Y:S01]  /*7a30*/  UIMAD UR60, UR4, 0x35, URZ ;  /* 0x00000035043c78a4 */ /* 0x000fe2000f8e02ff */
[----:B------:R-:W-:Y:S01]  /*7a40*/  LEA.HI.X.SX32 R7, R7, R0, 0x2, P3 ;  /* 0x0000000007077211 */ /* 0x000fe200018f16ff */
[----:B------:R-:W-:Y:S01]  /*7a50*/  STL.64 [R1+0x238], R232 ;  /* 0x000238e801007387 */ /* 0x000fe20000100a00 */
[-C--:B------:R-:W-:Y:S01]  /*7a60*/  LEA R8, P4, R9, R2.reuse, 0x2 ;  /* 0x0000000209087211 */ /* 0x080fe200078810ff */
[----:B------:R-:W-:Y:S01]  /*7a70*/  IMAD.U32 R231, RZ, RZ, UR61 ;  /* 0x0000003dffe77e24 */ /* 0x000fe2000f8e00ff */
[----:B------:R-:W-:Y:S01]  /*7a80*/  LEA R20, P3, R21, R2, 0x2 ;  /* 0x0000000215147211 */ /* 0x000fe200078610ff */
[----:B------:R-:W-:Y:S01]  /*7a90*/  STL.64 [R1+0x7b0], R6 ;  /* 0x0007b00601007387 */ /* 0x000fe20000100a00 */
[----:B------:R-:W-:-:S02]  /*7aa0*/  LEA.HI.X.SX32 R11, R11, R0, 0x2, P5 ;  /* 0x000000000b0b7211 */ /* 0x000fc400028f16ff */
[----:B------:R-:W-:Y:S02]  /*7ab0*/  LEA R24, P5, R25, R2, 0x2 ;  /* 0x0000000219187211 */ /* 0x000fe400078a10ff */
[----:B------:R-:W-:Y:S02]  /*7ac0*/  LEA.HI.X.SX32 R13, R13, R0, 0x2, P6 ;  /* 0x000000000d0d7211 */ /* 0x000fe400030f16ff */
[----:B------:R-:W-:Y:S02]  /*7ad0*/  LEA R26, P6, R27, R2, 0x2 ;  /* 0x000000021b1a7211 */ /* 0x000fe400078c10ff */
[----:B------:R-:W-:Y:S02]  /*7ae0*/  LEA.HI.X.SX32 R15, R15, R0, 0x2, P0 ;  /* 0x000000000f0f7211 */ /* 0x000fe400000f16ff */
[-C--:B------:R-:W-:Y:S02]  /*7af0*/  LEA R18, P2, R19, R2.reuse, 0x2 ;  /* 0x0000000213127211 */ /* 0x080fe400078410ff */
[----:B------:R-:W-:-:S02]  /*7b00*/  LEA R28, P0, R29, R2, 0x2 ;  /* 0x000000021d1c7211 */ /* 0x000fc400078010ff */
[-C--:B------:R-:W-:Y:S02]  /*7b10*/  LEA.HI.X.SX32 R17, R17, R0.reuse, 0x2, P1 ;  /* 0x0000000011117211 */ /* 0x080fe400008f16ff */
[----:B------:R-:W-:Y:S02]  /*7b20*/  LEA.HI.X.SX32 R9, R9, R0, 0x2, P4 ;  /* 0x0000000009097211 */ /* 0x000fe400020f16ff */
[----:B------:R-:W-:Y:S02]  /*7b30*/  LEA R30, P1, R31, R2, 0x2 ;  /* 0x000000021f1e7211 */ /* 0x000fe400078210ff */
[----:B------:R-:W-:Y:S01]  /*7b40*/  LEA.HI.X.SX32 R21, R21, R0, 0x2, P3 ;  /* 0x0000000015157211 */ /* 0x000fe200018f16ff */
[----:B------:R-:W-:Y:S01]  /*7b50*/  STL.64 [R1+0x770], R8 ;  /* 0x0007700801007387 */ /* 0x000fe20000100a00 */
[-C--:B------:R-:W-:Y:S02]  /*7b60*/  LEA R22, P4, R23, R2.reuse, 0x2 ;  /* 0x0000000217167211 */ /* 0x080fe400078810ff */
[----:B------:R-:W-:Y:S01]  /*7b70*/  LEA R34, P3, R35, R2, 0x2 ;  /* 0x0000000223227211 */ /* 0x000fe200078610ff */
[----:B------:R3:W-:Y:S01]  /*7b80*/  STL.64 [R1+0x718], R10 ;  /* 0x0007180a01007387 */ /* 0x0007e20000100a00 */
[----:B------:R-:W-:-:S02]  /*7b90*/  LEA.HI.X.SX32 R25, R25, R0, 0x2, P5 ;  /* 0x0000000019197211 */ /* 0x000fc400028f16ff */
[----:B------:R-:W-:Y:S01]  /*7ba0*/  LEA R38, P5, R39, R2, 0x2 ;  /* 0x0000000227267211 */ /* 0x000fe200078a10ff */
[----:B------:R-:W-:Y:S01]  /*7bb0*/  STL.64 [R1+0x7d0], R12 ;  /* 0x0007d00c01007387 */ /* 0x000fe20000100a00 */
[-C--:B------:R-:W-:Y:S02]  /*7bc0*/  LEA.HI.X.SX32 R27, R27, R0.reuse, 0x2, P6 ;  /* 0x000000001b1b7211 */ /* 0x080fe400030f16ff */
[----:B------:R-:W-:Y:S01]  /*7bd0*/  LEA.HI.X.SX32 R19, R19, R0, 0x2, P2 ;  /* 0x0000000013137211 */ /* 0x000fe200010f16ff */
[----:B------:R-:W-:Y:S01]  /*7be0*/  STL.64 [R1+0x7b8], R14 ;  /* 0x0007b80e01007387 */ /* 0x000fe20000100a00 */
[----:B------:R-:W-:Y:S02]  /*7bf0*/  LEA R40, P6, R41, R2, 0x2 ;  /* 0x0000000229287211 */ /* 0x000fe400078c10ff */
[----:B------:R-:W-:Y:S01]  /*7c00*/  LEA.HI.X.SX32 R29, R29, R0, 0x2, P0 ;  /* 0x000000001d1d7211 */ /* 0x000fe200000f16ff */
[----:B------:R-:W-:Y:S01]  /*7c10*/  STL.64 [R1+0x778], R16 ;  /* 0x0007781001007387 */ /* 0x000fe20000100a00 */
[----:B------:R-:W-:-:S02]  /*7c20*/  LEA R32, P2, R33, R2, 0x2 ;  /* 0x0000000221207211 */ /* 0x000fc400078410ff */
        /* <DEDUP_REMOVED lines=11> */
[----:B------:R-:W-:Y:S02]  /*7ce0*/  LEA.HI.X.SX32 R39, R39, R0, 0x2, P5 ;  /* 0x0000000027277211 */ /* 0x000fe400028f16ff */
[----:B------:R-:W-:Y:S01]  /*7cf0*/  LEA R52, P5, R53, R2, 0x2 ;  /* 0x0000000235347211 */ /* 0x000fe200078a10ff */
[----:B------:R-:W-:Y:S01]  /*7d00*/  STL.64 [R1+0x710], R26 ;  /* 0x0007101a01007387 */ /* 0x000fe20000100a00 */
[-C--:B------:R-:W-:Y:S02]  /*7d10*/  LEA.HI.X.SX32 R41, R41, R0.reuse, 0x2, P6 ;  /* 0x0000000029297211 */ /* 0x080fe400030f16ff */
[----:B------:R-:W-:Y:S01]  /*7d20*/  LEA.HI.X.SX32 R33, R33, R0, 0x2, P2 ;  /* 0x0000000021217211 */ /* 0x000fe200010f16ff */
[----:B------:R-:W-:Y:S01]  /*7d30*/  STL.64 [R1+0x7e0], R28 ;  /* 0x0007e01c01007387 */ /* 0x000fe20000100a00 */
[----:B------:R-:W-:-:S02]  /*7d40*/  LEA R54, P6, R55, R2, 0x2 ;  /* 0x0000000237367211 */ /* 0x000fc400078c10ff */
[----:B------:R-:W-:Y:S01]  /*7d50*/  LEA.HI.X.SX32 R43, R43, R0, 0x2, P0 ;  /* 0x000000002b2b7211 */ /* 0x000fe200000f16ff */
[----:B------:R-:W-:Y:S01]  /*7d60*/  STL.64 [R1+0x7c0], R30 ;  /* 0x0007c01e01007387 */ /* 0x000fe20000100a00 */
[-C--:B------:R-:W-:Y:S02]  /*7d70*/  LEA R46, P2, R47, R2.reuse, 0x2 ;  /* 0x000000022f2e7211 */ /* 0x080fe400078410ff */
        /* <DEDUP_REMOVED lines=11> */
[----:B------:R-:W-:Y:S02]  /*7e30*/  LEA.HI.X.SX32 R53, R53, R0, 0x2, P5 ;  /* 0x0000000035357211 */ /* 0x000fe400028f16ff */
[----:B------:R-:W-:Y:S01]  /*7e40*/  LEA R66, P5, R67, R2, 0x2 ;  /* 0x0000000243427211 */ /* 0x000fe200078a10ff */
[----:B------:R-:W-:Y:S01]  /*7e50*/  STL.64 [R1+0x730], R42 ;  /* 0x0007302a01007387 */ /* 0x000fe20000100a00 */
[----:B------:R-:W-:-:S02]  /*7e60*/  LEA.HI.X.SX32 R55, R55, R0, 0x2, P6 ;  /* 0x0000000037377211 */ /* 0x000fc400030f16ff */
[----:B------:R-:W-:Y:S01]  /*7e70*/  LEA.HI.X.SX32 R47, R47, R0, 0x2, P2 ;  /* 0x000000002f2f7211 */ /* 0x000fe200010f16ff */
[----:B------:R-:W-:Y:S01]  /*7e80*/  STL.64 [R1+0x790], R48 ;  /* 0x0007903001007387 */ /* 0x000fe20000100a00 */
[----:B------:R-:W-:Y:S02]  /*7e90*/  LEA R68, P6, R69, R2, 0x2 ;  /* 0x0000000245447211 */ /* 0x000fe400078c10ff */
[----:B------:R-:W-:Y:S02]  /*7ea0*/  LEA.HI.X.SX32 R57, R57, R0, 0x2, P0 ;  /* 0x0000000039397211 */ /* 0x000fe400000f16ff */
[-C--:B------:R-:W-:Y:S02]  /*7eb0*/  LEA R60, P2, R61, R2.reuse, 0x2 ;  /* 0x000000023d3c7211 */ /* 0x080fe400078410ff */
[----:B------:R-:W-:Y:S02]  /*7ec0*/  LEA R70, P0, R71, R2, 0x2 ;  /* 0x0000000247467211 */ /* 0x000fe400078010ff */
[----:B------:R-:W-:-:S02]  /*7ed0*/  LEA.HI.X.SX32 R59, R59, R0, 0x2, P1 ;  /* 0x000000003b3b7211 */ /* 0x000fc400008f16ff */
[----:B------:R-:W-:Y:S02]  /*7ee0*/  LEA.HI.X.SX32 R51, R51, R0, 0x2, P4 ;  /* 0x0000000033337211 */ /* 0x000fe400020f16ff */
[----:B------:R-:W-:Y:S02]  /*7ef0*/  LEA R72, P1, R73, R2, 0x2 ;  /* 0x0000000249487211 */ /* 0x000fe400078210ff */
[----:B------:R-:W-:Y:S01]  /*7f00*/  LEA.HI.X.SX32 R63, R63, R0, 0x2, P3 ;  /* 0x000000003f3f7211 */ /* 0x000fe200018f16ff */
[----:B------:R-:W-:Y:S01]  /*7f10*/  STL.64 [R1+0x738], R50 ;  /* 0x0007383201007387 */ /* 0x000fe20000100a00 */
[-C--:B------:R-:W-:Y:S02]  /*7f20*/  LEA R64, P4, R65, R2.reuse, 0x2 ;  /* 0x0000000241407211 */ /* 0x080fe400078810ff */
[----:B------:R-:W-:Y:S01]  /*7f30*/  LEA R76, P3, R77, R2, 0x2 ;  /* 0x000000024d4c7211 */ /* 0x000fe200078610ff */
[----:B------:R-:W-:Y:S01]  /*7f40*/  STL.64 [R1+0x7a0], R54 ;  /* 0x0007a03601007387 */ /* 0x000fe20000100a00 */
[----:B------:R-:W-:-:S02]  /*7f50*/  LEA.HI.X.SX32 R67, R67, R0, 0x2, P5 ;  /* 0x0000000043437211 */ /* 0x000fc400028f16ff */
[----:B------:R-:W-:Y:S01]  /*7f60*/  LEA R80, P5, R81, R2, 0x2 ;  /* 0x0000000251507211 */ /* 0x000fe200078a10ff */
[----:B------:R-:W-:Y:S01]  /*7f70*/  STL.64 [R1+0x760], R56 ;  /* 0x0007603801007387 */ /* 0x000fe20000100a00 */
[-C--:B------:R-:W-:Y:S02]  /*7f80*/  LEA.HI.X.SX32 R69, R69, R0.reuse, 0x2, P6 ;  /* 0x0000000045457211 */ /* 0x080fe400030f16ff */
[----:B------:R-:W-:Y:S01]  /*7f90*/  LEA.HI.X.SX32 R61, R61, R0, 0x2, P2 ;  /* 0x000000003d3d7211 */ /* 0x000fe200010f16ff */
[----:B------:R-:W-:Y:S01]  /*7fa0*/  STL.64 [R1+0x740], R58 ;  /* 0x0007403a01007387 */ /* 0x000fe20000100a00 */
[----:B------:R-:W-:Y:S02]  /*7fb0*/  LEA R82, P6, R83, R2, 0x2 ;  /* 0x0000000253527211 */ /* 0x000fe400078c10ff */
[----:B------:R-:W-:Y:S02]  /*7fc0*/  LEA.HI.X.SX32 R71, R71, R0, 0x2, P0 ;  /* 0x0000000047477211 */ /* 0x000fe400000f16ff */
[----:B------:R-:W-:-:S02]  /*7fd0*/  LEA R74, P2, R75, R2, 0x2 ;  /* 0x000000024b4a7211 */ /* 0x000fc400078410ff */
[----:B------:R-:W-:Y:S02]  /*7fe0*/  LEA R84, P0, R85, R2, 0x2 ;  /* 0x0000000255547211 */ /* 0x000fe400078010ff */
[-C--:B------:R-:W-:Y:S02]  /*7ff0*/  LEA.HI.X.SX32 R73, R73, R0.reuse, 0x2, P1 ;  /* 0x0000000049497211 */ /* 0x080fe400008f16ff */
[----:B------:R-:W-:Y:S02]  /*8000*/  LEA.HI.X.SX32 R65, R65, R0, 0x2, P4 ;  /* 0x0000000041417211 */ /* 0x000fe400020f16ff */
        /* <DEDUP_REMOVED lines=10> */
[----:B------:R-:W-:Y:S02]  /*80b0*/  LEA.HI.X.SX32 R75, R75, R0, 0x2, P2 ;  /* 0x000000004b4b7211 */ /* 0x000fe400010f16ff */
[----:B------:R-:W-:-:S02]  /*80c0*/  LEA R96, P6, R97, R2, 0x2 ;  /* 0x0000000261607211 */ /* 0x000fc400078c10ff */
[----:B------:R-:W-:Y:S01]  /*80d0*/  LEA.HI.X.SX32 R85, R85, R0, 0x2, P0 ;  /* 0x0000000055557211 */ /* 0x000fe200000f16ff */
[----:B------:R-:W-:Y:S01]  /*80e0*/  STL.64 [R1+0x750], R74 ;  /* 0x0007504a01007387 */ /* 0x000fe20000100a00 */
[-C--:B------:R-:W-:Y:S02]  /*80f0*/  LEA R88, P2, R89, R2.reuse, 0x2 ;  /* 0x0000000259587211 */ /* 0x080fe400078410ff */
[----:B------:R-:W-:Y:S02]  /*8100*/  LEA R98, P0, R99, R2, 0x2 ;  /* 0x0000000263627211 */ /* 0x000fe400078010ff */
[-C--:B------:R-:W-:Y:S02]  /*8110*/  LEA.HI.X.SX32 R87, R87, R0.reuse, 0x2, P1 ;  /* 0x0000000057577211 */ /* 0x080fe400008f16ff */
[----:B------:R-:W-:Y:S02]  /*8120*/  LEA.HI.X.SX32 R79, R79, R0, 0x2, P4 ;  /* 0x000000004f4f7211 */ /* 0x000fe400020f16ff */
[----:B------:R-:W-:-:S02]  /*8130*/  LEA R100, P1, R101, R2, 0x2 ;  /* 0x0000000265647211 */ /* 0x000fc400078210ff */
[----:B------:R-:W-:Y:S02]  /*8140*/  LEA.HI.X.SX32 R91, R91, R0, 0x2, P3 ;  /* 0x000000005b5b7211 */ /* 0x000fe400018f16ff */
[-C--:B------:R-:W-:Y:S02]  /*8150*/  LEA R92, P4, R93, R2.reuse, 0x2 ;  /* 0x000000025d5c7211 */ /* 0x080fe400078810ff */
[----:B------:R-:W-:Y:S02]  /*8160*/  LEA R104, P3, R105, R2, 0x2 ;  /* 0x0000000269687211 */ /* 0x000fe400078610ff */
[----:B------:R-:W-:Y:S02]  /*8170*/  LEA.HI.X.SX32 R95, R95, R0, 0x2, P5 ;  /* 0x000000005f5f7211 */ /* 0x000fe400028f16ff */
[----:B------:R-:W-:Y:S02]  /*8180*/  LEA R108, P5, R109, R2, 0x2 ;  /* 0x000000026d6c7211 */ /* 0x000fe400078a10ff */
[----:B------:R-:W-:-:S02]  /*8190*/  LEA.HI.X.SX32 R97, R97, R0, 0x2, P6 ;  /* 0x0000000061617211 */ /* 0x000fc400030f16ff */
[----:B------:R-:W-:Y:S02]  /*81a0*/  LEA.HI.X.SX32 R89, R89, R0, 0x2, P2 ;  /* 0x0000000059597211 */ /* 0x000fe400010f16ff */
[----:B------:R-:W-:Y:S02]  /*81b0*/  LEA R110, P6, R111, R2, 0x2 ;  /* 0x000000026f6e7211 */ /* 0x000fe400078c10ff */
[----:B------:R-:W-:Y:S02]  /*81c0*/  LEA.HI.X.SX32 R99, R99, R0, 0x2, P0 ;  /* 0x0000000063637211 */ /* 0x000fe400000f16ff */
[-C--:B------:R-:W-:Y:S02]  /*81d0*/  LEA R102, P2, R103, R2.reuse, 0x2 ;  /* 0x0000000267667211 */ /* 0x080fe400078410ff */
        /* <DEDUP_REMOVED lines=8> */
[----:B------:R-:W-:Y:S02]  /*8260*/  LEA R122, P5, R123, R2, 0x2 ;  /* 0x000000027b7a7211 */ /* 0x000fe400078a10ff */
[-C--:B------:R-:W-:Y:S02]  /*8270*/  LEA.HI.X.SX32 R111, R111, R0.reuse, 0x2, P6 ;  /* 0x000000006f6f7211 */ /* 0x080fe400030f16ff */
[----:B------:R-:W-:Y:S02]  /*8280*/  LEA.HI.X.SX32 R103, R103, R0, 0x2, P2 ;  /* 0x0000000067677211 */ /* 0x000fe400010f16ff */
[----:B------:R-:W-:Y:S02]  /*8290*/  LEA R124, P6, R125, R2, 0x2 ;  /* 0x000000027d7c7211 */ /* 0x000fe400078c10ff */
[----:B------:R-:W-:Y:S02]  /*82a0*/  LEA.HI.X.SX32 R113, R113, R0, 0x2, P0 ;  /* 0x0000000071717211 */ /* 0x000fe400000f16ff */
[----:B------:R-:W-:-:S02]  /*82b0*/  LEA R116, P2, R117, R2, 0x2 ;  /* 0x0000000275747211 */ /* 0x000fc400078410ff */
[----:B------:R-:W-:Y:S02]  /*82c0*/  LEA R126, P0, R127, R2, 0x2 ;  /* 0x000000027f7e7211 */ /* 0x000fe400078010ff */
[-C--:B------:R-:W-:Y:S02]  /*82d0*/  LEA.HI.X.SX32 R115, R115, R0.reuse, 0x2, P1 ;  /* 0x0000000073737211 */ /* 0x080fe400008f16ff */
[----:B------:R-:W-:Y:S02]  /*82e0*/  LEA.HI.X.SX32 R107, R107, R0, 0x2, P4 ;  /* 0x000000006b6b7211 */ /* 0x000fe400020f16ff */
[----:B------:R-:W-:Y:S02]  /*82f0*/  LEA R128, P1, R129, R2, 0x2 ;  /* 0x0000000281807211 */ /* 0x000fe400078210ff */
[----:B------:R-:W-:Y:S02]  /*8300*/  LEA.HI.X.SX32 R119, R119, R0, 0x2, P3 ;  /* 0x0000000077777211 */ /* 0x000fe400018f16ff */
[----:B------:R-:W-:-:S02]  /*8310*/  LEA R120, P4, R121, R2, 0x2 ;  /* 0x0000000279787211 */ /* 0x000fc400078810ff */
[----:B------:R-:W-:Y:S02]  /*8320*/  LEA R132, P3, R133, R2, 0x2 ;  /* 0x0000000285847211 */ /* 0x000fe400078610ff */
[----:B------:R-:W-:Y:S02]  /*8330*/  LEA.HI.X.SX32 R123, R123, R0, 0x2, P5 ;  /* 0x000000007b7b7211 */ /* 0x000fe400028f16ff */
[----:B------:R-:W-:Y:S02]  /*8340*/  LEA R242, P5, R229, R2, 0x2 ;  /* 0x00000002e5f27211 */ /* 0x000fe400078a10ff */
[-C--:B------:R-:W-:Y:S02]  /*8350*/  LEA.HI.X.SX32 R125, R125, R0.reuse, 0x2, P6 ;  /* 0x000000007d7d7211 */ /* 0x080fe400030f16ff */
[----:B------:R-:W-:Y:S02]  /*8360*/  LEA.HI.X.SX32 R117, R117, R0, 0x2, P2 ;  /* 0x0000000075757211 */ /* 0x000fe400010f16ff */
[----:B------:R-:W-:-:S02]  /*8370*/  LEA R240, P6, R227, R2, 0x2 ;  /* 0x00000002e3f07211 */ /* 0x000fc400078c10ff */
[----:B------:R-:W-:Y:S02]  /*8380*/  LEA.HI.X.SX32 R127, R127, R0, 0x2, P0 ;  /* 0x000000007f7f7211 */ /* 0x000fe400000f16ff */
[-C--:B------:R-:W-:Y:S02]  /*8390*/  LEA R130, P2, R131, R2.reuse, 0x2 ;  /* 0x0000000283827211 */ /* 0x080fe400078410ff */
[----:B------:R-:W-:Y:S02]  /*83a0*/  LEA R238, P0, R225, R2, 0x2 ;  /* 0x00000002e1ee7211 */ /* 0x000fe400078010ff */
[-C--:B------:R-:W-:Y:S02]  /*83b0*/  LEA.HI.X.SX32 R129, R129, R0.reuse, 0x2, P1 ;  /* 0x0000000081817211 */ /* 0x080fe400008f16ff */
[----:B------:R-:W-:Y:S02]  /*83c0*/  LEA.HI.X.SX32 R121, R121, R0, 0x2, P4 ;  /* 0x0000000079797211 */ /* 0x000fe400020f16ff */
[----:B------:R-:W-:-:S02]  /*83d0*/  LEA R236, P1, R223, R2, 0x2 ;  /* 0x00000002dfec7211 */ /* 0x000fc400078210ff */
[----:B------:R-:W-:Y:S02]  /*83e0*/  LEA.HI.X.SX32 R133, R133, R0, 0x2, P3 ;  /* 0x0000000085857211 */ /* 0x000fe400018f16ff */
[-C--:B------:R-:W-:Y:S02]  /*83f0*/  LEA R134, P4, R135, R2.reuse, 0x2 ;  /* 0x0000000287867211 */ /* 0x080fe400078810ff */
[----:B--2---:R-:W-:Y:S02]  /*8400*/  LEA R4, P3, R219, R2, 0x2 ;  /* 0x00000002db047211 */ /* 0x004fe400078610ff */
[-C--:B------:R-:W-:Y:S01]  /*8410*/  LEA.HI.X.SX32 R243, R229, R0.reuse, 0x2, P5 ;  /* 0x00000000e5f37211 */ /* 0x080fe200028f16ff */
[----:B------:R-:W-:Y:S01]  /*8420*/  IMAD.U32 R229, RZ, RZ, UR60 ;  /* 0x0000003cffe57e24 */ /* 0x000fe2000f8e00ff */
[-C--:B------:R-:W-:Y:S01]  /*8430*/  LEA.HI.X.SX32 R241, R227, R0.reuse, 0x2, P6 ;  /* 0x00000000e3f17211 */ /* 0x080fe200030f16ff */
[----:B------:R-:W-:Y:S01]  /*8440*/  IMAD.U32 R227, RZ, RZ, UR59 ;  /* 0x0000003bffe37e24 */ /* 0x000fe2000f8e00ff */
[-C--:B------:R-:W-:Y:S01]  /*8450*/  LEA.HI.X.SX32 R131, R131, R0.reuse, 0x2, P2 ;  /* 0x0000000083837211 */ /* 0x080fe200010f16ff */
[----:B------:R2:W-:Y:S01]  /*8460*/  STL.64 [R1+0x28], R242 ;  /* 0x000028f201007387 */ /* 0x0005e20000100a00 */
[----:B------:R-:W-:Y:S01]  /*8470*/  LEA.HI.X.SX32 R239, R225, R0, 0x2, P0 ;  /* 0x00000000e1ef7211 */ /* 0x000fe200000f16ff */
[----:B------:R-:W-:Y:S01]  /*8480*/  IMAD.U32 R225, RZ, RZ, UR58 ;  /* 0x0000003affe17e24 */ /* 0x000fe2000f8e00ff */
[----:B------:R-:W-:Y:S01]  /*8490*/  LEA R234, P2, R221, R2, 0x2 ;  /* 0x00000002ddea7211 */ /* 0x000fe200078410ff */
[----:B------:R-:W-:Y:S01]  /*84a0*/  STL.64 [R1+0x38], R240 ;  /* 0x000038f001007387 */ /* 0x000fe20000100a00 */
[-C--:B------:R-:W-:Y:S01]  /*84b0*/  LEA.HI.X.SX32 R237, R223, R0.reuse, 0x2, P1 ;  /* 0x00000000dfed7211 */ /* 0x080fe200008f16ff */
[----:B------:R-:W-:Y:S01]  /*84c0*/  IMAD.U32 R223, RZ, RZ, UR15 ;  /* 0x0000000fffdf7e24 */ /* 0x000fe2000f8e00ff */
[----:B------:R-:W-:Y:S01]  /*84d0*/  LEA.HI.X.SX32 R135, R135, R0, 0x2, P4 ;  /* 0x0000000087877211 */ /* 0x000fe200020f16ff */
[----:B------:R4:W-:Y:S01]  /*84e0*/  STL.64 [R1+0x30], R238 ;  /* 0x000030ee01007387 */ /* 0x0009e20000100a00 */
[----:B---3--:R-:W-:-:S02]  /*84f0*/  LEA R10, P5, R215, R2, 0x2 ;  /* 0x00000002d70a7211 */ /* 0x008fc400078a10ff */
[----:B------:R-:W-:Y:S01]  /*8500*/  LEA.HI.X.SX32 R5, R219, R0, 0x2, P3 ;  /* 0x00000000db057211 */ /* 0x000fe200018f16ff */
[----:B------:R-:W-:Y:S01]  /*8510*/  STL.64 [R1+0x40], R236 ;  /* 0x000040ec01007387 */ /* 0x000fe20000100a00 */
[-C--:B------:R-:W-:Y:S01]  /*8520*/  LEA R232, P4, R217, R2.reuse, 0x2 ;  /* 0x00000002d9e87211 */ /* 0x080fe200078810ff */
[----:B------:R-:W-:Y:S01]  /*8530*/  IMAD.U32 R219, RZ, RZ, UR57 ;  /* 0x00000039ffdb7e24 */ /* 0x000fe2000f8e00ff */
[-C--:B------:R-:W-:Y:S01]  /*8540*/  LEA R8, P6, R213, R2.reuse, 0x2 ;  /* 0x00000002d5087211 */ /* 0x080fe200078c10ff */
[----:B------:R3:W-:Y:S01]  /*8550*/  STL.64 [R1+0x58], R4 ;  /* 0x0000580401007387 */ /* 0x0007e20000100a00 */
[----:B------:R-:W-:Y:S01]  /*8560*/  LEA R6, P0, R211, R2, 0x2 ;  /* 0x00000002d3067211 */ /* 0x000fe200078010ff */
[----:B--2---:R-:W-:Y:S01]  /*8570*/  IMAD.U32 R243, RZ, RZ, UR67 ;  /* 0x00000043fff37e24 */ /* 0x004fe2000f8e00ff */
[----:B------:R-:W-:Y:S01]  /*8580*/  LEA.HI.X.SX32 R235, R221, R0, 0x2, P2 ;  /* 0x00000000ddeb7211 */ /* 0x000fe200010f16ff */
[----:B----4-:R-:W-:Y:S01]  /*8590*/  IMAD.U32 R239, RZ, RZ, UR65 ;  /* 0x00000041ffef7e24 */ /* 0x010fe2000f8e00ff */
[----:B------:R-:W-:Y:S01]  /*85a0*/  LEA R16, P1, R209, R2, 0x2 ;  /* 0x00000002d1107211 */ /* 0x000fe200078210ff */
[----:B------:R-:W-:Y:S01]  /*85b0*/  IMAD.U32 R241, RZ, RZ, UR66 ;  /* 0x00000042fff17e24 */ /* 0x000fe2000f8e00ff */
[----:B------:R-:W-:Y:S01]  /*85c0*/  LEA.HI.X.SX32 R11, R215, R0, 0x2, P5 ;  /* 0x00000000d70b7211 */ /* 0x000fe200028f16ff */
[----:B------:R-:W-:Y:S01]  /*85d0*/  STL.64 [R1+0x48], R234 ;  /* 0x000048ea01007387 */ /* 0x000fe20000100a00 */
[----:B------:R-:W-:Y:S01]  /*85e0*/  LEA R14, P2, R207, R2, 0x2 ;  /* 0x00000002cf0e7211 */ /* 0x000fe200078410ff */
[----:B------:R-:W-:Y:S01]  /*85f0*/  IMAD.U32 R215, RZ, RZ, UR56 ;  /* 0x00000038ffd77e24 */ /* 0x000fe2000f8e00ff */
[----:B------:R-:W-:Y:S01]  /*8600*/  LEA.HI.X.SX32 R233, R217, R0, 0x2, P4 ;  /* 0x00000000d9e97211 */ /* 0x000fe200020f16ff */
[----:B------:R2:W-:Y:S01]  /*8610*/  STL.64 [R1+0x60], R10 ;  /* 0x0000600a01007387 */ /* 0x0005e20000100a00 */
[----:B---3--:R-:W-:Y:S01]  /*8620*/  LEA R4, P3, R205, R2, 0x2 ;  /* 0x00000002cd047211 */ /* 0x008fe200078610ff */
[----:B------:R-:W-:Y:S01]  /*8630*/  IMAD.U32 R237, RZ, RZ, UR64 ;  /* 0x00000040ffed7e24 */ /* 0x000fe2000f8e00ff */
[-C--:B------:R-:W-:Y:S01]  /*8640*/  LEA.HI.X.SX32 R9, R213, R0.reuse, 0x2, P6 ;  /* 0x00000000d5097211 */ /* 0x080fe200030f16ff */
[----:B------:R-:W-:Y:S01]  /*8650*/  STL.64 [R1+0x50], R232 ;  /* 0x000050e801007387 */ /* 0x000fe20000100a00 */
[-C--:B------:R-:W-:Y:S01]  /*8660*/  LEA.HI.X.SX32 R7, R211, R0.reuse, 0x2, P0 ;  /* 0x00000000d3077211 */ /* 0x080fe200000f16ff */
[----:B------:R-:W-:Y:S01]  /*8670*/  IMAD.U32 R211, RZ, RZ, UR54 ;  /* 0x00000036ffd37e24 */ /* 0x000fe2000f8e00ff */
[-C--:B------:R-:W-:Y:S01]  /*8680*/  LEA.HI.X.SX32 R17, R209, R0.reuse, 0x2, P1 ;  /* 0x00000000d1117211 */ /* 0x080fe200008f16ff */
[----:B------:R3:W-:Y:S01]  /*8690*/  STL.64 [R1+0x68], R8 ;  /* 0x0000680801007387 */ /* 0x0007e20000100a00 */
[----:B------:R-:W-:Y:S01]  /*86a0*/  LEA.HI.X.SX32 R15, R207, R0, 0x2, P2 ;  /* 0x00000000cf0f7211 */ /* 0x000fe200010f16ff */
[----:B------:R-:W-:Y:S01]  /*86b0*/  IMAD.U32 R207, RZ, RZ, UR52 ;  /* 0x00000034ffcf7e24 */ /* 0x000fe2000f8e00ff */
[----:B------:R-:W-:Y:S01]  /*86c0*/  LEA R12, P4, R203, R2, 0x2 ;  /* 0x00000002cb0c7211 */ /* 0x000fe200078810ff */
[----:B------:R4:W-:Y:S01]  /*86d0*/  STL.64 [R1+0x78], R6 ;  /* 0x0000780601007387 */ /* 0x0009e20000100a00 */
[----:B------:R-:W-:Y:S01]  /*86e0*/  LEA.HI.X.SX32 R5, R205, R0, 0x2, P3 ;  /* 0x00000000cd057211 */ /* 0x000fe200018f16ff */
[----:B------:R-:W-:Y:S01]  /*86f0*/  IMAD.U32 R205, RZ, RZ, UR51 ;  /* 0x00000033ffcd7e24 */ /* 0x000fe2000f8e00ff */
[----:B--2---:R-:W-:Y:S01]  /*8700*/  LEA R10, P5, R201, R2, 0x2 ;  /* 0x00000002c90a7211 */ /* 0x004fe200078a10ff */
[----:B------:R2:W-:Y:S01]  /*8710*/  STL.64 [R1+0x70], R16 ;  /* 0x0000701001007387 */ /* 0x0005e20000100a00 */
[-C--:B------:R-:W-:Y:S01]  /*8720*/  LEA.HI.X.SX32 R13, R203, R0.reuse, 0x2, P4 ;  /* 0x00000000cb0d7211 */ /* 0x080fe200020f16ff */
[----:B------:R-:W-:Y:S01]  /*8730*/  IMAD.U32 R203, RZ, RZ, UR50 ;  /* 0x00000032ffcb7e24 */ /* 0x000fe2000f8e00ff */
[----:B------:R-:W-:Y:S01]  /*8740*/  LEA.HI.X.SX32 R11, R201, R0, 0x2, P5 ;  /* 0x00000000c90b7211 */ /* 0x000fe200028f16ff */
[----:B------:R1:W-:Y:S01]  /*8750*/  STL.64 [R1+0x80], R14 ;  /* 0x0000800e01007387 */ /* 0x0003e20000100a00 */
[-C--:B---3--:R-:W-:Y:S01]  /*8760*/  LEA R8, P6, R199, R2.reuse, 0x2 ;  /* 0x00000002c7087211 */ /* 0x088fe200078c10ff */
[----:B------:R-:W-:Y:S01]  /*8770*/  IMAD.U32 R201, RZ, RZ, UR49 ;  /* 0x00000031ffc97e24 */ /* 0x000fe2000f8e00ff */
[----:B----4-:R-:W-:Y:S01]  /*8780*/  LEA R6, P0, R197, R2, 0x2 ;  /* 0x00000002c5067211 */ /* 0x010fe200078010ff */
[----:B------:R3:W-:Y:S01]  /*8790*/  STL.64 [R1+0x88], R4 ;  /* 0x0000880401007387 */ /* 0x0007e20000100a00 */
[----:B------:R-:W-:Y:S01]  /*87a0*/  LEA.HI.X.SX32 R9, R199, R0, 0x2, P6 ;  /* 0x00000000c7097211 */ /* 0x000fe200030f16ff */
[----:B------:R-:W-:Y:S01]  /*87b0*/  IMAD.U32 R199, RZ, RZ, UR48 ;  /* 0x00000030ffc77e24 */ /* 0x000fe2000f8e00ff */
[----:B--2---:R-:W-:Y:S01]  /*87c0*/  LEA R16, P1, R195, R2, 0x2 ;  /* 0x00000002c3107211 */ /* 0x004fe200078210ff */
[----:B------:R2:W-:Y:S01]  /*87d0*/  STL.64 [R1+0x90], R12 ;  /* 0x0000900c01007387 */ /* 0x0005e20000100a00 */
[----:B------:R-:W-:Y:S01]  /*87e0*/  LEA.HI.X.SX32 R7, R197, R0, 0x2, P0 ;  /* 0x00000000c5077211 */ /* 0x000fe200000f16ff */
[----:B------:R-:W-:Y:S01]  /*87f0*/  IMAD.U32 R197, RZ, RZ, UR47 ;  /* 0x0000002fffc57e24 */ /* 0x000fe2000f8e00ff */
[----:B-1----:R-:W-:Y:S01]  /*8800*/  LEA R14, P2, R193, R2, 0x2 ;  /* 0x00000002c10e7211 */ /* 0x002fe200078410ff */
[----:B------:R1:W-:Y:S01]  /*8810*/  STL.64 [R1+0x98], R10 ;  /* 0x0000980a01007387 */ /* 0x0003e20000100a00 */
[-C--:B------:R-:W-:Y:S01]  /*8820*/  LEA.HI.X.SX32 R17, R195, R0.reuse, 0x2, P1 ;  /* 0x00000000c3117211 */ /* 0x080fe200008f16ff */
[----:B------:R-:W-:Y:S01]  /*8830*/  IMAD.U32 R195, RZ, RZ, UR46 ;  /* 0x0000002effc37e24 */ /* 0x000fe2000f8e00ff */
[----:B------:R-:W-:Y:S01]  /*8840*/  LEA.HI.X.SX32 R15, R193, R0, 0x2, P2 ;  /* 0x00000000c10f7211 */ /* 0x000fe200010f16ff */
[----:B------:R4:W-:Y:S01]  /*8850*/  STL.64 [R1+0xa0], R8 ;  /* 0x0000a00801007387 */ /* 0x0009e20000100a00 */
[-C--:B---3--:R-:W-:Y:S01]  /*8860*/  LEA R4, P3, R191, R2.reuse, 0x2 ;  /* 0x00000002bf047211 */ /* 0x088fe200078610ff */
[----:B------:R-:W-:Y:S01]  /*8870*/  IMAD.U32 R193, RZ, RZ, UR45 ;  /* 0x0000002dffc17e24 */ /* 0x000fe2000f8e00ff */
[----:B--2---:R-:W-:Y:S01]  /*8880*/  LEA R12, P4, R189, R2, 0x2 ;  /* 0x00000002bd0c7211 */ /* 0x004fe200078810ff */
[----:B------:R2:W-:Y:S01]  /*8890*/  STL.64 [R1+0xa8], R6 ;  /* 0x0000a80601007387 */ /* 0x0005e20000100a00 */
[----:B------:R-:W-:Y:S01]  /*88a0*/  LEA.HI.X.SX32 R5, R191, R0, 0x2, P3 ;  /* 0x00000000bf057211 */ /* 0x000fe200018f16ff */
[----:B------:R-:W-:Y:S01]  /*88b0*/  IMAD.U32 R191, RZ, RZ, UR44 ;  /* 0x0000002cffbf7e24 */ /* 0x000fe2000f8e00ff */
[----:B-1----:R-:W-:Y:S01]  /*88c0*/  LEA R10, P5, R187, R2, 0x2 ;  /* 0x00000002bb0a7211 */ /* 0x002fe200078a10ff */
[----:B------:R1:W-:Y:S01]  /*88d0*/  STL.64 [R1+0xb0], R16 ;  /* 0x0000b01001007387 */ /* 0x0003e20000100a00 */
[----:B------:R-:W-:Y:S01]  /*88e0*/  LEA.HI.X.SX32 R13, R189, R0, 0x2, P4 ;  /* 0x00000000bd0d7211 */ /* 0x000fe200020f16ff */
[----:B------:R-:W-:Y:S01]  /*88f0*/  IMAD.U32 R189, RZ, RZ, UR43 ;  /* 0x0000002bffbd7e24 */ /* 0x000fe2000f8e00ff */
[----:B----4-:R-:W-:Y:S01]  /*8900*/  LEA R8, P6, R185, R2, 0x2 ;  /* 0x00000002b9087211 */ /* 0x010fe200078c10ff */
[----:B------:R3:W-:Y:S01]  /*8910*/  STL.64 [R1+0xb8], R14 ;  /* 0x0000b80e01007387 */ /* 0x0007e20000100a00 */
[-C--:B------:R-:W-:Y:S01]  /*8920*/  LEA.HI.X.SX32 R11, R187, R0.reuse, 0x2, P5 ;  /* 0x00000000bb0b7211 */ /* 0x080fe200028f16ff */
[----:B------:R-:W-:Y:S01]  /*8930*/  IMAD.U32 R187, RZ, RZ, UR42 ;  /* 0x0000002affbb7e24 */ /* 0x000fe2000f8e00ff */
[----:B------:R-:W-:Y:S01]  /*8940*/  LEA.HI.X.SX32 R9, R185, R0, 0x2, P6 ;  /* 0x00000000b9097211 */ /* 0x000fe200030f16ff */
[----:B------:R4:W-:Y:S01]  /*8950*/  STL.64 [R1+0xc0], R4 ;  /* 0x0000c00401007387 */ /* 0x0009e20000100a00 */
[-C--:B--2---:R-:W-:Y:S01]  /*8960*/  LEA R6, P0, R183, R2.reuse, 0x2 ;  /* 0x00000002b7067211 */ /* 0x084fe200078010ff */
[----:B------:R-:W-:Y:S01]  /*8970*/  IMAD.U32 R185, RZ, RZ, UR41 ;  /* 0x00000029ffb97e24 */ /* 0x000fe2000f8e00ff */
[----:B-1----:R-:W-:Y:S01]  /*8980*/  LEA R16, P1, R181, R2, 0x2 ;  /* 0x00000002b5107211 */ /* 0x002fe200078210ff */
[----:B------:R1:W-:Y:S01]  /*8990*/  STL.64 [R1+0xc8], R12 ;  /* 0x0000c80c01007387 */ /* 0x0003e20000100a00 */
[----:B------:R-:W-:Y:S01]  /*89a0*/  LEA.HI.X.SX32 R7, R183, R0, 0x2, P0 ;  /* 0x00000000b7077211 */ /* 0x000fe200000f16ff */
[----:B------:R-:W-:Y:S01]  /*89b0*/  IMAD.U32 R183, RZ, RZ, UR40 ;  /* 0x00000028ffb77e24 */ /* 0x000fe2000f8e00ff */
[----:B---3--:R-:W-:Y:S01]  /*89c0*/  LEA R14, P2, R179, R2, 0x2 ;  /* 0x00000002b30e7211 */ /* 0x008fe200078410ff */
        /* <DEDUP_REMOVED lines=9> */
[-C--:B-1----:R-:W-:Y:S01]  /*8a60*/  LEA R12, P4, R175, R2.reuse, 0x2 ;  /* 0x00000002af0c7211 */ /* 0x082fe200078810ff */
[----:B------:R-:W-:Y:S01]  /*8a70*/  IMAD.U32 R177, RZ, RZ, UR37 ;  /* 0x00000025ffb17e24 */ /* 0x000fe2000f8e00ff */
[-C--:B------:R-:W-:Y:S01]  /*8a80*/  LEA R40, P1, R167, R2.reuse, 0x2 ;  /* 0x00000002a7287211 */ /* 0x080fe200078210ff */
[----:B------:R-:W-:Y:S01]  /*8a90*/  STL.64 [R1+0xe8], R16 ;  /* 0x0000e81001007387 */ /* 0x000fe20000100a00 */
[----:B--2---:R-:W-:Y:S01]  /*8aa0*/  LEA R10, P5, R173, R2, 0x2 ;  /* 0x00000002ad0a7211 */ /* 0x004fe200078a10ff */
[----:B------:R-:W-:Y:S01]  /*8ab0*/  IMAD.U32 R209, RZ, RZ, UR53 ;  /* 0x00000035ffd17e24 */ /* 0x000fe2000f8e00ff */
[----:B------:R-:W-:Y:S01]  /*8ac0*/  LEA.HI.X.SX32 R13, R175, R0, 0x2, P4 ;  /* 0x00000000af0d7211 */ /* 0x000fe200020f16ff */
[----:B------:R1:W-:Y:S01]  /*8ad0*/  STL.64 [R1+0xf8], R4 ;  /* 0x0000f80401007387 */ /* 0x0003e20000100a00 */
[-C--:B---3--:R-:W-:Y:S01]  /*8ae0*/  LEA R8, P6, R171, R2.reuse, 0x2 ;  /* 0x00000002ab087211 */ /* 0x088fe200078c10ff */
[----:B------:R-:W-:Y:S01]  /*8af0*/  IMAD.U32 R175, RZ, RZ, UR36 ;  /* 0x00000024ffaf7e24 */ /* 0x000fe2000f8e00ff */
[-C--:B------:R-:W-:Y:S01]  /*8b00*/  LEA R66, P2, R165, R2.reuse, 0x2 ;  /* 0x00000002a5427211 */ /* 0x080fe200078410ff */
[----:B------:R-:W-:Y:S01]  /*8b10*/  STL.64 [R1+0xf0], R14 ;  /* 0x0000f00e01007387 */ /* 0x000fe20000100a00 */
[----:B----4-:R-:W-:Y:S01]  /*8b20*/  LEA R6, P0, R169, R2, 0x2 ;  /* 0x00000002a9067211 */ /* 0x010fe200078010ff */
[----:B------:R-:W-:Y:S01]  /*8b30*/  IMAD.U32 R213, RZ, RZ, UR14 ;  /* 0x0000000effd57e24 */ /* 0x000fe2000f8e00ff */
[-C--:B------:R-:W-:Y:S01]  /*8b40*/  LEA.HI.X.SX32 R11, R173, R0.reuse, 0x2, P5 ;  /* 0x00000000ad0b7211 */ /* 0x080fe200028f16ff */
[----:B------:R-:W-:Y:S01]  /*8b50*/  STL.64 [R1+0x100], R12 ;  /* 0x0001000c01007387 */ /* 0x000fe20000100a00 */
[-C--:B------:R-:W-:Y:S01]  /*8b60*/  LEA.HI.X.SX32 R9, R171, R0.reuse, 0x2, P6 ;  /* 0x00000000ab097211 */ /* 0x080fe200030f16ff */
[----:B------:R-:W-:Y:S01]  /*8b70*/  IMAD.U32 R171, RZ, RZ, UR34 ;  /* 0x00000022ffab7e24 */ /* 0x000fe2000f8e00ff */
[----:B------:R-:W-:Y:S01]  /*8b80*/  LEA.HI.X.SX32 R7, R169, R0, 0x2, P0 ;  /* 0x00000000a9077211 */ /* 0x000fe200000f16ff */
[----:B------:R2:W-:Y:S01]  /*8b90*/  STL.64 [R1+0x108], R10 ;  /* 0x0001080a01007387 */ /* 0x0005e20000100a00 */
[----:B-1----:R-:W-:Y:S01]  /*8ba0*/  LEA R4, P3, R163, R2, 0x2 ;  /* 0x00000002a3047211 */ /* 0x002fe200078610ff */
[----:B------:R-:W-:Y:S01]  /*8bb0*/  IMAD.U32 R169, RZ, RZ, UR33 ;  /* 0x00000021ffa97e24 */ /* 0x000fe2000f8e00ff */
[----:B------:R-:W-:Y:S01]  /*8bc0*/  LEA.HI.X.SX32 R41, R167, R0, 0x2, P1 ;  /* 0x00000000a7297211 */ /* 0x000fe200008f16ff */
[----:B------:R-:W-:Y:S01]  /*8bd0*/  STL.64 [R1+0x110], R8 ;  /* 0x0001100801007387 */ /* 0x000fe20000100a00 */
[----:B------:R-:W-:Y:S01]  /*8be0*/  LEA R30, P4, R162, R2, 0x2 ;  /* 0x00000002a21e7211 */ /* 0x000fe200078810ff */
[----:B------:R-:W-:Y:S01]  /*8bf0*/  IMAD.U32 R167, RZ, RZ, UR32 ;  /* 0x00000020ffa77e24 */ /* 0x000fe2000f8e00ff */
[----:B------:R-:W-:Y:S01]  /*8c00*/  LEA.HI.X.SX32 R67, R165, R0, 0x2, P2 ;  /* 0x00000000a5437211 */ /* 0x000fe200010f16ff */
[----:B------:R-:W-:Y:S01]  /*8c10*/  STL.64 [R1+0x118], R6 ;  /* 0x0001180601007387 */ /* 0x000fe20000100a00 */
[----:B------:R-:W-:Y:S01]  /*8c20*/  LEA R32, P5, R161, R2, 0x2 ;  /* 0x00000002a1207211 */ /* 0x000fe200078a10ff */
[----:B------:R-:W-:Y:S01]  /*8c30*/  IMAD.U32 R165, RZ, RZ, UR31 ;  /* 0x0000001fffa57e24 */ /* 0x000fe2000f8e00ff */
[----:B------:R-:W-:Y:S01]  /*8c40*/  LEA.HI.X.SX32 R5, R163, R0, 0x2, P3 ;  /* 0x00000000a3057211 */ /* 0x000fe200018f16ff */
[----:B------:R-:W-:Y:S01]  /*8c50*/  STL.64 [R1+0x120], R40 ;  /* 0x0001202801007387 */ /* 0x000fe20000100a00 */
[-C--:B------:R-:W-:Y:S01]  /*8c60*/  LEA R58, P6, R160, R2.reuse, 0x2 ;  /* 0x00000002a03a7211 */ /* 0x080fe200078c10ff */
[----:B------:R-:W-:Y:S01]  /*8c70*/  IMAD.U32 R163, RZ, RZ, UR30 ;  /* 0x0000001effa37e24 */ /* 0x000fe2000f8e00ff */
[-C--:B--2---:R-:W-:Y:S01]  /*8c80*/  LEA R10, P0, R159, R2.reuse, 0x2 ;  /* 0x000000029f0a7211 */ /* 0x084fe200078010ff */
[----:B------:R-:W-:Y:S01]  /*8c90*/  STL.64 [R1+0x128], R66 ;  /* 0x0001284201007387 */ /* 0x000fe20000100a00 */
[----:B------:R-:W-:Y:S01]  /*8ca0*/  LEA R14, P1, R158, R2, 0x2 ;  /* 0x000000029e0e7211 */ /* 0x000fe200078210ff */
[----:B------:R-:W-:Y:S01]  /*8cb0*/  IMAD.U32 R173, RZ, RZ, UR35 ;  /* 0x00000023ffad7e24 */ /* 0x000fe2000f8e00ff */
[----:B------:R-:W-:Y:S01]  /*8cc0*/  LEA.HI.X.SX32 R31, R162, R0, 0x2, P4 ;  /* 0x00000000a21f7211 */ /* 0x000fe200020f16ff */
[----:B------:R1:W-:Y:S01]  /*8cd0*/  STL.64 [R1+0x130], R4 ;  /* 0x0001300401007387 */ /* 0x0003e20000100a00 */
[----:B------:R-:W-:Y:S01]  /*8ce0*/  LEA R16, P2, R156, R2, 0x2 ;  /* 0x000000029c107211 */ /* 0x000fe200078410ff */
[----:B------:R-:W-:Y:S01]  /*8cf0*/  IMAD.U32 R235, RZ, RZ, UR63 ;  /* 0x0000003fffeb7e24 */ /* 0x000fe2000f8e00ff */
[----:B------:R-:W-:Y:S01]  /*8d00*/  LEA.HI.X.SX32 R33, R161, R0, 0x2, P5 ;  /* 0x00000000a1217211 */ /* 0x000fe200028f16ff */
[----:B------:R-:W-:Y:S01]  /*8d10*/  STL.64 [R1+0x138], R30 ;  /* 0x0001381e01007387 */ /* 0x000fe20000100a00 */
[----:B------:R-:W-:Y:S01]  /*8d20*/  LEA R50, P3, R154, R2, 0x2 ;  /* 0x000000029a327211 */ /* 0x000fe200078610ff */
[----:B------:R-:W-:Y:S01]  /*8d30*/  IMAD.U32 R161, RZ, RZ, UR29 ;  /* 0x0000001dffa17e24 */ /* 0x000fe2000f8e00ff */
[-C--:B------:R-:W-:Y:S01]  /*8d40*/  LEA.HI.X.SX32 R59, R160, R0.reuse, 0x2, P6 ;  /* 0x00000000a03b7211 */ /* 0x080fe200030f16ff */
[----:B------:R-:W-:Y:S01]  /*8d50*/  STL.64 [R1+0x140], R32 ;  /* 0x0001402001007387 */ /* 0x000fe20000100a00 */
[-C--:B------:R-:W-:Y:S01]  /*8d60*/  LEA.HI.X.SX32 R11, R159, R0.reuse, 0x2, P0 ;  /* 0x000000009f0b7211 */ /* 0x080fe200000f16ff */
[----:B------:R-:W-:Y:S01]  /*8d70*/  IMAD.U32 R159, RZ, RZ, UR28 ;  /* 0x0000001cff9f7e24 */ /* 0x000fe2000f8e00ff */
[----:B------:R-:W-:Y:S01]  /*8d80*/  LEA.HI.X.SX32 R15, R158, R0, 0x2, P1 ;  /* 0x000000009e0f7211 */ /* 0x000fe200008f16ff */
[----:B------:R-:W-:Y:S01]  /*8d90*/  STL.64 [R1+0x148], R58 ;  /* 0x0001483a01007387 */ /* 0x000fe20000100a00 */
[----:B-1----:R-:W-:Y:S01]  /*8da0*/  LEA R4, P4, R152, R2, 0x2 ;  /* 0x0000000298047211 */ /* 0x002fe200078810ff */
[----:B------:R-:W-:Y:S01]  /*8db0*/  IMAD.U32 R233, RZ, RZ, UR62 ;  /* 0x0000003effe97e24 */ /* 0x000fe2000f8e00ff */
[----:B------:R-:W-:Y:S01]  /*8dc0*/  LEA.HI.X.SX32 R17, R156, R0, 0x2, P2 ;  /* 0x000000009c117211 */ /* 0x000fe200010f16ff */
[----:B------:R1:W-:Y:S01]  /*8dd0*/  STL.64 [R1+0x150], R10 ;  /* 0x0001500a01007387 */ /* 0x0003e20000100a00 */
[----:B------:R-:W-:Y:S01]  /*8de0*/  LEA R6, P5, R150, R2, 0x2 ;  /* 0x0000000296067211 */ /* 0x000fe200078a10ff */
[----:B------:R-:W2:Y:S01]  /*8df0*/  LDCU.64 UR28, c[0x0][0x358] ;  /* 0x00006b00ff1c77ac */ /* 0x000ea20008000a00 */
[----:B------:R-:W-:Y:S01]  /*8e00*/  LEA.HI.X.SX32 R51, R154, R0, 0x2, P3 ;  /* 0x000000009a337211 */ /* 0x000fe200018f16ff */
[----:B------:R-:W-:Y:S01]  /*8e10*/  STL.64 [R1+0x158], R14 ;  /* 0x0001580e01007387 */ /* 0x000fe20000100a00 */
[----:B------:R-:W-:-:S02]  /*8e20*/  LEA R8, P6, R148, R2, 0x2 ;  /* 0x0000000294087211 */ /* 0x000fc400078c10ff */
[----:B------:R-:W-:Y:S01]  /*8e30*/  LEA.HI.X.SX32 R5, R152, R0, 0x2, P4 ;  /* 0x0000000098057211 */ /* 0x000fe200020f16ff */
[----:B------:R-:W-:Y:S01]  /*8e40*/  STL.64 [R1+0x160], R16 ;  /* 0x0001601001007387 */ /* 0x000fe20000100a00 */
[-C--:B------:R-:W-:Y:S02]  /*8e50*/  LEA R42, P0, R146, R2.reuse, 0x2 ;  /* 0x00000002922a7211 */ /* 0x080fe400078010ff */
[-C--:B------:R-:W-:Y:S01]  /*8e60*/  LEA R22, P2, R142, R2.reuse, 0x2 ;  /* 0x000000028e167211 */ /* 0x080fe200078410ff */
[----:B------:R-:W-:Y:S01]  /*8e70*/  STL.64 [R1+0x168], R50 ;  /* 0x0001683201007387 */ /* 0x000fe20000100a00 */
[----:B-1----:R-:W-:Y:S02]  /*8e80*/  LEA R10, P1, R144, R2, 0x2 ;  /* 0x00000002900a7211 */ /* 0x002fe400078210ff */
[----:B------:R-:W-:Y:S01]  /*8e90*/  LEA.HI.X.SX32 R7, R150, R0, 0x2, P5 ;  /* 0x0000000096077211 */ /* 0x000fe200028f16ff */
[----:B------:R1:W-:Y:S01]  /*8ea0*/  STL.64 [R1+0x170], R4 ;  /* 0x0001700401007387 */ /* 0x0003e20000100a00 */
[----:B------:R-:W-:-:S02]  /*8eb0*/  LEA R24, P3, R140, R2, 0x2 ;  /* 0x000000028c187211 */ /* 0x000fc400078610ff */
[----:B------:R-:W-:Y:S01]  /*8ec0*/  LEA.HI.X.SX32 R9, R148, R0, 0x2, P6 ;  /* 0x0000000094097211 */ /* 0x000fe200030f16ff */
[----:B------:R-:W-:Y:S01]  /*8ed0*/  STL.64 [R1+0x178], R6 ;  /* 0x0001780601007387 */ /* 0x000fe20000100a00 */
[----:B------:R-:W-:Y:S02]  /*8ee0*/  LEA R34, P4, R138, R2, 0x2 ;  /* 0x000000028a227211 */ /* 0x000fe400078810ff */
[-C--:B------:R-:W-:Y:S01]  /*8ef0*/  LEA.HI.X.SX32 R43, R146, R0.reuse, 0x2, P0 ;  /* 0x00000000922b7211 */ /* 0x080fe200000f16ff */
[----:B------:R-:W-:Y:S01]  /*8f00*/  STL.64 [R1+0x180], R8 ;  /* 0x0001800801007387 */ /* 0x000fe20000100a00 */
[-C--:B------:R-:W-:Y:S02]  /*8f10*/  LEA.HI.X.SX32 R11, R144, R0.reuse, 0x2, P1 ;  /* 0x00000000900b7211 */ /* 0x080fe400008f16ff */
[----:B------:R-:W-:Y:S01]  /*8f20*/  LEA.HI.X.SX32 R23, R142, R0, 0x2, P2 ;  /* 0x000000008e177211 */ /* 0x000fe200010f16ff */
[----:B------:R-:W-:Y:S01]  /*8f30*/  STL.64 [R1+0x188], R42 ;  /* 0x0001882a01007387 */ /* 0x000fe20000100a00 */
[----:B-1----:R-:W-:Y:S01]  /*8f40*/  LEA R4, P5, R136, R2, 0x2 ;  /* 0x0000000288047211 */ /* 0x002fe200078a10ff */
[----:B------:R-:W-:Y:S01]  /*8f50*/  IMAD.U32 R142, RZ, RZ, UR8 ;  /* 0x00000008ff8e7e24 */ /* 0x000fe2000f8e00ff */
[-C--:B------:R-:W-:Y:S01]  /*8f60*/  LEA.HI.X.SX32 R25, R140, R0.reuse, 0x2, P3 ;  /* 0x000000008c197211 */ /* 0x080fe200018f16ff */
[----:B------:R1:W-:Y:S01]  /*8f70*/  STL.64 [R1+0x190], R10 ;  /* 0x0001900a01007387 */ /* 0x0003e20000100a00 */
[-C--:B------:R-:W-:Y:S01]  /*8f80*/  LEA.HI.X.SX32 R35, R138, R0.reuse, 0x2, P4 ;  /* 0x000000008a237211 */ /* 0x080fe200020f16ff */
[----:B------:R-:W-:Y:S01]  /*8f90*/  IMAD.U32 R138, RZ, RZ, UR16 ;  /* 0x00000010ff8a7e24 */ /* 0x000fe2000f8e00ff */
[----:B------:R-:W-:Y:S01]  /*8fa0*/  LEA.HI.X.SX32 R5, R136, R0, 0x2, P5 ;  /* 0x0000000088057211 */ /* 0x000fe200028f16ff */
[----:B------:R-:W-:Y:S01]  /*8fb0*/  STL.64 [R1+0x198], R22 ;  /* 0x0001981601007387 */ /* 0x000fe20000100a00 */
[-C--:B------:R-:W-:Y:S01]  /*8fc0*/  LEA R54, P6, R137, R2.reuse, 0x2 ;  /* 0x0000000289367211 */ /* 0x080fe200078c10ff */
[----:B------:R-:W-:Y:S01]  /*8fd0*/  VIADD R136, R252, 0xffffffff ;  /* 0xfffffffffc887836 */ /* 0x000fe20000000000 */
[-C--:B------:R-:W-:Y:S01]  /*8fe0*/  LEA R56, P0, R139, R2.reuse, 0x2 ;  /* 0x000000028b387211 */ /* 0x080fe200078010ff */
[----:B------:R-:W-:Y:S01]  /*8ff0*/  STL.64 [R1+0x1a0], R24 ;  /* 0x0001a01801007387 */ /* 0x000fe20000100a00 */
[-C--:B------:R-:W-:Y:S01]  /*9000*/  LEA R18, P1, R141, R2.reuse, 0x2 ;  /* 0x000000028d127211 */ /* 0x080fe200078210ff */
[----:B------:R-:W-:Y:S01]  /*9010*/  IMAD.U32 R140, RZ, RZ, UR18 ;  /* 0x00000012ff8c7e24 */ /* 0x000fe2000f8e00ff */
[----:B------:R-:W-:Y:S01]  /*9020*/  LEA R12, P2, R143, R2, 0x2 ;  /* 0x000000028f0c7211 */ /* 0x000fe200078410ff */
[----:B------:R-:W-:Y:S01]  /*9030*/  STL.64 [R1+0x1a8], R34 ;  /* 0x0001a82201007387 */ /* 0x000fe20000100a00 */
[-C--:B------:R-:W-:Y:S01]  /*9040*/  LEA.HI.X.SX32 R55, R137, R0.reuse, 0x2, P6 ;  /* 0x0000000089377211 */ /* 0x080fe200030f16ff */
        /* <DEDUP_REMOVED lines=8> */
[----:B------:R-:W-:Y:S01]  /*90d0*/  IMAD.U32 R141, RZ, RZ, UR19 ;  /* 0x00000013ff8d7e24 */ /* 0x000fe2000f8e00ff */
[-C--:B------:R-:W-:Y:S01]  /*90e0*/  LEA R72, P4, R157, R2.reuse, 0x2 ;  /* 0x000000029d487211 */ /* 0x080fe200078810ff */
[----:B------:R-:W-:Y:S01]  /*90f0*/  STL.64 [R1+0x1c8], R56 ;  /* 0x0001c83801007387 */ /* 0x000fe20000100a00 */
[-C--:B-1----:R-:W-:Y:S01]  /*9100*/  LEA R10, P5, R155, R2.reuse, 0x2 ;  /* 0x000000029b0a7211 */ /* 0x082fe200078a10ff */
[----:B------:R-:W-:Y:S01]  /*9110*/  IMAD.U32 R143, RZ, RZ, UR20 ;  /* 0x00000014ff8f7e24 */ /* 0x000fe2000f8e00ff */
[-C--:B------:R-:W-:Y:S01]  /*9120*/  LEA R48, P0, R151, R2.reuse, 0x2 ;  /* 0x0000000297307211 */ /* 0x080fe200078010ff */
[----:B------:R-:W-:Y:S01]  /*9130*/  STL.64 [R1+0x1d0], R18 ;  /* 0x0001d01201007387 */ /* 0x000fe20000100a00 */
[-C--:B---3--:R-:W-:Y:S01]  /*9140*/  LEA R4, P6, R153, R2.reuse, 0x2 ;  /* 0x0000000299047211 */ /* 0x088fe200078c10ff */
[----:B------:R-:W-:Y:S01]  /*9150*/  UIMAD UR7, UR4, 0x3e, URZ ;  /* 0x0000003e040778a4 */ /* 0x000fe2000f8e02ff */
[-C--:B------:R-:W-:Y:S01]  /*9160*/  LEA R74, P1, R149, R2.reuse, 0x2 ;  /* 0x00000002954a7211 */ /* 0x080fe200078210ff */
[----:B------:R1:W-:Y:S01]  /*9170*/  STL.64 [R1+0x1d8], R12 ;  /* 0x0001d80c01007387 */ /* 0x0003e20000100a00 */
[----:B------:R-:W-:-:S02]  /*9180*/  LEA R26, P2, R147, R2, 0x2 ;  /* 0x00000002931a7211 */ /* 0x000fc400078410ff */
[-C--:B------:R-:W-:Y:S01]  /*9190*/  LEA.HI.X.SX32 R65, R145, R0.reuse, 0x2, P3 ;  /* 0x0000000091417211 */ /* 0x080fe200018f16ff */
[----:B------:R-:W-:Y:S01]  /*91a0*/  IMAD.U32 R145, RZ, RZ, UR21 ;  /* 0x00000015ff917e24 */ /* 0x000fe2000f8e00ff */
[-C--:B------:R-:W-:Y:S01]  /*91b0*/  LEA.HI.X.SX32 R73, R157, R0.reuse, 0x2, P4 ;  /* 0x000000009d497211 */ /* 0x080fe200020f16ff */
[----:B------:R-:W-:Y:S01]  /*91c0*/  IMAD.U32 R157, RZ, RZ, UR27 ;  /* 0x0000001bff9d7e24 */ /* 0x000fe2000f8e00ff */
[-C--:B------:R-:W-:Y:S01]  /*91d0*/  LEA.HI.X.SX32 R11, R155, R0.reuse, 0x2, P5 ;  /* 0x000000009b0b7211 */ /* 0x080fe200028f16ff */
[----:B------:R-:W-:Y:S01]  /*91e0*/  STL.64 [R1+0x1e0], R64 ;  /* 0x0001e04001007387 */ /* 0x000fe20000100a00 */
[-C--:B------:R-:W-:Y:S01]  /*91f0*/  LEA.HI.X.SX32 R5, R153, R0.reuse, 0x2, P6 ;  /* 0x0000000099057211 */ /* 0x080fe200030f16ff */
[----:B------:R-:W-:Y:S01]  /*9200*/  IMAD.U32 R153, RZ, RZ, UR25 ;  /* 0x00000019ff997e24 */ /* 0x000fe2000f8e00ff */
[-C--:B------:R-:W-:Y:S01]  /*9210*/  LEA.HI.X.SX32 R49, R151, R0.reuse, 0x2, P0 ;  /* 0x0000000097317211 */ /* 0x080fe200000f16ff */
[----:B------:R-:W-:Y:S01]  /*9220*/  STL.64 [R1+0x1e8], R72 ;  /* 0x0001e84801007387 */ /* 0x000fe20000100a00 */
[-C--:B------:R-:W-:Y:S01]  /*9230*/  LEA.HI.X.SX32 R75, R149, R0.reuse, 0x2, P1 ;  /* 0x00000000954b7211 */ /* 0x080fe200008f16ff */
[----:B------:R-:W-:Y:S01]  /*9240*/  IMAD.U32 R149, RZ, RZ, UR23 ;  /* 0x00000017ff957e24 */ /* 0x000fe2000f8e00ff */
[----:B------:R-:W-:Y:S01]  /*9250*/  LEA.HI.X.SX32 R27, R147, R0, 0x2, P2 ;  /* 0x00000000931b7211 */ /* 0x000fe200010f16ff */
[----:B------:R-:W-:Y:S01]  /*9260*/  VIADD R0, R252, 0xfffffffe ;  /* 0xfffffffefc007836 */ /* 0x000fe20000000000 */
[----:B------:R-:W-:Y:S01]  /*9270*/  ISETP.GE.U32.AND P1, PT, R136, 0x7fffffc0, PT ;  /* 0x7fffffc08800780c */ /* 0x000fe20003f26070 */
[----:B------:R-:W-:Y:S01]  /*9280*/  VIADD R136, R252, 0xfffffffd ;  /* 0xfffffffdfc887836 */ /* 0x000fe20000000000 */
[C---:B------:R-:W-:Y:S01]  /*9290*/  LEA R2, P3, R3.reuse, UR12, 0x2 ;  /* 0x0000000c03027c11 */ /* 0x040fe2000f8610ff */
[----:B------:R3:W-:Y:S01]  /*92a0*/  STL.64 [R1+0x210], R4 ;  /* 0x0002100401007387 */ /* 0x0007e20000100a00 */
[----:B------:R-:W-:Y:S01]  /*92b0*/  ISETP.GE.U32.AND P2, PT, R0, 0x7fffffbf, PT ;  /* 0x7fffffbf0000780c */ /* 0x000fe20003f46070 */
[----:B------:R-:W-:Y:S01]  /*92c0*/  VIADD R0, R252, 0xfffffffc ;  /* 0xfffffffcfc007836 */ /* 0x000fe20000000000 */
[----:B------:R-:W-:Y:S01]  /*92d0*/  ISETP.GE.U32.AND P4, PT, R136, 0x7fffffbe, PT ;  /* 0x7fffffbe8800780c */ /* 0x000fe20003f86070 */
[----:B------:R-:W-:Y:S01]  /*92e0*/  IMAD.U32 R136, RZ, RZ, UR6 ;  /* 0x00000006ff887e24 */ /* 0x000fe2000f8e00ff */
[----:B------:R-:W-:Y:S01]  /*92f0*/  LEA.HI.X.SX32 R3, R3, UR13, 0x2, P3 ;  /* 0x0000000d03037c11 */ /* 0x000fe200098f16ff */
[----:B------:R-:W-:Y:S01]  /*9300*/  IMAD.U32 R147, RZ, RZ, UR22 ;  /* 0x00000016ff937e24 */ /* 0x000fe2000f8e00ff */
[----:B------:R-:W-:Y:S01]  /*9310*/  ISETP.GE.U32.AND P5, PT, R0, 0x7fffffbd, PT ;  /* 0x7fffffbd0000780c */ /* 0x000fe20003fa6070 */
[----:B------:R-:W-:Y:S01]  /*9320*/  IMAD.U32 R0, RZ, RZ, UR4 ;  /* 0x00000004ff007e24 */ /* 0x000fe2000f8e00ff */
[----:B------:R-:W-:Y:S01]  /*9330*/  IADD3 R20, P3, PT, R2, UR23, RZ ;  /* 0x0000001702147c10 */ /* 0x000fe2000ff7e0ff */
[----:B------:R-:W-:Y:S01]  /*9340*/  IMAD.U32 R151, RZ, RZ, UR24 ;  /* 0x00000018ff977e24 */ /* 0x000fe2000f8e00ff */
[----:B------:R-:W-:Y:S01]  /*9350*/  UIMAD UR12, UR4, 0x2f, URZ ;  /* 0x0000002f040c78a4 */ /* 0x000fe2000f8e02ff */
[----:B------:R-:W-:Y:S01]  /*9360*/  IMAD.U32 R155, RZ, RZ, UR26 ;  /* 0x0000001aff9b7e24 */ /* 0x000fe2000f8e00ff */
[CC--:B------:R-:W-:Y:S01]  /*9370*/  LEA R28, P0, R0.reuse, R2.reuse, 0x3 ;  /* 0x00000002001c7211 */ /* 0x0c0fe200078018ff */
[C---:B------:R-:W-:Y:S01]  /*9380*/  IMAD R156, R0.reuse, 0x44, RZ ;  /* 0x00000044009c7824 */ /* 0x040fe200078e02ff */
[-C--:B------:R-:W-:Y:S01]  /*9390*/  LEA.HI.X.SX32 R21, R137, R3.reuse, 0x2, P3 ;  /* 0x0000000389157211 */ /* 0x080fe200018f16ff */
[----:B------:R-:W-:Y:S01]  /*93a0*/  IMAD R158, R0, 0x48, RZ ;  /* 0x00000048009e7824 */ /* 0x000fe200078e02ff */
[-C--:B------:R-:W-:Y:S01]  /*93b0*/  LEA.HI.X.SX32 R29, R136, R3.reuse, 0x2, P0 ;  /* 0x00000003881d7211 */ /* 0x080fe200000f16ff */
[C---:B------:R-:W-:Y:S01]  /*93c0*/  IMAD R160, R0.reuse, 0x4c, RZ ;  /* 0x0000004c00a07824 */ /* 0x040fe200078e02ff */
[CC--:B-1----:R-:W-:Y:S01]  /*93d0*/  LEA R12, P0, R0.reuse, R2.reuse, 0x4 ;  /* 0x00000002000c7211 */ /* 0x0c2fe200078020ff */
[----:B------:R-:W-:Y:S01]  /*93e0*/  IMAD R162, R0, 0x50, RZ ;  /* 0x0000005000a27824 */ /* 0x000fe200078e02ff */
[----:B---3--:R-:W-:Y:S01]  /*93f0*/  IADD3 R4, P3, PT, R2, UR31, RZ ;  /* 0x0000001f02047c10 */ /* 0x008fe2000ff7e0ff */
[----:B------:R-:W-:Y:S01]  /*9400*/  IMAD R164, R0, 0x54, RZ ;  /* 0x0000005400a47824 */ /* 0x000fe200078e02ff */
[-C--:B------:R-:W-:Y:S01]  /*9410*/  LEA.HI.X.SX32 R13, R142, R3.reuse, 0x2, P0 ;  /* 0x000000038e0d7211 */ /* 0x080fe200000f16ff */
[----:B------:R-:W-:Y:S01]  /*9420*/  IMAD R166, R0, 0x58, RZ ;  /* 0x0000005800a67824 */ /* 0x000fe200078e02ff */
[----:B------:R-:W-:Y:S01]  /*9430*/  IADD3 R250, P0, PT, R2, UR35, RZ ;  /* 0x0000002302fa7c10 */ /* 0x000fe2000ff1e0ff */
[----:B------:R-:W-:Y:S01]  /*9440*/  IMAD R168, R0, 0x5c, RZ ;  /* 0x0000005c00a87824 */ /* 0x000fe200078e02ff */
[-C--:B------:R-:W-:Y:S01]  /*9450*/  LEA.HI.X.SX32 R5, R138, R3.reuse, 0x2, P3 ;  /* 0x000000038a057211 */ /* 0x080fe200018f16ff */
[----:B------:R-:W-:Y:S01]  /*9460*/  IMAD R170, R0, 0x60, RZ ;  /* 0x0000006000aa7824 */ /* 0x000fe200078e02ff */
[----:B------:R-:W-:Y:S01]  /*9470*/  IADD3 R136, P3, PT, R2, UR39, RZ ;  /* 0x0000002702887c10 */ /* 0x000fe2000ff7e0ff */
[C---:B------:R-:W-:Y:S01]  /*9480*/  IMAD R172, R0.reuse, 0x64, RZ ;  /* 0x0000006400ac7824 */ /* 0x040fe200078e02ff */
[-C--:B------:R-:W-:Y:S01]  /*9490*/  LEA.HI.X.SX32 R251, R139, R3.reuse, 0x2, P0 ;  /* 0x000000038bfb7211 */ /* 0x080fe200000f16ff */
[C---:B------:R-:W-:Y:S01]  /*94a0*/  IMAD R174, R0.reuse, 0x68, RZ ;  /* 0x0000006800ae7824 */ /* 0x040fe200078e02ff */
[CC--:B------:R-:W-:Y:S01]  /*94b0*/  LEA R138, P0, R0.reuse, R2.reuse, 0x5 ;  /* 0x00000002008a7211 */ /* 0x0c0fe200078028ff */
[----:B------:R-:W-:Y:S01]  /*94c0*/  IMAD R176, R0, 0x6c, RZ ;  /* 0x0000006c00b07824 */ /* 0x000fe200078e02ff */
[-C--:B------:R-:W-:Y:S01]  /*94d0*/  LEA.HI.X.SX32 R137, R140, R3.reuse, 0x2, P3 ;  /* 0x000000038c897211 */ /* 0x080fe200018f16ff */
[----:B------:R-:W-:Y:S01]  /*94e0*/  IMAD R178, R0, 0x70, RZ ;  /* 0x0000007000b27824 */ /* 0x000fe200078e02ff */
[----:B------:R-:W-:Y:S01]  /*94f0*/  IADD3 R140, P3, PT, R2, UR47, RZ ;  /* 0x0000002f028c7c10 */ /* 0x000fe2000ff7e0ff */
[C---:B------:R-:W-:Y:S01]  /*9500*/  IMAD R180, R0.reuse, 0x74, RZ ;  /* 0x0000007400b47824 */ /* 0x040fe200078e02ff */
        /* <DEDUP_REMOVED lines=25> */
[C---:B------:R-:W-:Y:S01]  /*96a0*/  IMAD R208, R0.reuse, 0xac, RZ ;  /* 0x000000ac00d07824 */ /* 0x040fe200078e02ff */
[CC--:B------:R-:W-:Y:S01]  /*96b0*/  LEA R154, P0, R0.reuse, R2.reuse, 0x6 ;  /* 0x00000002009a7211 */ /* 0x0c0fe200078030ff */
[C---:B------:R-:W-:Y:S01]  /*96c0*/  IMAD R210, R0.reuse, 0xb0, RZ ;  /* 0x000000b000d27824 */ /* 0x040fe200078e02ff */
[-C--:B------:R-:W-:Y:S01]  /*96d0*/  LEA.HI.X.SX32 R153, R155, R3.reuse, 0x2, P3 ;  /* 0x000000039b997211 */ /* 0x080fe200018f16ff */
[----:B------:R-:W-:Y:S01]  /*96e0*/  IMAD R232, R0, 0xb8, RZ ;  /* 0x000000b800e87824 */ /* 0x000fe200078e02ff */
[-C--:B------:R-:W-:Y:S01]  /*96f0*/  IADD3 R156, P3, PT, R156, R2.reuse, RZ ;  /* 0x000000029c9c7210 */ /* 0x080fe20007f7e0ff */
        /* <DEDUP_REMOVED lines=8> */
[----:B------:R-:W-:Y:S01]  /*9780*/  UIMAD UR13, UR4, 0x31, URZ ;  /* 0x00000031040d78a4 */ /* 0x000fe2000f8e02ff */
[-C--:B------:R-:W-:Y:S01]  /*9790*/  LEA.HI.X.SX32 R159, R161, R3.reuse, 0x2, P0 ;  /* 0x00000003a19f7211 */ /* 0x080fe200000f16ff */
[----:B------:R-:W-:Y:S01]  /*97a0*/  IMAD.U32 R217, RZ, RZ, UR12 ;  /* 0x0000000cffd97e24 */ /* 0x000fe2000f8e00ff */
[-C--:B------:R-:W-:Y:S01]  /*97b0*/  IADD3 R162, P0, PT, R162, R2.reuse, RZ ;  /* 0x00000002a2a27210 */ /* 0x080fe20007f1e0ff */
[C---:B------:R-:W-:Y:S01]  /*97c0*/  IMAD R220, R0.reuse, 0xc4, RZ ;  /* 0x000000c400dc7824 */ /* 0x040fe200078e02ff */
[-C--:B------:R-:W-:Y:S01]  /*97d0*/  LEA.HI.X.SX32 R161, R163, R3.reuse, 0x2, P3 ;  /* 0x00000003a3a17211 */ /* 0x080fe200018f16ff */
[----:B------:R-:W-:Y:S01]  /*97e0*/  IMAD R226, R0, 0xd0, RZ ;  /* 0x000000d000e27824 */ /* 0x000fe200078e02ff */
[-C--:B------:R-:W-:Y:S01]  /*97f0*/  IADD3 R164, P3, PT, R164, R2.reuse, RZ ;  /* 0x00000002a4a47210 */ /* 0x080fe20007f7e0ff */
[----:B------:R-:W-:Y:S01]  /*9800*/  IMAD.U32 R221, RZ, RZ, UR13 ;  /* 0x0000000dffdd7e24 */ /* 0x000fe2000f8e00ff */
        /* <DEDUP_REMOVED lines=15> */
[----:B------:R-:W-:Y:S01]  /*9900*/  IMAD R240, R0, 0xec, RZ ;  /* 0x000000ec00f07824 */ /* 0x000fe200078e02ff */
[-C--:B------:R-:W-:Y:S01]  /*9910*/  LEA.HI.X.SX32 R171, R173, R3.reuse, 0x2, P0 ;  /* 0x00000003adab7211 */ /* 0x080fe200000f16ff */
[----:B------:R-:W-:Y:S01]  /*9920*/  UIMAD UR6, UR4, 0x3d, URZ ;  /* 0x0000003d040678a4 */ /* 0x000fe2000f8e02ff */
[-C--:B------:R-:W-:Y:S01]  /*9930*/  IADD3 R174, P0, PT, R174, R2.reuse, RZ ;  /* 0x00000002aeae7210 */ /* 0x080fe20007f1e0ff */
[C---:B------:R-:W-:Y:S01]  /*9940*/  IMAD R244, R0.reuse, 0xf4, RZ ;  /* 0x000000f400f47824 */ /* 0x040fe200078e02ff */
[-C--:B------:R-:W-:Y:S01]  /*9950*/  LEA.HI.X.SX32 R173, R175, R3.reuse, 0x2, P3 ;  /* 0x00000003afad7211 */ /* 0x080fe200018f16ff */
[----:B------:R-:W-:Y:S01]  /*9960*/  IMAD R246, R0, 0xf8, RZ ;  /* 0x000000f800f67824 */ /* 0x000fe200078e02ff */
[-C--:B------:R-:W-:Y:S01]  /*9970*/  IADD3 R176, P3, PT, R176, R2.reuse, RZ ;  /* 0x00000002b0b07210 */ /* 0x080fe20007f7e0ff */
[----:B------:R-:W-:Y:S01]  /*9980*/  IMAD R248, R0, 0xfc, RZ ;  /* 0x000000fc00f87824 */ /* 0x000fe200078e02ff */
[-C--:B------:R-:W-:Y:S01]  /*9990*/  LEA.HI.X.SX32 R175, R177, R3.reuse, 0x2, P0 ;  /* 0x00000003b1af7211 */ /* 0x080fe200000f16ff */
[----:B------:R-:W-:Y:S01]  /*99a0*/  VIADD R252, R252, 0xfffffffb ;  /* 0xfffffffbfcfc7836 */ /* 0x000fe20000000000 */
[----:B------:R-:W-:Y:S01]  /*99b0*/  IADD3 R178, P0, PT, R178, R2, RZ ;  /* 0x00000002b2b27210 */ /* 0x000fe20007f1e0ff */
[----:B------:R-:W-:Y:S01]  /*99c0*/  STL.64 [R1+0x1f8], R10 ;  /* 0x0001f80a01007387 */ /* 0x000fe20000100a00 */
[----:B------:R-:W-:-:S02]  /*99d0*/  LEA.HI.X.SX32 R177, R179, R3, 0x2, P3 ;  /* 0x00000003b3b17211 */ /* 0x000fc400018f16ff */
[-C--:B------:R-:W-:Y:S01]  /*99e0*/  IADD3 R180, P3, PT, R180, R2.reuse, RZ ;  /* 0x00000002b4b47210 */ /* 0x080fe20007f7e0ff */
[----:B------:R-:W-:Y:S01]  /*99f0*/  STL.64 [R1+0x218], R48 ;  /* 0x0002183001007387 */ /* 0x000fe20000100a00 */
[-C--:B------:R-:W-:Y:S02]  /*9a00*/  LEA.HI.X.SX32 R179, R181, R3.reuse, 0x2, P0 ;  /* 0x00000003b5b37211 */ /* 0x080fe400000f16ff */
[-C--:B------:R-:W-:Y:S01]  /*9a10*/  IADD3 R182, P0, PT, R182, R2.reuse, RZ ;  /* 0x00000002b6b67210 */ /* 0x080fe20007f1e0ff */
[----:B------:R-:W-:Y:S01]  /*9a20*/  STL.64 [R1+0x230], R74 ;  /* 0x0002304a01007387 */ /* 0x000fe20000100a00 */
[-C--:B------:R-:W-:Y:S02]  /*9a30*/  LEA.HI.X.SX32 R181, R183, R3.reuse, 0x2, P3 ;  /* 0x00000003b7b57211 */ /* 0x080fe400018f16ff */
[----:B------:R-:W-:Y:S01]  /*9a40*/  IADD3 R184, P3, PT, R184, R2, RZ ;  /* 0x00000002b8b87210 */ /* 0x000fe20007f7e0ff */
[----:B------:R-:W-:Y:S01]  /*9a50*/  STL.64 [R1+0x228], R26 ;  /* 0x0002281a01007387 */ /* 0x000fe20000100a00 */
[----:B------:R-:W-:-:S02]  /*9a60*/  LEA.HI.X.SX32 R183, R185, R3, 0x2, P0 ;  /* 0x00000003b9b77211 */ /* 0x000fc400000f16ff */
[-C--:B------:R-:W-:Y:S02]  /*9a70*/  LEA R186, P0, R0, R2.reuse, 0x7 ;  /* 0x0000000200ba7211 */ /* 0x080fe400078038ff */
[-C--:B------:R-:W-:Y:S02]  /*9a80*/  LEA.HI.X.SX32 R185, R187, R3.reuse, 0x2, P3 ;  /* 0x00000003bbb97211 */ /* 0x080fe400018f16ff */
[-C--:B------:R-:W-:Y:S02]  /*9a90*/  IADD3 R188, P3, PT, R188, R2.reuse, RZ ;  /* 0x00000002bcbc7210 */ /* 0x080fe40007f7e0ff */
[-C--:B------:R-:W-:Y:S02]  /*9aa0*/  LEA.HI.X.SX32 R187, R189, R3.reuse, 0x2, P0 ;  /* 0x00000003bdbb7211 */ /* 0x080fe400000f16ff */
[----:B------:R-:W-:Y:S02]  /*9ab0*/  IADD3 R190, P0, PT, R190, R2, RZ ;  /* 0x00000002bebe7210 */ /* 0x000fe40007f1e0ff */
[----:B------:R-:W-:-:S02]  /*9ac0*/  LEA.HI.X.SX32 R189, R191, R3, 0x2, P3 ;  /* 0x00000003bfbd7211 */ /* 0x000fc400018f16ff */
[-C--:B------:R-:W-:Y:S02]  /*9ad0*/  IADD3 R192, P3, PT, R192, R2.reuse, RZ ;  /* 0x00000002c0c07210 */ /* 0x080fe40007f7e0ff */
        /* <DEDUP_REMOVED lines=19> */
[-C--:B------:R-:W-:Y:S02]  /*9c10*/  LEA.HI.X.SX32 R211, R214, R3.reuse, 0x2, P0 ;  /* 0x00000003d6d37211 */ /* 0x080fe400000f16ff */
[-C--:B------:R-:W-:Y:S01]  /*9c20*/  IADD3 R214, P0, PT, R232, R2.reuse, RZ ;  /* 0x00000002e8d67210 */ /* 0x080fe20007f1e0ff */
[----:B------:R-:W-:Y:S01]  /*9c30*/  IMAD R232, R0, 0xdc, RZ ;  /* 0x000000dc00e87824 */ /* 0x000fe200078e02ff */
        /* <DEDUP_REMOVED lines=30> */
[----:B------:R-:W-:Y:S01]  /*9e20*/  IADD3 R36, P0, PT, R2, UR8, RZ ;  /* 0x0000000802247c10 */ /* 0x000fe2000ff1e0ff */
[----:B------:R-:W-:Y:S01]  /*9e30*/  UIMAD UR8, UR4, 0x3f, URZ ;  /* 0x0000003f040878a4 */ /* 0x000fe2000f8e02ff */
[-C--:B------:R-:W-:Y:S01]  /*9e40*/  LEA.HI.X.SX32 R241, R241, R3.reuse, 0x2, P3 ;  /* 0x00000003f1f17211 */ /* 0x080fe200018f16ff */
[----:B------:R-:W-:Y:S01]  /*9e50*/  USHF.L.U32 UR4, UR4, 0x6, URZ ;  /* 0x0000000604047899 */ /* 0x000fe200080006ff */
[----:B------:R-:W-:Y:S01]  /*9e60*/  ISETP.NE.U32.AND P3, PT, R245, RZ, PT ;  /* 0x000000fff500720c */ /* 0x000fe20003f65070 */
[----:B------:R-:W-:Y:S01]  /*9e70*/  IMAD.U32 R245, RZ, RZ, UR6 ;  /* 0x00000006fff57e24 */ /* 0x000fe2000f8e00ff */
[-C--:B------:R-:W-:Y:S01]  /*9e80*/  LEA.HI.X.SX32 R37, R0, R3.reuse, 0x2, P0 ;  /* 0x0000000300257211 */ /* 0x080fe200000f16ff */
[----:B------:R-:W-:Y:S01]  /*9e90*/  USHF.L.U32 UR6, UR9, 0x15, URZ ;  /* 0x0000001509067899 */ /* 0x000fe200080006ff */
[-C--:B------:R-:W-:Y:S01]  /*9ea0*/  IADD3 R244, P0, PT, R244, R2.reuse, RZ ;  /* 0x00000002f4f47210 */ /* 0x080fe20007f1e0ff */
[----:B------:R-:W-:Y:S01]  /*9eb0*/  IMAD.U32 R0, RZ, RZ, UR7 ;  /* 0x00000007ff007e24 */ /* 0x000fe2000f8e00ff */
[----:B------:R-:W-:Y:S01]  /*9ec0*/  ISETP.GE.U32.AND P6, PT, R252, 0x7fffffbc, PT ;  /* 0x7fffffbcfc00780c */ /* 0x000fe20003fc6070 */
[----:B------:R-:W-:Y:S01]  /*9ed0*/  ULOP3.LUT UR6, UR6, 0x600000, URZ, 0xc0, !UPT ;  /* 0x0060000006067892 */ /* 0x000fe2000f8ec0ff */
[----:B------:R-:W-:Y:S01]  /*9ee0*/  LEA.HI.X.SX32 R245, R245, R3, 0x2, P0 ;  /* 0x00000003f5f57211 */ /* 0x000fe200000f16ff */
[----:B------:R-:W1:Y:S01]  /*9ef0*/  S2R R252, SR_TID.X ;  /* 0x0000000000fc7919 */ /* 0x000e620000002100 */
[----:B------:R-:W-:Y:S01]  /*9f00*/  IADD3 R246, P0, PT, R246, R2, RZ ;  /* 0x00000002f6f67210 */ /* 0x000fe20007f1e0ff */
[----:B------:R-:W-:-:S02]  /*9f10*/  UIADD3 UR12, UPT, UPT, UR11, UR6, URZ ;  /* 0x000000060b0c7290 */ /* 0x000fc4000fffe0ff */
[----:B------:R-:W-:Y:S01]  /*9f20*/  VOTEU.ALL UP1, P3 ;  /* 0x0000000000ff7886 */ /* 0x000fe20001820000 */
[----:B------:R-:W-:Y:S01]  /*9f30*/  LEA.HI.X.SX32 R247, R0, R3, 0x2, P0 ;  /* 0x0000000300f77211 */ /* 0x000fe200000f16ff */
[----:B------:R-:W-:Y:S01]  /*9f40*/  IMAD.U32 R0, RZ, RZ, UR8 ;  /* 0x00000008ff007e24 */ /* 0x000fe2000f8e00ff */
[----:B------:R-:W-:Y:S01]  /*9f50*/  IADD3 R248, P0, PT, R248, R2, RZ ;  /* 0x00000002f8f87210 */ /* 0x000fe20007f1e0ff */
[----:B------:R-:W-:Y:S01]  /*9f60*/  UMOV UR6, 0x1 ;  /* 0x0000000100067882 */ /* 0x000fe20000000000 */
[----:B------:R-:W-:Y:S02]  /*9f70*/  UIADD3 UR8, UPT, UPT, UR10, 0x40000, URZ ;  /* 0x000400000a087890 */ /* 0x000fe4000fffe0ff */
[----:B------:R-:W-:-:S04]  /*9f80*/  @!UP1 UIADD3 UR14, UPT, UPT, -UR6, 0x100000, URZ ;  /* 0x00100000060e9890 */ /* 0x000fc8000fffe1ff */
[----:B------:R-:W-:Y:S02]  /*9f90*/  @!UP1 USHF.L.U32 UR15, UR14, 0xb, URZ ;  /* 0x0000000b0e0f9899 */ /* 0x000fe400080006ff */
[----:B------:R-:W-:Y:S01]  /*9fa0*/  @!UP1 USHF.L.U32 UR14, UR14, 0x1, URZ ;  /* 0x000000010e0e9899 */ /* 0x000fe200080006ff */
[----:B------:R-:W-:Y:S01]  /*9fb0*/  STTM.x64 tmem[UR12], RZ ;  /* 0x000000ff000079ed */ /* 0x000fe2000834000c */
[----:B------:R-:W-:Y:S01]  /*9fc0*/  LEA.HI.X.SX32 R249, R0, R3, 0x2, P0 ;  /* 0x0000000300f97211 */ /* 0x000fe200000f16ff */
[----:B------:R-:W-:Y:S01]  /*9fd0*/  STTM.x64 tmem[UR12+0x40], RZ ;  /* 0x000040ff000079ed */ /* 0x000fe2000834000c */
[----:B------:R-:W3:Y:S01]  /*9fe0*/  LDC R0, c[0x0][0x3a0] ;  /* 0x0000e800ff007b82 */ /* 0x000ee20000000800 */
[----:B------:R-:W-:Y:S01]  /*9ff0*/  STTM.x64 tmem[UR12+0x80], RZ ;  /* 0x000080ff000079ed */ /* 0x000fe2000834000c */
[----:B------:R-:W-:Y:S01]  /*a000*/  STTM.x64 tmem[UR12+0xc0], RZ ;  /* 0x0000c0ff000079ed */ /* 0x000fe2000834000c */
[----:B------:R-:W4:Y:S01]  /*a010*/  FENCE.VIEW.ASYNC.T ;  /* 0x00000000000073c6 */ /* 0x000f220000000200 */
[----:B------:R-:W-:-:S04]  /*a020*/  @!UP1 UIADD3 UR6, UPT, UPT, -UR6, 0x100000, URZ ;  /* 0x0010000006069890 */ /* 0x000fc8000fffe1ff */
[----:B------:R-:W-:Y:S02]  /*a030*/  @!UP1 USHF.L.U32 UR7, UR6, 0xb, URZ ;  /* 0x0000000b06079899 */ /* 0x000fe400080006ff */
[----:B------:R-:W-:Y:S01]  /*a040*/  @!UP1 USHF.L.U32 UR6, UR6, 0x1, URZ ;  /* 0x0000000106069899 */ /* 0x000fe200080006ff */
[----:B----4-:R-:W-:Y:S01]  /*a050*/  VOTEU.ALL UP1, P3 ;  /* 0x0000000000ff7886 */ /* 0x010fe20001820000 */
[----:B------:R-:W-:Y:S06]  /*a060*/  BAR.SYNC.DEFER_BLOCKING 0x0 ;  /* 0x0000000000007b1d */ /* 0x000fec0000010000 */
[----:B------:R-:W-:Y:S01]  /*a070*/  VOTEU.ALL UP2, P3 ;  /* 0x0000000000ff7886 */ /* 0x000fe20001840000 */
[----:B-1----:R-:W-:-:S04]  /*a080*/  LOP3.LUT R252, R252, 0x7f, RZ, 0xc0, !PT ;  /* 0x0000007ffcfc7812 */ /* 0x002fc800078ec0ff */
[----:B------:R-:W-:Y:S01]  /*a090*/  LEA R252, R252, UR10, 0x8 ;  /* 0x0000000afcfc7c11 */ /* 0x000fe2000f8e40ff */
[----:B---3--:R-:W-:-:S05]  /*a0a0*/  VIADD R0, R0, 0xfffffffa ;  /* 0xfffffffa00007836 */ /* 0x008fca0000000000 */
[----:B------:R-:W-:Y:S01]  /*a0b0*/  ISETP.GE.U32.AND P0, PT, R0, 0x7fffffbb, PT ;  /* 0x7fffffbb0000780c */ /* 0x000fe20003f06070 */
[----:B------:R-:W1:Y:S02]  /*a0c0*/  FENCE.VIEW.ASYNC.S ;  /* 0x00000000000073c6 */ /* 0x000e640000000000 */
[----:B-1----:R-:W1:Y:S02]  /*a0d0*/  @!UP1 SYNCS.EXCH.64 URZ, [UR8], UR14 ;  /* 0x0000000e08ff95b2 */ /* 0x002e640008000100 */
[----:B-1----:R-:W-:Y:S08]  /*a0e0*/  BAR.SYNC.DEFER_BLOCKING 0x0 ;  /* 0x0000000000007b1d */ /* 0x002ff00000010000 */
[----:B------:R-:W1:Y:S01]  /*a0f0*/  LDC R0, c[0x0][0x3a0] ;  /* 0x0000e800ff007b82 */ /* 0x000e620000000800 */
[----:B------:R3:W2:Y:S02]  /*a100*/  @!UP2 SYNCS.EXCH.64 URZ, [UR10+0x40008], UR6 ;  /* 0x040008060affa5b2 */ /* 0x0006a40008000100 */
[----:B------:R-:W-:Y:S01]  /*a110*/  @!PT LDS RZ, [RZ] ;  /* 0x00000000fffff984 */ /* 0x000fe20000000800 */
[----:B------:R-:W-:Y:S01]  /*a120*/  @!PT LDS RZ, [RZ] ;  /* 0x00000000fffff984 */ /* 0x000fe20000000800 */
[----:B------:R-:W-:Y:S01]  /*a130*/  @!PT LDS RZ, [RZ] ;  /* 0x00000000fffff984 */ /* 0x000fe20000000800 */
[----:B--2---:R2:W-:Y:S04]  /*a140*/  LDGSTS.E [R252+0x30000], desc[UR28][R2.64], !P1 ;  /* 0x3000000002fc7fae */ /* 0x0045e8000c9a101c */
[----:B------:R-:W-:Y:S04]  /*a150*/  LDGSTS.E [R252+0x30004], desc[UR28][R36.64], !P2 ;  /* 0x3000400024fc7fae */ /* 0x000fe8000d1a101c */
[----:B------:R-:W-:Y:S04]  /*a160*/  LDGSTS.E [R252+0x30008], desc[UR28][R28.64], !P4 ;  /* 0x300080001cfc7fae */ /* 0x000fe8000e1a101c */
[----:B------:R-:W-:Y:S01]  /*a170*/  LDGSTS.E [R252+0x3000c], desc[UR28][R20.64], !P5 ;  /* 0x3000c00014fc7fae */ /* 0x000fe2000e9a101c */
[----:B-1----:R-:W-:-:S03]  /*a180*/  VIADD R0, R0, 0xfffffff9 ;  /* 0xfffffff900007836 */ /* 0x002fc60000000000 */
[----:B------:R-:W-:Y:S02]  /*a190*/  LDGSTS.E [R252+0x30010], desc[UR28][R12.64], !P6 ;  /* 0x300100000cfc7fae */ /* 0x000fe4000f1a101c */
[----:B------:R-:W-:Y:S02]  /*a1a0*/  ISETP.GE.U32.AND P1, PT, R0, 0x7fffffba, PT ;  /* 0x7fffffba0000780c */ /* 0x000fe40003f26070 */
[----:B------:R-:W-:Y:S01]  /*a1b0*/  LDGSTS.E [R252+0x30014], desc[UR28][R4.64], !P0 ;  /* 0x3001400004fc7fae */ /* 0x000fe2000c1a101c */
[----:B------:R-:W1:Y:S10]  /*a1c0*/  LDC R0, c[0x0][0x3a0] ;  /* 0x0000e800ff007b82 */ /* 0x000e740000000800 */
[----:B------:R4:W-:Y:S01]  /*a1d0*/  LDGSTS.E [R252+0x30018], desc[UR28][R250.64], !P1 ;  /* 0x30018000fafc7fae */ /* 0x0009e2000c9a101c */
[----:B-1----:R-:W-:-:S05]  /*a1e0*/  VIADD R0, R0, 0xfffffff8 ;  /* 0xfffffff800007836 */ /* 0x002fca0000000000 */
[----:B------:R-:W-:Y:S02]  /*a1f0*/  ISETP.GE.U32.AND P2, PT, R0, 0x7fffffb9, PT ;  /* 0x7fffffb90000780c */ /* 0x000fe40003f46070 */
[----:B------:R-:W1:Y:S11]  /*a200*/  LDC R0, c[0x0][0x3a0] ;  /* 0x0000e800ff007b82 */ /* 0x000e760000000800 */
[----:B------:R-:W-:Y:S01]  /*a210*/  LDGSTS.E [R252+0x3001c], desc[UR28][R136.64], !P2 ;  /* 0x3001c00088fc7fae */ /* 0x000fe2000d1a101c */
[----:B-1----:R-:W-:-:S05]  /*a220*/  VIADD R0, R0, 0xfffffff7 ;  /* 0xfffffff700007836 */ /* 0x002fca0000000000 */
[----:B------:R-:W-:Y:S02]  /*a230*/  ISETP.GE.U32.AND P4, PT, R0, 0x7fffffb8, PT ;  /* 0x7fffffb80000780c */ /* 0x000fe40003f86070 */
[----:B------:R-:W1:Y:S11]  /*a240*/  LDC R0, c[0x0][0x3a0] ;  /* 0x0000e800ff007b82 */ /* 0x000e760000000800 */
[----:B------:R1:W-:Y:S02]  /*a250*/  LDGSTS.E [R252+0x30020], desc[UR28][R138.64], !P4 ;  /* 0x300200008afc7fae */ /* 0x0003e4000e1a101c */
[----:B-1----:R-:W-:-:S05]  /*a260*/  VIADD R0, R0, 0xfffffff6 ;  /* 0xfffffff600007836 */ /* 0x002fca0000000000 */
[----:B------:R-:W-:Y:S02]  /*a270*/  ISETP.GE.U32.AND P5, PT, R0, 0x7fffffb7, PT ;  /* 0x7fffffb70000780c */ /* 0x000fe40003fa6070 */
[----:B------:R-:W1:Y:S11]  /*a280*/  LDC R0, c[0x0][0x3a0] ;  /* 0x0000e800ff007b82 */ /* 0x000e760000000800 */
[----:B------:R-:W-:Y:S01]  /*a290*/  LDGSTS.E [R252+0x30024], desc[UR28][R140.64], !P5 ;  /* 0x300240008cfc7fae */ /* 0x000fe2000e9a101c */
        /* <DEDUP_REMOVED lines=213> */
[----:B------:R-:W-:Y:S01]  /*aff0*/  ISETP.GE.U32.AND P5, PT, R0, 0x7fffff81, PT ;  /* 0x7fffff810000780c */ /* 0x000fe20003fa6070 */
[----:B------:R-:W-:-:S04]  /*b000*/  IMAD.U32 R0, RZ, RZ, UR4 ;  /* 0x00000004ff007e24 */ /* 0x000fc8000f8e00ff */
[----:B--2---:R-:W-:-:S05]  /*b010*/  IMAD.WIDE R2, R0, 0x4, R2 ;  /* 0x0000000400027825 */ /* 0x004fca00078e0202 */
[----:B------:R1:W-:Y:S04]  /*b020*/  STL.64 [R1+0x338], R2 ;  /* 0x0003380201007387 */ /* 0x0003e80000100a00 */
[----:B------:R-:W-:Y:S01]  /*b030*/  LDGSTS.E [R252+0x300fc], desc[UR28][R248.64], !P5 ;  /* 0x300fc000f8fc7fae */ /* 0x000fe2000e9a101c */
[----:B----4-:R-:W-:-:S03]  /*b040*/  IMAD.WIDE R250, R0, 0x4, R250 ;  /* 0x0000000400fa7825 */ /* 0x010fc600078e02fa */
[----:B------:R-:W0:Y:S01]  /*b050*/  LDGDEPBAR ;  /* 0x00000000000079af */ /* 0x000e220000000000 */
[----:B-1----:R-:W-:-:S03]  /*b060*/  IMAD.WIDE R2, R0, 0x4, R36 ;  /* 0x0000000400027825 */ /* 0x002fc600078e0224 */
[----:B------:R-:W2:Y:S04]  /*b070*/  LDL.LU.64 R36, [R1+0x7e8] ;  /* 0x0007e80001247983 */ /* 0x000ea80000300a00 */
[----:B------:R1:W-:Y:S02]  /*b080*/  STL.64 [R1+0x330], R2 ;  /* 0x0003300201007387 */ /* 0x0003e40000100a00 */
[C---:B-1----:R-:W-:Y:S02]  /*b090*/  IMAD.WIDE R2, R0.reuse, 0x4, R28 ;  /* 0x0000000400027825 */ /* 0x042fe400078e021c */
[----:B------:R-:W4:Y:S04]  /*b0a0*/  LDL.LU.64 R28, [R1+0x7e0] ;  /* 0x0007e000011c7983 */ /* 0x000f280000300a00 */
[----:B------:R1:W-:Y:S02]  /*b0b0*/  STL.64 [R1+0x328], R2 ;  /* 0x0003280201007387 */ /* 0x0003e40000100a00 */
[----:B-1----:R-:W-:-:S02]  /*b0c0*/  IMAD.WIDE R2, R0, 0x4, R20 ;  /* 0x0000000400027825 */ /* 0x002fc400078e0214 */
[----:B------:R-:W2:Y:S04]  /*b0d0*/  LDL.LU.64 R20, [R1+0x7d8] ;  /* 0x0007d80001147983 */ /* 0x000ea80000300a00 */
[----:B------:R1:W-:Y:S02]  /*b0e0*/  STL.64 [R1+0x320], R2 ;  /* 0x0003200201007387 */ /* 0x0003e40000100a00 */
[C---:B-1----:R-:W-:Y:S02]  /*b0f0*/  IMAD.WIDE R2, R0.reuse, 0x4, R12 ;  /* 0x0000000400027825 */ /* 0x042fe400078e020c */
[----:B------:R-:W2:Y:S04]  /*b100*/  LDL.LU.64 R12, [R1+0x7d0] ;  /* 0x0007d000010c7983 */ /* 0x000ea80000300a00 */
[----:B------:R1:W-:Y:S01]  /*b110*/  STL.64 [R1+0x310], R2 ;  /* 0x0003100201007387 */ /* 0x0003e20000100a00 */
[----:B------:R-:W-:-:S04]  /*b120*/  IMAD.WIDE R138, R0, 0x4, R138 ;  /* 0x00000004008a7825 */ /* 0x000fc800078e028a */
[C---:B-1----:R-:W-:Y:S02]  /*b130*/  IMAD.WIDE R2, R0.reuse, 0x4, R4 ;  /* 0x0000000400027825 */ /* 0x042fe400078e0204 */
[----:B------:R-:W2:Y:S02]  /*b140*/  LDL.LU.64 R4, [R1+0x7c8] ;  /* 0x0007c80001047983 */ /* 0x000ea40000300a00 */
[C---:B------:R-:W-:Y:S02]  /*b150*/  IMAD.WIDE R212, R0.reuse, 0x4, R212 ;  /* 0x0000000400d47825 */ /* 0x040fe400078e02d4 */
[----:B------:R1:W-:Y:S04]  /*b160*/  STL.64 [R1+0x308], R2 ;  /* 0x0003080201007387 */ /* 0x0003e80000100a00 */
[----:B------:R3:W-:Y:S01]  /*b170*/  STL.64 [R1+0x300], R250 ;  /* 0x000300fa01007387 */ /* 0x0007e20000100a00 */
[----:B-1----:R-:W-:-:S04]  /*b180*/  IMAD.WIDE R2, R0, 0x4, R136 ;  /* 0x0000000400027825 */ /* 0x002fc800078e0288 */
[C---:B------:R-:W-:Y:S01]  /*b190*/  IMAD.WIDE R136, R0.reuse, 0x4, R140 ;  /* 0x0000000400887825 */ /* 0x040fe200078e028c */
[----:B------:R1:W-:Y:S03]  /*b1a0*/  STL.64 [R1+0x2f8], R2 ;  /* 0x0002f80201007387 */ /* 0x0003e60000100a00 */
[C---:B---3--:R-:W-:Y:S01]  /*b1b0*/  IMAD.WIDE R250, R0.reuse, 0x4, R186 ;  /* 0x0000000400fa7825 */ /* 0x048fe200078e02ba */
[----:B------:R3:W-:Y:S04]  /*b1c0*/  STL.64 [R1+0x2f0], R138 ;  /* 0x0002f08a01007387 */ /* 0x0007e80000100a00 */
[----:B------:R3:W-:Y:S01]  /*b1d0*/  STL.64 [R1+0x2e8], R136 ;  /* 0x0002e88801007387 */ /* 0x0007e20000100a00 */
[----:B-1----:R-:W-:-:S04]  /*b1e0*/  IMAD.WIDE R2, R0, 0x4, R142 ;  /* 0x0000000400027825 */ /* 0x002fc800078e028e */
[C---:B---3--:R-:W-:Y:S01]  /*b1f0*/  IMAD.WIDE R138, R0.reuse, 0x4, R144 ;  /* 0x00000004008a7825 */ /* 0x048fe200078e0290 */
[----:B------:R1:W-:Y:S03]  /*b200*/  STL.64 [R1+0x2e0], R2 ;  /* 0x0002e00201007387 */ /* 0x0003e60000100a00 */
[C---:B------:R-:W-:Y:S01]  /*b210*/  IMAD.WIDE R136, R0.reuse, 0x4, R146 ;  /* 0x0000000400887825 */ /* 0x040fe200078e0292 */
[----:B------:R3:W-:Y:S04]  /*b220*/  STL.64 [R1+0x2d8], R138 ;  /* 0x0002d88a01007387 */ /* 0x0007e80000100a00 */
[----:B------:R3:W-:Y:S01]  /*b230*/  STL.64 [R1+0x2d0], R136 ;  /* 0x0002d08801007387 */ /* 0x0007e20000100a00 */
[----:B-1----:R-:W-:-:S04]  /*b240*/  IMAD.WIDE R2, R0, 0x4, R148 ;  /* 0x0000000400027825 */ /* 0x002fc800078e0294 */
[C---:B---3--:R-:W-:Y:S01]  /*b250*/  IMAD.WIDE R138, R0.reuse, 0x4, R150 ;  /* 0x00000004008a7825 */ /* 0x048fe200078e0296 */
[----:B------:R1:W-:Y:S03]  /*b260*/  STL.64 [R1+0x2c8], R2 ;  /* 0x0002c80201007387 */ /* 0x0003e60000100a00 */
[C---:B------:R-:W-:Y:S01]  /*b270*/  IMAD.WIDE R136, R0.reuse, 0x4, R152 ;  /* 0x0000000400887825 */ /* 0x040fe200078e0298 */
[----:B------:R3:W-:Y:S04]  /*b280*/  STL.64 [R1+0x18], R138 ;  /* 0x0000188a01007387 */ /* 0x0007e80000100a00 */
[----:B------:R3:W-:Y:S01]  /*b290*/  STL.64 [R1], R136 ;  /* 0x0000008801007387 */ /* 0x0007e20000100a00 */
        /* <DEDUP_REMOVED lines=30> */
[----:B-1----:R-:W-:-:S03]  /*b480*/  IMAD.WIDE R2, R0, 0x4, R184 ;  /* 0x0000000400027825 */ /* 0x002fc600078e02b8 */
[----:B------:R-:W-:Y:S01]  /*b490*/  STL.64 [R1+0x6f0], R250 ;  /* 0x0006f0fa01007387 */ /* 0x000fe20000100a00 */
[----:B---3--:R-:W-:-:S03]  /*b4a0*/  IMAD.WIDE R138, R0, 0x4, R190 ;  /* 0x00000004008a7825 */ /* 0x008fc600078e02be */
[----:B------:R1:W-:Y:S01]  /*b4b0*/  STL.64 [R1+0x340], R2 ;  /* 0x0003400201007387 */ /* 0x0003e20000100a00 */
[----:B------:R-:W-:-:S04]  /*b4c0*/  IMAD.WIDE R136, R0, 0x4, R192 ;  /* 0x0000000400887825 */ /* 0x000fc800078e02c0 */
[----:B-1----:R-:W-:-:S05]  /*b4d0*/  IMAD.WIDE R2, R0, 0x4, R188 ;  /* 0x0000000400027825 */ /* 0x002fca00078e02bc */
[----:B------:R1:W-:Y:S04]  /*b4e0*/  STL.64 [R1+0x490], R2 ;  /* 0x0004900201007387 */ /* 0x0003e80000100a00 */
[----:B------:R3:W-:Y:S04]  /*b4f0*/  STL.64 [R1+0x488], R138 ;  /* 0x0004888a01007387 */ /* 0x0007e80000100a00 */
[----:B------:R3:W-:Y:S01]  /*b500*/  STL.64 [R1+0x480], R136 ;  /* 0x0004808801007387 */ /* 0x0007e20000100a00 */
[----:B-1----:R-:W-:-:S04]  /*b510*/  IMAD.WIDE R2, R0, 0x4, R194 ;  /* 0x0000000400027825 */ /* 0x002fc800078e02c2 */
[C---:B---3--:R-:W-:Y:S01]  /*b520*/  IMAD.WIDE R138, R0.reuse, 0x4, R196 ;  /* 0x00000004008a7825 */ /* 0x048fe200078e02c4 */
[----:B------:R1:W-:Y:S03]  /*b530*/  STL.64 [R1+0x478], R2 ;  /* 0x0004780201007387 */ /* 0x0003e60000100a00 */
[C---:B------:R-:W-:Y:S01]  /*b540*/  IMAD.WIDE R136, R0.reuse, 0x4, R198 ;  /* 0x0000000400887825 */ /* 0x040fe200078e02c6 */
[----:B------:R3:W-:Y:S03]  /*b550*/  STL.64 [R1+0x470], R138 ;  /* 0x0004708a01007387 */ /* 0x0007e60000100a00 */
[C---:B------:R-:W-:Y:S01]  /*b560*/  IMAD.WIDE R194, R0.reuse, 0x4, R240 ;  /* 0x0000000400c27825 */ /* 0x040fe200078e02f0 */
[----:B------:R3:W-:Y:S03]  /*b570*/  STL.64 [R1+0x468], R136 ;  /* 0x0004688801007387 */ /* 0x0007e60000100a00 */
[----:B-1----:R-:W-:-:S04]  /*b580*/  IMAD.WIDE R2, R0, 0x4, R200 ;  /* 0x0000000400027825 */ /* 0x002fc800078e02c8 */
[C---:B---3--:R-:W-:Y:S01]  /*b590*/  IMAD.WIDE R138, R0.reuse, 0x4, R202 ;  /* 0x00000004008a7825 */ /* 0x048fe200078e02ca */
[----:B------:R1:W-:Y:S03]  /*b5a0*/  STL.64 [R1+0x460], R2 ;  /* 0x0004600201007387 */ /* 0x0003e60000100a00 */
[C---:B------:R-:W-:Y:S01]  /*b5b0*/  IMAD.WIDE R136, R0.reuse, 0x4, R204 ;  /* 0x0000000400887825 */ /* 0x040fe200078e02cc */
[----:B------:R3:W-:Y:S03]  /*b5c0*/  STL.64 [R1+0x458], R138 ;  /* 0x0004588a01007387 */ /* 0x0007e60000100a00 */
[C---:B------:R-:W-:Y:S01]  /*b5d0*/  IMAD.WIDE R202, R0.reuse, 0x4, R208 ;  /* 0x0000000400ca7825 */ /* 0x040fe200078e02d0 */
[----:B------:R3:W-:Y:S03]  /*b5e0*/  STL.64 [R1+0x450], R136 ;  /* 0x0004508801007387 */ /* 0x0007e60000100a00 */
[C---:B------:R-:W-:Y:S01]  /*b5f0*/  IMAD.WIDE R208, R0.reuse, 0x4, R210 ;  /* 0x0000000400d07825 */ /* 0x040fe200078e02d2 */
[----:B------:R-:W-:Y:S03]  /*b600*/  STL.64 [R1+0x6f8], R202 ;  /* 0x0006f8ca01007387 */ /* 0x000fe60000100a00 */
[----:B-1----:R-:W-:-:S04]  /*b610*/  IMAD.WIDE R2, R0, 0x4, R206 ;  /* 0x0000000400027825 */ /* 0x002fc800078e02ce */
[C---:B---3--:R-:W-:Y:S01]  /*b620*/  IMAD.WIDE R138, R0.reuse, 0x4, R218 ;  /* 0x00000004008a7825 */ /* 0x048fe200078e02da */
[----:B------:R1:W-:Y:S03]  /*b630*/  STL.64 [R1+0x448], R2 ;  /* 0x0004480201007387 */ /* 0x0003e60000100a00 */
[C---:B------:R-:W-:Y:S01]  /*b640*/  IMAD.WIDE R136, R0.reuse, 0x4, R214 ;  /* 0x0000000400887825 */ /* 0x040fe200078e02d6 */
[----:B------:R-:W-:Y:S04]  /*b650*/  STL.64 [R1+0x700], R208 ;  /* 0x000700d001007387 */ /* 0x000fe80000100a00 */
[----:B------:R-:W-:Y:S01]  /*b660*/  STL.64 [R1+0x708], R212 ;  /* 0x000708d401007387 */ /* 0x000fe20000100a00 */
[----:B-1----:R-:W-:-:S03]  /*b670*/  IMAD.WIDE R2, R0, 0x4, R216 ;  /* 0x0000000400027825 */ /* 0x002fc600078e02d8 */
[----:B------:R1:W-:Y:S04]  /*b680*/  STL.64 [R1+0x440], R136 ;  /* 0x0004408801007387 */ /* 0x0003e80000100a00 */
[----:B------:R3:W-:Y:S04]  /*b690*/  STL.64 [R1+0x438], R2 ;  /* 0x0004380201007387 */ /* 0x0007e80000100a00 */
[----:B------:R4:W-:Y:S01]  /*b6a0*/  STL.64 [R1+0x430], R138 ;  /* 0x0004308a01007387 */ /* 0x0009e20000100a00 */
[----:B-1----:R-:W-:-:S04]  /*b6b0*/  IMAD.WIDE R136, R0, 0x4, R220 ;  /* 0x0000000400887825 */ /* 0x002fc800078e02dc */
[C---:B---3--:R-:W-:Y:S01]  /*b6c0*/  IMAD.WIDE R2, R0.reuse, 0x4, R222 ;  /* 0x0000000400027825 */ /* 0x048fe200078e02de */
[----:B------:R1:W-:Y:S03]  /*b6d0*/  STL.64 [R1+0x428], R136 ;  /* 0x0004288801007387 */ /* 0x0003e60000100a00 */
[C---:B----4-:R-:W-:Y:S01]  /*b6e0*/  IMAD.WIDE R138, R0.reuse, 0x4, R224 ;  /* 0x00000004008a7825 */ /* 0x050fe200078e02e0 */
[----:B------:R3:W-:Y:S03]  /*b6f0*/  STL.64 [R1+0x420], R2 ;  /* 0x0004200201007387 */ /* 0x0007e60000100a00 */
[C---:B------:R-:W-:Y:S01]  /*b700*/  IMAD.WIDE R224, R0.reuse, 0x4, R238 ;  /* 0x0000000400e07825 */ /* 0x040fe200078e02ee */
[----:B------:R4:W-:Y:S01]  /*b710*/  STL.64 [R1+0x418], R138 ;  /* 0x0004188a01007387 */ /* 0x0009e20000100a00 */
[----:B------:R-:W2:Y:S02]  /*b720*/  LDC R239, c[0x0][0x3a0] ;  /* 0x0000e800ffef7b82 */ /* 0x000ea40000000800 */
[----:B-1----:R-:W-:-:S04]  /*b730*/  IMAD.WIDE R136, R0, 0x4, R226 ;  /* 0x0000000400887825 */ /* 0x002fc800078e02e2 */
[C---:B---3--:R-:W-:Y:S01]  /*b740*/  IMAD.WIDE R2, R0.reuse, 0x4, R228 ;  /* 0x0000000400027825 */ /* 0x048fe200078e02e4 */
[----:B------:R1:W-:Y:S03]  /*b750*/  STL.64 [R1+0x410], R136 ;  /* 0x0004108801007387 */ /* 0x0003e60000100a00 */
[C---:B----4-:R-:W-:Y:S01]  /*b760*/  IMAD.WIDE R138, R0.reuse, 0x4, R230 ;  /* 0x00000004008a7825 */ /* 0x050fe200078e02e6 */
[----:B------:R3:W-:Y:S03]  /*b770*/  STL.64 [R1+0x408], R2 ;  /* 0x0004080201007387 */ /* 0x0007e60000100a00 */
[C---:B------:R-:W-:Y:S01]  /*b780*/  IMAD.WIDE R228, R0.reuse, 0x4, R236 ;  /* 0x0000000400e47825 */ /* 0x040fe200078e02ec */
[----:B------:R-:W-:Y:S03]  /*b790*/  STL.64 [R1+0x400], R138 ;  /* 0x0004008a01007387 */ /* 0x000fe60000100a00 */
[----:B-1----:R-:W-:-:S04]  /*b7a0*/  IMAD.WIDE R136, R0, 0x4, R232 ;  /* 0x0000000400887825 */ /* 0x002fc800078e02e8 */
[C---:B---3--:R-:W-:Y:S01]  /*b7b0*/  IMAD.WIDE R2, R0.reuse, 0x4, R234 ;  /* 0x0000000400027825 */ /* 0x048fe200078e02ea */
[----:B------:R-:W-:Y:S04]  /*b7c0*/  STL.64 [R1+0x3f8], R136 ;  /* 0x0003f88801007387 */ /* 0x000fe80000100a00 */
[----:B------:R1:W-:Y:S04]  /*b7d0*/  STL.64 [R1+0x3f0], R2 ;  /* 0x0003f00201007387 */ /* 0x0003e80000100a00 */
[----:B------:R-:W-:Y:S04]  /*b7e0*/  STL.64 [R1+0x3e8], R228 ;  /* 0x0003e8e401007387 */ /* 0x000fe80000100a00 */
[----:B------:R-:W-:Y:S01]  /*b7f0*/  STL.64 [R1+0x3e0], R224 ;  /* 0x0003e0e001007387 */ /* 0x000fe20000100a00 */
[----:B-1----:R-:W-:-:S03]  /*b800*/  IMAD.WIDE R2, R0, 0x4, R242 ;  /* 0x0000000400027825 */ /* 0x002fc600078e02f2 */
[----:B------:R-:W-:Y:S04]  /*b810*/  STL.64 [R1+0x3d8], R194 ;  /* 0x0003d8c201007387 */ /* 0x000fe80000100a00 */
[----:B------:R1:W-:Y:S04]  /*b820*/  STL.64 [R1+0x3d0], R2 ;  /* 0x0003d00201007387 */ /* 0x0003e80000100a00 */
[----:B------:R-:W3:Y:S01]  /*b830*/  LDL R137, [R1+0x31c] ;  /* 0x00031c0001897983 */ /* 0x000ee20000100800 */
[----:B------:R-:W-:-:S04]  /*b840*/  IMAD.WIDE R138, R0, 0x4, R246 ;  /* 0x00000004008a7825 */ /* 0x000fc800078e02f6 */
[----:B-1----:R-:W-:-:S05]  /*b850*/  IMAD.WIDE R2, R0, 0x4, R244 ;  /* 0x0000000400027825 */ /* 0x002fca00078e02f4 */
[----:B------:R1:W-:Y:S04]  /*b860*/  STL.64 [R1+0x3c8], R2 ;  /* 0x0003c80201007387 */ /* 0x0003e80000100a00 */
[----:B------:R4:W-:Y:S01]  /*b870*/  STL.64 [R1+0x3c0], R138 ;  /* 0x0003c08a01007387 */ /* 0x0009e20000100a00 */
[----:B-1----:R-:W1:Y:S01]  /*b880*/  S2R R3, SR_TID.X ;  /* 0x0000000000037919 */ /* 0x002e620000002100 */
[----:B------:R-:W1:Y:S01]  /*b890*/  LDC R2, c[0x0][0x3a0] ;  /* 0x0000e800ff027b82 */ /* 0x000e620000000800 */
[----:B----4-:R-:W-:-:S05]  /*b8a0*/  IMAD.WIDE R138, R0, 0x4, R248 ;  /* 0x00000004008a7825 */ /* 0x010fca00078e02f8 */
[----:B------:R4:W-:Y:S04]  /*b8b0*/  STL.64 [R1+0x2c0], R138 ;  /* 0x0002c08a01007387 */ /* 0x0009e80000100a00 */
[----:B------:R-:W3:Y:S04]  /*b8c0*/  LDL.LU.64 R190, [R1+0x30] ;  /* 0x0000300001be7983 */ /* 0x000ee80000300a00 */
[----:B------:R-:W3:Y:S04]  /*b8d0*/  LDL.LU.64 R184, [R1+0x50] ;  /* 0x0000500001b87983 */ /* 0x000ee80000300a00 */
[----:B------:R-:W3:Y:S04]  /*b8e0*/  LDL.LU.64 R178, [R1+0x70] ;  /* 0x0000700001b27983 */ /* 0x000ee80000300a00 */
[----:B------:R-:W3:Y:S04]  /*b8f0*/  LDL.LU.64 R170, [R1+0x98] ;  /* 0x0000980001aa7983 */ /* 0x000ee80000300a00 */
[----:B------:R-:W3:Y:S04]  /*b900*/  LDL.LU.64 R162, [R1+0xb8] ;  /* 0x0000b80001a27983 */ /* 0x000ee80000300a00 */
[----:B------:R-:W3:Y:S04]  /*b910*/  LDL.LU.64 R154, [R1+0xd8] ;  /* 0x0000d800019a7983 */ /* 0x000ee80000300a00 */
[----:B------:R-:W3:Y:S04]  /*b920*/  LDL.LU.64 R146, [R1+0xf8] ;  /* 0x0000f80001927983 */ /* 0x000ee80000300a00 */
[----:B----4-:R-:W4:Y:S01]  /*b930*/  LDL.LU.64 R138, [R1+0x118] ;  /* 0x00011800018a7983 */ /* 0x010f220000300a00 */
[----:B--2---:R-:W-:Y:S01]  /*b940*/  VIADD R0, R239, 0x3f ;  /* 0x0000003fef007836 */ /* 0x004fe20000000000 */
[----:B-1----:R-:W-:Y:S01]  /*b950*/  LOP3.LUT R3, R3, 0x3f, RZ, 0xc0, !PT ;  /* 0x0000003f03037812 */ /* 0x002fe200078ec0ff */
[----:B------:R-:W-:-:S03]  /*b960*/  VIADD R2, R2, 0xffffffc0 ;  /* 0xffffffc002027836 */ /* 0x000fc60000000000 */
[C---:B------:R-:W-:Y:S02]  /*b970*/  ISETP.GT.AND P0, PT, R0.reuse, 0x3f, PT ;  /* 0x0000003f0000780c */ /* 0x040fe40003f04270 */
[C---:B------:R-:W-:Y:S02]  /*b980*/  ISETP.GE.AND P4, PT, R3.reuse, R2, PT ;  /* 0x000000020300720c */ /* 0x040fe40003f86270 */
[----:B------:R-:W-:Y:S02]  /*b990*/  ISETP.GE.AND P2, PT, R3, R239, PT ;  /* 0x000000ef0300720c */ /* 0x000fe40003f46270 */
[----:B------:R-:W-:Y:S02]  /*b9a0*/  SEL R2, RZ, 0x4, !P0 ;  /* 0x00000004ff027807 */ /* 0x000fe40004000000 */
[----:B------:R-:W-:Y:S02]  /*b9b0*/  ISETP.GT.AND P1, PT, R0, 0x7f, PT ;  /* 0x0000007f0000780c */ /* 0x000fe40003f24270 */
[----:B------:R-:W-:-:S02]  /*b9c0*/  SEL R2, R2, RZ, !P2 ;  /* 0x000000ff02027207 */ /* 0x000fc40005000000 */
[----:B------:R-:W-:Y:S02]  /*b9d0*/  SEL R0, RZ, 0x4, P4 ;  /* 0x00000004ff007807 */ /* 0x000fe40002000000 */
[----:B------:R-:W-:Y:S02]  /*b9e0*/  ISETP.NE.U32.AND P4, PT, R2, RZ, PT ;  /* 0x000000ff0200720c */ /* 0x000fe40003f85070 */
[----:B------:R-:W-:-:S04]  /*b9f0*/  SEL R0, R0, RZ, P1 ;  /* 0x000000ff00007207 */ /* 0x000fc80000800000 */
[----:B------:R-:W-:Y:S01]  /*ba00*/  ISETP.NE.U32.AND P1, PT, R0, RZ, PT ;  /* 0x000000ff0000720c */ /* 0x000fe20003f25070 */
[----:B------:R-:W-:-:S05]  /*ba10*/  VIADD R0, R239, 0xffffffbf ;  /* 0xffffffbfef007836 */ /* 0x000fca0000000000 */
[----:B------:R-:W-:Y:S01]  /*ba20*/  ISETP.GE.U32.AND P2, PT, R0, 0x7fffff80, PT ;  /* 0x7fffff800000780c */ /* 0x000fe20003f46070 */
[----:B------:R-:W-:-:S05]  /*ba30*/  VIADD R0, R239, 0xffffffbe ;  /* 0xffffffbeef007836 */ /* 0x000fca0000000000 */
[----:B------:R-:W-:Y:S01]  /*ba40*/  ISETP.GE.U32.AND P6, PT, R0, 0x7fffff7f, PT ;  /* 0x7fffff7f0000780c */ /* 0x000fe20003fc6070 */
[----:B------:R-:W-:-:S05]  /*ba50*/  VIADD R0, R239, 0xffffffbd ;  /* 0xffffffbdef007836 */ /* 0x000fca0000000000 */
[----:B------:R-:W-:Y:S01]  /*ba60*/  ISETP.GE.U32.AND P5, PT, R0, 0x7fffff7e, PT ;  /* 0x7fffff7e0000780c */ /* 0x000fe20003fa6070 */
[----:B---3--:R-:W-:-:S05]  /*ba70*/  VIADD R136, R137, UR10 ;  /* 0x0000000a89887c36 */ /* 0x008fca0008000000 */
[----:B------:R-:W-:Y:S04]  /*ba80*/  LDGSTS.E [R136], desc[UR28][R4.64], P4 ;  /* 0x0000000004887fae */ /* 0x000fe8000a1a101c */
[----:B------:R-:W-:Y:S04]  /*ba90*/  LDGSTS.E [R136+0x400], desc[UR28][R12.64], P4 ;  /* 0x004000000c887fae */ /* 0x000fe8000a1a101c */
        /* <DEDUP_REMOVED lines=21> */
[----:B------:R-:W-:Y:S04]  /*bbf0*/  STL.64 [R1+0x6e0], R178 ;  /* 0x0006e0b201007387 */ /* 0x000fe80000100a00 */
[----:B------:R-:W-:Y:S04]  /*bc00*/  LDGSTS.E [R136+0x5c00], desc[UR28][R146.64], P4 ;  /* 0x05c0000092887fae */ /* 0x000fe8000a1a101c */
[----:B------:R-:W-:Y:S04]  /*bc10*/  STL.64 [R1+0x6e8], R170 ;  /* 0x0006e8aa01007387 */ /* 0x000fe80000100a00 */
[----:B----4-:R-:W-:Y:S04]  /*bc20*/  LDGSTS.E [R136+0x6000], desc[UR28][R138.64], P4 ;  /* 0x060000008a887fae */ /* 0x010fe8000a1a101c */
[----:B------:R-:W-:Y:S04]  /*bc30*/  STL.64 [R1+0x6d8], R154 ;  /* 0x0006d89a01007387 */ /* 0x000fe80000100a00 */
[----:B------:R-:W-:Y:S04]  /*bc40*/  LDGSTS.E [R136+0x6400], desc[UR28][R30.64], P4 ;  /* 0x064000001e887fae */ /* 0x000fe8000a1a101c */
[----:B------:R-:W-:Y:S01]  /*bc50*/  LDGSTS.E [R136+0x6800], desc[UR28][R14.64], P4 ;  /* 0x068000000e887fae */ /* 0x000fe2000a1a101c */
[----:B------:R-:W-:-:S03]  /*bc60*/  LOP3.LUT R0, R137, 0x20, RZ, 0x3c, !PT ;  /* 0x0000002089007812 */ /* 0x000fc600078e3cff */
[----:B------:R-:W-:Y:S04]  /*bc70*/  LDGSTS.E [R136+0x6c00], desc[UR28][R6.64], P4 ;  /* 0x06c0000006887fae */ /* 0x000fe8000a1a101c */
[----:B------:R-:W2:Y:S04]  /*bc80*/  LDL.LU.64 R30, [R1+0x7c0] ;  /* 0x0007c000011e7983 */ /* 0x000ea80000300a00 */
[----:B------:R-:W3:Y:S04]  /*bc90*/  LDL.LU.64 R14, [R1+0x7b8] ;  /* 0x0007b800010e7983 */ /* 0x000ee80000300a00 */
[----:B------:R-:W4:Y:S04]  /*bca0*/  LDL.LU.64 R188, [R1+0x40] ;  /* 0x0000400001bc7983 */ /* 0x000f280000300a00 */
[----:B------:R-:W2:Y:S04]  /*bcb0*/  LDL.LU.64 R182, [R1+0x60] ;  /* 0x0000600001b67983 */ /* 0x000ea80000300a00 */
[----:B------:R-:W2:Y:S04]  /*bcc0*/  LDL.LU.64 R176, [R1+0x80] ;  /* 0x0000800001b07983 */ /* 0x000ea80000300a00 */
[----:B------:R-:W2:Y:S04]  /*bcd0*/  LDL.LU.64 R168, [R1+0xa0] ;  /* 0x0000a00001a87983 */ /* 0x000ea80000300a00 */
[----:B------:R-:W2:Y:S04]  /*bce0*/  LDL.LU.64 R160, [R1+0xc0] ;  /* 0x0000c00001a07983 */ /* 0x000ea80000300a00 */
[----:B------:R-:W2:Y:S04]  /*bcf0*/  LDL.LU.64 R152, [R1+0xe0] ;  /* 0x0000e00001987983 */ /* 0x000ea80000300a00 */
[----:B------:R-:W2:Y:S04]  /*bd00*/  LDL.LU.64 R144, [R1+0x100] ;  /* 0x0001000001907983 */ /* 0x000ea80000300a00 */
[----:B------:R-:W2:Y:S04]  /*bd10*/  LDL.LU.64 R6, [R1+0x7b0] ;  /* 0x0007b00001067983 */ /* 0x000ea80000300a00 */
[----:B------:R-:W-:Y:S04]  /*bd20*/  LDGSTS.E [R136+0x7000], desc[UR28][R22.64], P4 ;  /* 0x0700000016887fae */ /* 0x000fe8000a1a101c */
[----:B------:R-:W-:Y:S01]  /*bd30*/  LDGSTS.E [R136+0x7400], desc[UR28][R54.64], P4 ;  /* 0x0740000036887fae */ /* 0x000fe2000a1a101c */
[----:B------:R-:W-:-:S03]  /*bd40*/  VIADD R3, R0, UR10 ;  /* 0x0000000a00037c36 */ /* 0x000fc60008000000 */
[----:B------:R-:W-:Y:S04]  /*bd50*/  LDGSTS.E [R136+0x7800], desc[UR28][R64.64], P4 ;  /* 0x0780000040887fae */ /* 0x000fe8000a1a101c */
[----:B------:R-:W4:Y:S04]  /*bd60*/  LDL.LU.64 R22, [R1+0x7a8] ;  /* 0x0007a80001167983 */ /* 0x000f280000300a00 */
[----:B------:R1:W-:Y:S04]  /*bd70*/  STL [R1+0x5d0], R0 ;  /* 0x0005d00001007387 */ /* 0x0003e80000100800 */
[----:B------:R-:W4:Y:S04]  /*bd80*/  LDL.LU.64 R54, [R1+0x7a0] ;  /* 0x0007a00001367983 */ /* 0x000f280000300a00 */
[----:B------:R-:W-:Y:S04]  /*bd90*/  LDGSTS.E [R136+0x7c00], desc[UR28][R48.64], P4 ;  /* 0x07c0000030887fae */ /* 0x000fe8000a1a101c */
[----:B------:R-:W4:Y:S04]  /*bda0*/  LDL.LU.64 R64, [R1+0x798] ;  /* 0x0007980001407983 */ /* 0x000f280000300a00 */
[----:B------:R-:W4:Y:S01]  /*bdb0*/  LDL.LU.64 R48, [R1+0x790] ;  /* 0x0007900001307983 */ /* 0x000f220000300a00 */
[----:B-1----:R-:W-:-:S03]  /*bdc0*/  LOP3.LUT R0, R137, 0x40, RZ, 0x3c, !PT ;  /* 0x0000004089007812 */ /* 0x002fc600078e3cff */
[----:B--2---:R-:W-:Y:S04]  /*bdd0*/  LDGSTS.E [R3+0x100], desc[UR28][R6.64], P4 ;  /* 0x0010000006037fae */ /* 0x004fe8000a1a101c */
[----:B---3--:R-:W-:Y:S04]  /*bde0*/  LDGSTS.E [R3+0x500], desc[UR28][R14.64], P4 ;  /* 0x005000000e037fae */ /* 0x008fe8000a1a101c */
[----:B----4-:R-:W-:Y:S04]  /*bdf0*/  LDGSTS.E [R3+0x900], desc[UR28][R22.64], P4 ;  /* 0x0090000016037fae */ /* 0x010fe8000a1a101c */
        /* <DEDUP_REMOVED lines=36> */
[----:B------:R-:W-:Y:S04]  /*c040*/  LDGSTS.E [R3+0x7100], desc[UR28][R24.64], P4 ;  /* 0x0710000018037fae */ /* 0x000fe8000a1a101c */
[----:B------:R-:W-:Y:S04]  /*c050*/  LDGSTS.E [R3+0x7500], desc[UR28][R56.64], P4 ;  /* 0x0750000038037fae */ /* 0x000fe8000a1a101c */
[----:B------:R-:W2:Y:S04]  /*c060*/  LDL.LU.64 R8, [R1+0x770] ;  /* 0x0007700001087983 */ /* 0x000ea80000300a00 */
[----:B------:R-:W3:Y:S04]  /*c070*/  LDL.LU.64 R24, [R1+0x768] ;  /* 0x0007680001187983 */ /* 0x000ee80000300a00 */
[----:B------:R1:W-:Y:S04]  /*c080*/  STL [R1+0x5cc], R0 ;  /* 0x0005cc0001007387 */ /* 0x0003e80000100800 */
[----:B------:R-:W3:Y:S04]  /*c090*/  LDL.LU.64 R56, [R1+0x760] ;  /* 0x0007600001387983 */ /* 0x000ee80000300a00 */
[----:B------:R-:W-:Y:S01]  /*c0a0*/  LDGSTS.E [R3+0x7900], desc[UR28][R72.64], P4 ;  /* 0x0790000048037fae */ /* 0x000fe2000a1a101c */
[----:B------:R-:W-:-:S03]  /*c0b0*/  VIADD R2, R0, UR10 ;  /* 0x0000000a00027c36 */ /* 0x000fc60008000000 */
[----:B------:R-:W-:Y:S04]  /*c0c0*/  LDGSTS.E [R3+0x7d00], desc[UR28][R74.64], P4 ;  /* 0x07d000004a037fae */ /* 0x000fe8000a1a101c */
[----:B------:R-:W3:Y:S01]  /*c0d0*/  LDL.LU.64 R72, [R1+0x758] ;  /* 0x0007580001487983 */ /* 0x000ee20000300a00 */
[----:B-1----:R-:W-:-:S03]  /*c0e0*/  LOP3.LUT R0, R137, 0x60, RZ, 0x3c, !PT ;  /* 0x0000006089007812 */ /* 0x002fc600078e3cff */
[----:B------:R-:W3:Y:S04]  /*c0f0*/  LDL.LU.64 R74, [R1+0x750] ;  /* 0x00075000014a7983 */ /* 0x000ee80000300a00 */
[----:B--2---:R-:W-:Y:S04]  /*c100*/  LDGSTS.E [R2+0x200], desc[UR28][R8.64], P4 ;  /* 0x0020000008027fae */ /* 0x004fe8000a1a101c */
[----:B----4-:R-:W-:Y:S04]  /*c110*/  LDGSTS.E [R2+0x600], desc[UR28][R16.64], P4 ;  /* 0x0060000010027fae */ /* 0x010fe8000a1a101c */
[----:B---3--:R-:W-:Y:S04]  /*c120*/  LDGSTS.E [R2+0xa00], desc[UR28][R24.64], P4 ;  /* 0x00a0000018027fae */ /* 0x008fe8000a1a101c */
        /* <DEDUP_REMOVED lines=27> */
[----:B------:R-:W-:Y:S04]  /*c2e0*/  LDGSTS.E [R2+0x6e00], desc[UR28][R42.64], P4 ;  /* 0x06e000002a027fae */ /* 0x000fe8000a1a101c */
[----:B------:R-:W-:Y:S04]  /*c2f0*/  LDGSTS.E [R2+0x7200], desc[UR28][R34.64], P4 ;  /* 0x0720000022027fae */ /* 0x000fe8000a1a101c */
[----:B------:R-:W-:Y:S04]  /*c300*/  LDGSTS.E [R2+0x7600], desc[UR28][R18.64], P4 ;  /* 0x0760000012027fae */ /* 0x000fe8000a1a101c */
[----:B------:R-:W2:Y:S04]  /*c310*/  LDL.LU.64 R42, [R1+0x730] ;  /* 0x00073000012a7983 */ /* 0x000ea80000300a00 */
[----:B------:R-:W2:Y:S04]  /*c320*/  LDL.LU.64 R34, [R1+0x728] ;  /* 0x0007280001227983 */ /* 0x000ea80000300a00 */
[----:B------:R-:W-:Y:S04]  /*c330*/  STL [R1+0x5c8], R0 ;  /* 0x0005c80001007387 */ /* 0x000fe80000100800 */
        /* <DEDUP_REMOVED lines=9> */
[----:B------:R-:W2:Y:S04]  /*c3d0*/  LDL.64 R234, [R1+0x338] ;  /* 0x0003380001ea7983 */ /* 0x000ea80000100a00 */
        /* <DEDUP_REMOVED lines=17> */
[----:B------:R-:W2:Y:S04]  /*c4f0*/  LDL.LU.64 R18, [R1+0x720] ;  /* 0x0007200001127983 */ /* 0x000ea80000300a00 */
[----:B------:R-:W-:Y:S04]  /*c500*/  LDGSTS.E [R2+0x7a00], desc[UR28][R10.64], P4 ;  /* 0x07a000000a027fae */ /* 0x000fe8000a1a101c */
[----:B------:R-:W-:Y:S04]  /*c510*/  LDGSTS.E [R2+0x7e00], desc[UR28][R26.64], P4 ;  /* 0x07e000001a027fae */ /* 0x000fe8000a1a101c */
[----:B------:R-:W2:Y:S04]  /*c520*/  LDL.LU.64 R10, [R1+0x718] ;  /* 0x00071800010a7983 */ /* 0x000ea80000300a00 */
[----:B------:R-:W3:Y:S04]  /*c530*/  LDL.LU.64 R26, [R1+0x710] ;  /* 0x00071000011a7983 */ /* 0x000ee80000300a00 */
[----:B------:R-:W3:Y:S04]  /*c540*/  LDL.64 R212, [R1+0x130] ;  /* 0x0001300001d47983 */ /* 0x000ee80000100a00 */
[----:B------:R-:W4:Y:S04]  /*c550*/  LDL.64 R208, [R1+0x150] ;  /* 0x0001500001d07983 */ /* 0x000f280000100a00 */
[----:B------:R-:W4:Y:S04]  /*c560*/  LDL.64 R202, [R1+0x170] ;  /* 0x0001700001ca7983 */ /* 0x000f280000100a00 */
[----:B------:R-:W4:Y:S04]  /*c570*/  LDL.64 R250, [R1+0x190] ;  /* 0x0001900001fa7983 */ /* 0x000f280000100a00 */
[----:B------:R-:W4:Y:S04]  /*c580*/  LDL.64 R246, [R1+0x1d8] ;  /* 0x0001d80001f67983 */ /* 0x000f280000100a00 */
[----:B------:R-:W4:Y:S04]  /*c590*/  LDL.64 R244, [R1+0x210] ;  /* 0x0002100001f47983 */ /* 0x000f280000100a00 */
[----:B------:R1:W-:Y:S04]  /*c5a0*/  STL.64 [R1+0x650], R2 ;  /* 0x0006500201007387 */ /* 0x0003e80000100a00 */
[----:B-1----:R-:W4:Y:S01]  /*c5b0*/  LDL.64 R2, [R1+0x1b0] ;  /* 0x0001b00001027983 */ /* 0x002f220000100a00 */
[----:B------:R-:W-:-:S02]  /*c5c0*/  VIADD R0, R0, UR10 ;  /* 0x0000000a00007c36 */ /* 0x000fc40008000000 */
[----:B------:R-:W-:-:S03]  /*c5d0*/  VIADD R137, R239, 0xffffffbc ;  /* 0xffffffbcef897836 */ /* 0x000fc60000000000 */
[----:B--2---:R-:W-:Y:S04]  /*c5e0*/  LDGSTS.E [R0+0x300], desc[UR28][R10.64], P4 ;  /* 0x003000000a007fae */ /* 0x004fe8000a1a101c */
[----:B------:R-:W-:Y:S04]  /*c5f0*/  LDGSTS.E [R0+0x700], desc[UR28][R18.64], P4 ;  /* 0x0070000012007fae */ /* 0x000fe8000a1a101c */
[----:B---3--:R-:W-:Y:S04]  /*c600*/  LDGSTS.E [R0+0xb00], desc[UR28][R26.64], P4 ;  /* 0x00b000001a007fae */ /* 0x008fe8000a1a101c */
[----:B------:R-:W-:Y:S04]  /*c610*/  LDGSTS.E [R0+0xf00], desc[UR28][R34.64], P4 ;  /* 0x00f0000022007fae */ /* 0x000fe8000a1a101c */
[----:B------:R-:W-:Y:S04]  /*c620*/  LDGSTS.E [R0+0x1300], desc[UR28][R42.64], P4 ;  /* 0x013000002a007fae */ /* 0x000fe8000a1a101c */
        /* <DEDUP_REMOVED lines=27> */
[----:B------:R-:W0:Y:S01]  /*c7e0*/  LDGDEPBAR ;  /* 0x00000000000079af */ /* 0x000e220000000000 */
[----:B------:R-:W-:Y:S01]  /*c7f0*/  BAR.SYNC.DEFER_BLOCKING 0x0 ;  /* 0x0000000000007b1d */ /* 0x000fe20000010000 */
[----:B------:R-:W-:Y:S01]  /*c800*/  ISETP.GE.U32.AND P4, PT, R137, 0x7fffff7d, PT ;  /* 0x7fffff7d8900780c */ /* 0x000fe20003f86070 */
[----:B------:R-:W-:-:S04]  /*c810*/  VIADD R137, R239, 0xffffffbb ;  /* 0xffffffbbef897836 */ /* 0x000fc80000000000 */
[----:B------:R-:W2:Y:S04]  /*c820*/  LDL.LU.64 R212, [R1+0x708] ;  /* 0x0007080001d47983 */ /* 0x000ea80000300a00 */
[----:B------:R-:W3:Y:S04]  /*c830*/  LDL.LU.64 R208, [R1+0x700] ;  /* 0x0007000001d07983 */ /* 0x000ee80000300a00 */
[----:B------:R-:W4:Y:S04]  /*c840*/  LDL.LU.64 R202, [R1+0x6f8] ;  /* 0x0006f80001ca7983 */ /* 0x000f280000300a00 */
[----:B------:R-:W2:Y:S04]  /*c850*/  LDL.LU.64 R250, [R1+0x6f0] ;  /* 0x0006f00001fa7983 */ /* 0x000ea80000300a00 */
[----:B------:R-:W-:Y:S01]  /*c860*/  @!PT LDS RZ, [RZ] ;  /* 0x00000000fffff984 */ /* 0x000fe20000000800 */
[----:B------:R-:W-:Y:S01]  /*c870*/  @!PT LDS RZ, [RZ] ;  /* 0x00000000fffff984 */ /* 0x000fe20000000800 */
[----:B------:R-:W-:Y:S01]  /*c880*/  @!PT LDS RZ, [RZ] ;  /* 0x00000000fffff984 */ /* 0x000fe20000000800 */
[----:B------:R-:W-:Y:S01]  /*c890*/  LDGSTS.E [R252+0x38000], desc[UR28][R234.64], !P2 ;  /* 0x38000000eafc7fae */ /* 0x000fe2000d1a101c */
[----:B------:R-:W-:-:S03]  /*c8a0*/  ISETP.GE.U32.AND P2, PT, R137, 0x7fffff7c, PT ;  /* 0x7fffff7c8900780c */ /* 0x000fc60003f46070 */
[----:B------:R-:W2:Y:S04]  /*c8b0*/  LDL.64 R2, [R1+0x2c8] ;  /* 0x0002c80001027983 */ /* 0x000ea80000100a00 */
[----:B------:R-:W2:Y:S04]  /*c8c0*/  LDL.64 R246, [R1+0x18] ;  /* 0x0000180001f67983 */ /* 0x000ea80000100a00 */
[----:B------:R-:W2:Y:S04]  /*c8d0*/  LDL.64 R244, [R1] ;  /* 0x0000000001f47983 */ /* 0x000ea80000100a00 */
[----:B------:R1:W-:Y:S04]  /*c8e0*/  STL.64 [R1+0x5d8], R234 ;  /* 0x0005d8ea01007387 */ /* 0x0003e80000100a00 */
[----:B------:R-:W-:Y:S04]  /*c8f0*/  LDGSTS.E [R252+0x38004], desc[UR28][R230.64], !P6 ;  /* 0x38004000e6fc7fae */ /* 0x000fe8000f1a101c */
[----:B------:R-:W-:Y:S04]  /*c900*/  LDGSTS.E [R252+0x38008], desc[UR28][R226.64], !P5 ;  /* 0x38008000e2fc7fae */ /* 0x000fe8000e9a101c */
[----:B-1----:R-:W2:Y:S04]  /*c910*/  LDL.64 R234, [R1+0x2d0] ;  /* 0x0002d00001ea7983 */ /* 0x002ea80000100a00 */
[----:B------:R1:W-:Y:S04]  /*c920*/  STL.64 [R1+0x5e0], R230 ;  /* 0x0005e0e601007387 */ /* 0x0003e80000100a00 */
[----:B------:R-:W-:Y:S04]  /*c930*/  LDGSTS.E [R252+0x3800c], desc[UR28][R222.64], !P4 ;  /* 0x3800c000defc7fae */ /* 0x000fe8000e1a101c */
[----:B------:R-:W-:Y:S04]  /*c940*/  LDGSTS.E [R252+0x38010], desc[UR28][R218.64], !P2 ;  /* 0x38010000dafc7fae */ /* 0x000fe8000d1a101c */
[----:B-1----:R-:W2:Y:S04]  /*c950*/  LDL.64 R230, [R1+0x3a8] ;  /* 0x0003a80001e67983 */ /* 0x002ea80000100a00 */
[----:B------:R1:W-:Y:S04]  /*c960*/  STL.64 [R1+0x5e8], R226 ;  /* 0x0005e8e201007387 */ /* 0x0003e80000100a00 */
[----:B-1----:R-:W2:Y:S04]  /*c970*/  LDL.64 R226, [R1+0x3b0] ;  /* 0x0003b00001e27983 */ /* 0x002ea80000100a00 */
[----:B------:R1:W-:Y:S04]  /*c980*/  STL.64 [R1+0x5f0], R222 ;  /* 0x0005f0de01007387 */ /* 0x0003e80000100a00 */
[----:B-1----:R-:W2:Y:S04]  /*c990*/  LDL.64 R222, [R1+0x3b8] ;  /* 0x0003b80001de7983 */ /* 0x002ea80000100a00 */
[----:B------:R1:W-:Y:S04]  /*c9a0*/  STL.64 [R1+0x5f8], R218 ;  /* 0x0005f8da01007387 */ /* 0x0003e80000100a00 */
[----:B-1----:R-:W2:Y:S01]  /*c9b0*/  LDL.64 R218, [R1+0x2d8] ;  /* 0x0002d80001da7983 */ /* 0x002ea20000100a00 */
[----:B------:R-:W-:-:S05]  /*c9c0*/  VIADD R137, R239, 0xffffffba ;  /* 0xffffffbaef897836 */ /* 0x000fca0000000000 */
[----:B------:R-:W-:Y:S01]  /*c9d0*/  ISETP.GE.U32.AND P6, PT, R137, 0x7fffff7b, PT ;  /* 0x7fffff7b8900780c */ /* 0x000fe20003fc6070 */
[----:B------:R-:W-:-:S05]  /*c9e0*/  VIADD R137, R239, 0xffffffb9 ;  /* 0xffffffb9ef897836 */ /* 0x000fca0000000000 */
[----:B------:R-:W-:Y:S01]  /*c9f0*/  ISETP.GE.U32.AND P5, PT, R137, 0x7fffff7a, PT ;  /* 0x7fffff7a8900780c */ /* 0x000fe20003fa6070 */
[----:B------:R-:W-:-:S05]  /*ca00*/  VIADD R137, R239, 0xffffffb8 ;  /* 0xffffffb8ef897836 */ /* 0x000fca0000000000 */
[----:B------:R-:W-:Y:S01]  /*ca10*/  ISETP.GE.U32.AND P4, PT, R137, 0x7fffff79, PT ;  /* 0x7fffff798900780c */ /* 0x000fe20003f86070 */
[----:B------:R-:W-:Y:S01]  /*ca20*/  VIADD R137, R239, 0xffffffb7 ;  /* 0xffffffb7ef897836 */ /* 0x000fe20000000000 */
[----:B------:R-:W-:Y:S04]  /*ca30*/  LDGSTS.E [R252+0x38014], desc[UR28][R214.64], !P6 ;  /* 0x38014000d6fc7fae */ /* 0x000fe8000f1a101c */
        /* <DEDUP_REMOVED lines=14> */
[----:B------:R1:W-:Y:S04]  /*cb20*/  STL.64 [R1+0x600], R214 ;  /* 0x000600d601007387 */ /* 0x0003e80000100a00 */
[----:B------:R-:W-:Y:S01]  /*cb30*/  ISETP.GE.U32.AND P6, PT, R137, 0x7fffff73, PT ;  /* 0x7fffff738900780c */ /* 0x000fe20003fc6070 */
[----:B------:R-:W-:Y:S01]  /*cb40*/  VIADD R137, R239, 0xffffffb1 ;  /* 0xffffffb1ef897836 */ /* 0x000fe20000000000 */
[----:B------:R-:W-:Y:S04]  /*cb50*/  STL.64 [R1+0x608], R210 ;  /* 0x000608d201007387 */ /* 0x000fe80000100a00 */
[----:B------:R-:W-:Y:S04]  /*cb60*/  STL.64 [R1+0x610], R206 ;  /* 0x000610ce01007387 */ /* 0x000fe80000100a00 */
[----:B------:R-:W-:Y:S04]  /*cb70*/  STL.64 [R1+0x618], R204 ;  /* 0x000618cc01007387 */ /* 0x000fe80000100a00 */
[----:B------:R-:W-:Y:S04]  /*cb80*/  STL.64 [R1+0x620], R200 ;  /* 0x000620c801007387 */ /* 0x000fe80000100a00 */
[----:B------:R-:W-:Y:S01]  /*cb90*/  LDGSTS.E [R252+0x38028], desc[UR28][R198.64], !P5 ;  /* 0x38028000c6fc7fae */ /* 0x000fe2000e9a101c */
[----:B------:R-:W-:Y:S01]  /*cba0*/  ISETP.GE.U32.AND P5, PT, R137, 0x7fffff72, PT ;  /* 0x7fffff728900780c */ /* 0x000fe20003fa6070 */
[----:B------:R-:W-:-:S02]  /*cbb0*/  VIADD R137, R239, 0xffffffb0 ;  /* 0xffffffb0ef897836 */ /* 0x000fc40000000000 */
[----:B------:R-:W-:Y:S04]  /*cbc0*/  STL.64 [R1+0x628], R198 ;  /* 0x000628c601007387 */ /* 0x000fe80000100a00 */
[----:B-1----:R-:W3:Y:S04]  /*cbd0*/  LDL.64 R214, [R1+0x3a0] ;  /* 0x0003a00001d67983 */ /* 0x002ee80000100a00 */
[----:B--2---:R-:W-:Y:S04]  /*cbe0*/  LDGSTS.E [R252+0x3802c], desc[UR28][R218.64], !P4 ;  /* 0x3802c000dafc7fae */ /* 0x004fe8000e1a101c */
[----:B------:R-:W-:Y:S01]  /*cbf0*/  LDGSTS.E [R252+0x38030], desc[UR28][R234.64], !P2 ;  /* 0x38030000eafc7fae */ /* 0x000fe2000d1a101c */
[----:B------:R-:W-:-:S03]  /*cc00*/  ISETP.GE.U32.AND P4, PT, R137, 0x7fffff71, PT ;  /* 0x7fffff718900780c */ /* 0x000fc60003f86070 */
[----:B------:R-:W-:Y:S04]  /*cc10*/  LDGSTS.E [R252+0x38034], desc[UR28][R2.64], !P6 ;  /* 0x3803400002fc7fae */ /* 0x000fe8000f1a101c */
[----:B------:R-:W-:Y:S04]  /*cc20*/  LDGSTS.E [R252+0x38038], desc[UR28][R246.64], !P5 ;  /* 0x38038000f6fc7fae */ /* 0x000fe8000e9a101c */
[----:B------:R-:W2:Y:S04]  /*cc30*/  LDL.64 R234, [R1+0x398] ;  /* 0x0003980001ea7983 */ /* 0x000ea80000100a00 */
[----:B------:R-:W4:Y:S04]  /*cc40*/  LDL.64 R2, [R1+0x390] ;  /* 0x0003900001027983 */ /* 0x000f280000100a00 */
[----:B------:R-:W4:Y:S04]  /*cc50*/  LDL.64 R246, [R1+0x388] ;  /* 0x0003880001f67983 */ /* 0x000f280000100a00 */
[----:B------:R-:W-:Y:S04]  /*cc60*/  LDGSTS.E [R252+0x3803c], desc[UR28][R244.64], !P4 ;  /* 0x3803c000f4fc7fae */ /* 0x000fe8000e1a101c */
[----:B------:R-:W4:Y:S04]  /*cc70*/  LDL.64 R218, [R1+0x378] ;  /* 0x0003780001da7983 */ /* 0x000f280000100a00 */
[----:B------:R-:W4:Y:S01]  /*cc80*/  LDL.64 R244, [R1+0x380] ;  /* 0x0003800001f47983 */ /* 0x000f220000100a00 */
        /* <DEDUP_REMOVED lines=13> */
[----:B------:R-:W4:Y:S04]  /*cd60*/  LDL.64 R222, [R1+0x370] ;  /* 0x0003700001de7983 */ /* 0x000f280000100a00 */
[----:B------:R-:W-:Y:S01]  /*cd70*/  ISETP.GE.U32.AND P6, PT, R137, 0x7fffff6b, PT ;  /* 0x7fffff6b8900780c */ /* 0x000fe20003fc6070 */
[----:B------:R-:W-:Y:S01]  /*cd80*/  VIADD R137, R239, 0xffffffa9 ;  /* 0xffffffa9ef897836 */ /* 0x000fe20000000000 */
[----:B------:R-:W4:Y:S04]  /*cd90*/  LDL.64 R226, [R1+0x368] ;  /* 0x0003680001e27983 */ /* 0x000f280000100a00 */
[----:B------:R-:W-:Y:S01]  /*cda0*/  LDGSTS.E [R252+0x38048], desc[UR28][R230.64], !P5 ;  /* 0x38048000e6fc7fae */ /* 0x000fe2000e9a101c */
[----:B------:R-:W-:Y:S01]  /*cdb0*/  ISETP.GE.U32.AND P5, PT, R137, 0x7fffff6a, PT ;  /* 0x7fffff6a8900780c */ /* 0x000fe20003fa6070 */
[----:B------:R-:W-:-:S02]  /*cdc0*/  VIADD R137, R239, 0xffffffa8 ;  /* 0xffffffa8ef897836 */ /* 0x000fc40000000000 */
[----:B---3--:R-:W-:Y:S04]  /*cdd0*/  LDGSTS.E [R252+0x3804c], desc[UR28][R214.64], !P4 ;  /* 0x3804c000d6fc7fae */ /* 0x008fe8000e1a101c */
[----:B------:R-:W3:Y:S01]  /*cde0*/  LDL.64 R230, [R1+0x360] ;  /* 0x0003600001e67983 */ /* 0x000ee20000100a00 */
[----:B------:R-:W-:-:S03]  /*cdf0*/  ISETP.GE.U32.AND P4, PT, R137, 0x7fffff69, PT ;  /* 0x7fffff698900780c */ /* 0x000fc60003f86070 */
[----:B------:R-:W3:Y:S04]  /*ce00*/  LDL.64 R214, [R1+0x490] ;  /* 0x0004900001d67983 */ /* 0x000ee80000100a00 */
[----:B--2---:R-:W-:Y:S04]  /*ce10*/  LDGSTS.E [R252+0x38050], desc[UR28][R234.64], !P2 ;  /* 0x38050000eafc7fae */ /* 0x004fe8000d1a101c */
[----:B----4-:R-:W-:Y:S04]  /*ce20*/  LDGSTS.E [R252+0x38054], desc[UR28][R2.64], !P6 ;  /* 0x3805400002fc7fae */ /* 0x010fe8000f1a101c */
[----:B------:R-:W-:Y:S04]  /*ce30*/  LDGSTS.E [R252+0x38058], desc[UR28][R246.64], !P5 ;  /* 0x38058000f6fc7fae */ /* 0x000fe8000e9a101c */
[----:B------:R-:W2:Y:S04]  /*ce40*/  LDL.64 R234, [R1+0x358] ;  /* 0x0003580001ea7983 */ /* 0x000ea80000100a00 */
[----:B------:R-:W4:Y:S04]  /*ce50*/  LDL.64 R2, [R1+0x350] ;  /* 0x0003500001027983 */ /* 0x000f280000100a00 */
[----:B------:R-:W4:Y:S04]  /*ce60*/  LDL.64 R246, [R1+0x348] ;  /* 0x0003480001f67983 */ /* 0x000f280000100a00 */
[----:B------:R-:W-:Y:S04]  /*ce70*/  LDGSTS.E [R252+0x3805c], desc[UR28][R244.64], !P4 ;  /* 0x3805c000f4fc7fae */ /* 0x000fe8000e1a101c */
        /* <DEDUP_REMOVED lines=16> */
[----:B------:R-:W-:Y:S01]  /*cf80*/  LDGSTS.E [R252+0x38068], desc[UR28][R226.64], !P5 ;  /* 0x38068000e2fc7fae */ /* 0x000fe2000e9a101c */
[----:B------:R-:W-:-:S03]  /*cf90*/  VIADD R137, R239, 0xffffffa1 ;  /* 0xffffffa1ef897836 */ /* 0x000fc60000000000 */
[----:B------:R-:W4:Y:S04]  /*cfa0*/  LDL.64 R222, [R1+0x480] ;  /* 0x0004800001de7983 */ /* 0x000f280000100a00 */
[----:B---3--:R-:W-:Y:S04]  /*cfb0*/  LDGSTS.E [R252+0x3806c], desc[UR28][R230.64], !P4 ;  /* 0x3806c000e6fc7fae */ /* 0x008fe8000e1a101c */
[----:B------:R-:W3:Y:S01]  /*cfc0*/  LDL.64 R226, [R1+0x478] ;  /* 0x0004780001e27983 */ /* 0x000ee20000100a00 */
[----:B------:R-:W-:Y:S01]  /*cfd0*/  ISETP.GE.U32.AND P5, PT, R137, 0x7fffff62, PT ;  /* 0x7fffff628900780c */ /* 0x000fe20003fa6070 */
[----:B------:R-:W-:-:S02]  /*cfe0*/  VIADD R137, R239, 0xffffffa0 ;  /* 0xffffffa0ef897836 */ /* 0x000fc40000000000 */
[----:B------:R-:W3:Y:S03]  /*cff0*/  LDL.64 R230, [R1+0x470] ;  /* 0x0004700001e67983 */ /* 0x000ee60000100a00 */
[----:B------:R-:W-:Y:S01]  /*d000*/  ISETP.GE.U32.AND P4, PT, R137, 0x7fffff61, PT ;  /* 0x7fffff618900780c */ /* 0x000fe20003f86070 */
        /* <DEDUP_REMOVED lines=27> */
[----:B---3--:R-:W-:Y:S04]  /*d1c0*/  LDGSTS.E [R252+0x38090], desc[UR28][R226.64], !P2 ;  /* 0x38090000e2fc7fae */ /* 0x008fe8000d1a101c */
[----:B------:R-:W-:Y:S01]  /*d1d0*/  ISETP.GE.U32.AND P4, PT, R137, 0x7fffff59, PT ;  /* 0x7fffff598900780c */ /* 0x000fe20003f86070 */
[----:B------:R-:W-:Y:S01]  /*d1e0*/  STL.64 [R1+0x630], R250 ;  /* 0x000630fa01007387 */ /* 0x000fe20000100a00 */
[----:B------:R-:W-:-:S03]  /*d1f0*/  VIADD R137, R239, 0xffffff97 ;  /* 0xffffff97ef897836 */ /* 0x000fc60000000000 */
[----:B------:R-:W-:Y:S02]  /*d200*/  LDGSTS.E [R252+0x38094], desc[UR28][R230.64], !P6 ;  /* 0x38094000e6fc7fae */ /* 0x000fe4000f1a101c */
[----:B------:R-:W-:Y:S01]  /*d210*/  ISETP.GE.U32.AND P2, PT, R137, 0x7fffff58, PT ;  /* 0x7fffff588900780c */ /* 0x000fe20003f46070 */
[----:B------:R-:W-:Y:S01]  /*d220*/  VIADD R137, R239, 0xffffff96 ;  /* 0xffffff96ef897836 */ /* 0x000fe20000000000 */
[----:B------:R-:W3:Y:S04]  /*d230*/  LDL.64 R230, [R1+0x410] ;  /* 0x0004100001e67983 */ /* 0x000ee80000100a00 */
[----:B------:R-:W-:Y:S01]  /*d240*/  ISETP.GE.U32.AND P6, PT, R137, 0x7fffff57, PT ;  /* 0x7fffff578900780c */ /* 0x000fe20003fc6070 */
[----:B------:R-:W-:Y:S01]  /*d250*/  VIADD R137, R239, 0xffffff95 ;  /* 0xffffff95ef897836 */ /* 0x000fe20000000000 */
        /* <DEDUP_REMOVED lines=46> */
[----:B------:R-:W-:-:S05]  /*d540*/  VIADD R137, R239, 0xffffff87 ;  /* 0xffffff87ef897836 */ /* 0x000fca0000000000 */
[----:B------:R-:W-:Y:S01]  /*d550*/  ISETP.GE.U32.AND P2, PT, R137, 0x7fffff48, PT ;  /* 0x7fffff488900780c */ /* 0x000fe20003f46070 */
[----:B------:R-:W-:Y:S01]  /*d560*/  VIADD R137, R239, 0xffffff86 ;  /* 0xffffff86ef897836 */ /* 0x000fe20000000000 */
[----:B------:R-:W-:Y:S01]  /*d570*/  USHF.L.U32 UR6, UR5, 0x6, URZ ;  /* 0x0000000605067899 */ /* 0x000fe200080006ff */
[----:B------:R-:W-:Y:S04]  /*d580*/  STL.64 [R1+0x638], R216 ;  /* 0x000638d801007387 */ /* 0x000fe80000100a00 */
[----:B------:R-:W-:Y:S04]  /*d590*/  STL.64 [R1+0x640], R202 ;  /* 0x000640ca01007387 */ /* 0x000fe80000100a00 */
[----:B------:R1:W-:Y:S04]  /*d5a0*/  STL.64 [R1+0x648], R208 ;  /* 0x000648d001007387 */ /* 0x0003e80000100a00 */
[----:B------:R-:W-:Y:S04]  /*d5b0*/  STL.64 [R1+0x658], R212 ;  /* 0x000658d401007387 */ /* 0x000fe80000100a00 */
[----:B------:R-:W-:Y:S04]  /*d5c0*/  STL.64 [R1+0x660], R220 ;  /* 0x000660dc01007387 */ /* 0x000fe80000100a00 */
[----:B------:R-:W-:Y:S04]  /*d5d0*/  STL.64 [R1+0x668], R232 ;  /* 0x000668e801007387 */ /* 0x000fe80000100a00 */
[----:B------:R-:W-:Y:S04]  /*d5e0*/  STL.64 [R1+0x670], R236 ;  /* 0x000670ec01007387 */ /* 0x000fe80000100a00 */
[----:B------:R-:W-:Y:S04]  /*d5f0*/  STL.64 [R1+0x678], R240 ;  /* 0x000678f001007387 */ /* 0x000fe80000100a00 */
[----:B------:R-:W-:Y:S04]  /*d600*/  STL.64 [R1+0x680], R242 ;  /* 0x000680f201007387 */ /* 0x000fe80000100a00 */
[----:B------:R-:W-:Y:S04]  /*d610*/  STL.64 [R1+0x688], R248 ;  /* 0x000688f801007387 */ /* 0x000fe80000100a00 */
[----:B------:R-:W-:Y:S04]  /*d620*/  STL [R1+0x690], R239 ;  /* 0x000690ef01007387 */ /* 0x000fe80000100800 */
[----:B--2---:R-:W-:Y:S01]  /*d630*/  LDGSTS.E [R252+0x380d4], desc[UR28][R234.64], !P6 ;  /* 0x380d4000eafc7fae */ /* 0x004fe2000f1a101c */
[----:B------:R-:W-:Y:S01]  /*d640*/  ISETP.GE.U32.AND P6, PT, R137, 0x7fffff47, PT ;  /* 0x7fffff478900780c */ /* 0x000fe20003fc6070 */
[----:B------:R-:W-:-:S02]  /*d650*/  VIADD R137, R239, 0xffffff85 ;  /* 0xffffff85ef897836 */ /* 0x000fc40000000000 */
[----:B----4-:R2:W-:Y:S03]  /*d660*/  LDGSTS.E [R252+0x380d8], desc[UR28][R2.64], !P5 ;  /* 0x380d800002fc7fae */ /* 0x0105e6000e9a101c */
[----:B------:R-:W-:Y:S01]  /*d670*/  ISETP.GE.U32.AND P5, PT, R137, 0x7fffff46, PT ;  /* 0x7fffff468900780c */ /* 0x000fe20003fa6070 */
[----:B------:R-:W-:Y:S01]  /*d680*/  VIADD R137, R239, 0xffffff84 ;  /* 0xffffff84ef897836 */ /* 0x000fe20000000000 */
[----:B------:R3:W-:Y:S04]  /*d690*/  LDGSTS.E [R252+0x380dc], desc[UR28][R246.64], !P4 ;  /* 0x380dc000f6fc7fae */ /* 0x0007e8000e1a101c */
[----:B------:R-:W-:Y:S01]  /*d6a0*/  ISETP.GE.U32.AND P4, PT, R137, 0x7fffff45, PT ;  /* 0x7fffff458900780c */ /* 0x000fe20003f86070 */
[----:B------:R-:W-:Y:S01]  /*d6b0*/  VIADD R137, R239, 0xffffff83 ;  /* 0xffffff83ef897836 */ /* 0x000fe20000000000 */
[----:B------:R4:W-:Y:S04]  /*d6c0*/  LDGSTS.E [R252+0x380e0], desc[UR28][R244.64], !P2 ;  /* 0x380e0000f4fc7fae */ /* 0x0009e8000d1a101c */
[----:B------:R-:W-:Y:S01]  /*d6d0*/  ISETP.GE.U32.AND P2, PT, R137, 0x7fffff44, PT ;  /* 0x7fffff448900780c */ /* 0x000fe20003f46070 */
[----:B------:R-:W-:Y:S01]  /*d6e0*/  VIADD R137, R239, 0xffffff82 ;  /* 0xffffff82ef897836 */ /* 0x000fe20000000000 */
[----:B------:R-:W-:Y:S04]  /*d6f0*/  LDGSTS.E [R252+0x380e4], desc[UR28][R228.64], !P6 ;  /* 0x380e4000e4fc7fae */ /* 0x000fe8000f1a101c */
[----:B------:R-:W-:Y:S01]  /*d700*/  ISETP.GE.U32.AND P6, PT, R137, 0x7fffff43, PT ;  /* 0x7fffff438900780c */ /* 0x000fe20003fc6070 */
[C---:B------:R-:W-:Y:S01]  /*d710*/  VIADD R137, R239.reuse, 0xffffff81 ;  /* 0xffffff81ef897836 */ /* 0x040fe20000000000 */
[----:B------:R-:W-:Y:S01]  /*d720*/  LDGSTS.E [R252+0x380e8], desc[UR28][R224.64], !P5 ;  /* 0x380e8000e0fc7fae */ /* 0x000fe2000e9a101c */
[----:B--2---:R-:W-:-:S03]  /*d730*/  VIADD R2, R239, 0xffffff80 ;  /* 0xffffff80ef027836 */ /* 0x004fc60000000000 */
[----:B------:R-:W-:Y:S01]  /*d740*/  ISETP.GE.U32.AND P5, PT, R137, 0x7fffff42, PT ;  /* 0x7fffff428900780c */ /* 0x000fe20003fa6070 */
[----:B------:R-:W-:Y:S01]  /*d750*/  IMAD.U32 R137, RZ, RZ, UR6 ;  /* 0x00000006ff897e24 */ /* 0x000fe2000f8e00ff */
[----:B------:R2:W-:Y:S01]  /*d760*/  LDGSTS.E [R252+0x380ec], desc[UR28][R194.64], !P4 ;  /* 0x380ec000c2fc7fae */ /* 0x0005e2000e1a101c */
[----:B------:R-:W-:Y:S02]  /*d770*/  ISETP.GE.U32.AND P4, PT, R2, 0x7fffff41, PT ;  /* 0x7fffff410200780c */ /* 0x000fe40003f86070 */
[----:B------:R-:W-:-:S04]  /*d780*/  IMAD.WIDE R2, R137, 0x4, R4 ;  /* 0x0000000489027825 */ /* 0x000fc800078e0204 */
[C---:B-1----:R-:W-:Y:S01]  /*d790*/  IMAD.WIDE R208, R137.reuse, 0x4, R6 ;  /* 0x0000000489d07825 */ /* 0x042fe200078e0206 */
[----:B------:R1:W-:Y:S03]  /*d7a0*/  STL.64 [R1+0x2b8], R2 ;  /* 0x0002b80201007387 */ /* 0x0003e60000100a00 */
[C---:B------:R-:W-:Y:S01]  /*d7b0*/  IMAD.WIDE R210, R137.reuse, 0x4, R8 ;  /* 0x0000000489d27825 */ /* 0x040fe200078e0208 */
[----:B------:R-:W-:Y:S03]  /*d7c0*/  STL.64 [R1+0x4f0], R208 ;  /* 0x0004f0d001007387 */ /* 0x000fe60000100a00 */
[C---:B------:R-:W-:Y:S01]  /*d7d0*/  IMAD.WIDE R230, R137.reuse, 0x4, R10 ;  /* 0x0000000489e67825 */ /* 0x040fe200078e020a */
[----:B------:R-:W-:Y:S03]  /*d7e0*/  STL.64 [R1+0x698], R208 ;  /* 0x000698d001007387 */ /* 0x000fe60000100a00 */
[----:B-1----:R-:W-:-:S04]  /*d7f0*/  IMAD.WIDE R2, R137, 0x4, R12 ;  /* 0x0000000489027825 */ /* 0x002fc800078e020c */
[C---:B------:R-:W-:Y:S01]  /*d800*/  IMAD.WIDE R202, R137.reuse, 0x4, R14 ;  /* 0x0000000489ca7825 */ /* 0x040fe200078e020e */
[----:B------:R-:W-:Y:S03]  /*d810*/  STL.64 [R1+0x2b0], R2 ;  /* 0x0002b00201007387 */ /* 0x000fe60000100a00 */
[C---:B------:R-:W-:Y:S01]  /*d820*/  IMAD.WIDE R214, R137.reuse, 0x4, R16 ;  /* 0x0000000489d67825 */ /* 0x040fe200078e0210 */
[----:B------:R-:W-:Y:S04]  /*d830*/  STL.64 [R1+0x560], R210 ;  /* 0x000560d201007387 */ /* 0x000fe80000100a00 */
[----:B------:R1:W-:Y:S01]  /*d840*/  STL.64 [R1+0x6a0], R210 ;  /* 0x0006a0d201007387 */ /* 0x0003e20000100a00 */
[----:B------:R-:W-:-:S03]  /*d850*/  IMAD.WIDE R234, R137, 0x4, R18 ;  /* 0x0000000489ea7825 */ /* 0x000fc600078e0212 */
[----:B------:R-:W-:Y:S04]  /*d860*/  STL.64 [R1+0x5b0], R230 ;  /* 0x0005b0e601007387 */ /* 0x000fe80000100a00 */
[----:B------:R-:W-:Y:S01]  /*d870*/  STL.64 [R1+0x6a8], R230 ;  /* 0x0006a8e601007387 */ /* 0x000fe20000100a00 */
[----:B-1----:R-:W-:-:S03]  /*d880*/  IMAD.WIDE R210, R137, 0x4, R20 ;  /* 0x0000000489d27825 */ /* 0x002fc600078e0214 */
[----:B------:R-:W-:Y:S04]  /*d890*/  STL.64 [R1+0x4e0], R202 ;  /* 0x0004e0ca01007387 */ /* 0x000fe80000100a00 */
[----:B------:R-:W-:Y:S01]  /*d8a0*/  STL.64 [R1+0x6b0], R202 ;  /* 0x0006b0ca01007387 */ /* 0x000fe20000100a00 */
[----:B------:R-:W-:-:S03]  /*d8b0*/  IMAD.WIDE R216, R137, 0x4, R22 ;  /* 0x0000000489d87825 */ /* 0x000fc600078e0216 */
        /* <DEDUP_REMOVED lines=14> */
[----:B------:R1:W-:Y:S01]  /*d9a0*/  STL.64 [R1+0x6d0], R216 ;  /* 0x0006d0d801007387 */ /* 0x0003e20000100a00 */
[----:B------:R-:W-:-:S03]  /*d9b0*/  IMAD.WIDE R198, R137, 0x4, R38 ;  /* 0x0000000489c67825 */ /* 0x000fc600078e0226 */
[----:B------:R-:W-:Y:S01]  /*d9c0*/  STL.64 [R1+0x540], R218 ;  /* 0x000540da01007387 */ /* 0x000fe20000100a00 */
[----:B------:R-:W-:-:S03]  /*d9d0*/  IMAD.WIDE R226, R137, 0x4, R40 ;  /* 0x0000000489e27825 */ /* 0x000fc600078e0228 */
[----:B------:R1:W-:Y:S01]  /*d9e0*/  STL.64 [R1+0x298], R208 ;  /* 0x000298d001007387 */ /* 0x0003e20000100a00 */
        /* <DEDUP_REMOVED lines=77> */
[----:B------:R-:W-:Y:S04]  /*dec0*/  STL.64 [R1+0x250], R32 ;  /* 0x0002502001007387 */ /* 0x000fe80000100a00 */
[----:B------:R-:W-:Y:S04]  /*ded0*/  STL.64 [R1+0x538], R16 ;  /* 0x0005381001007387 */ /* 0x000fe80000100a00 */
[----:B------:R-:W-:Y:S04]  /*dee0*/  STL.64 [R1+0x200], R30 ;  /* 0x0002001e01007387 */ /* 0x000fe80000100a00 */
[----:B------:R-:W-:Y:S04]  /*def0*/  STL.64 [R1+0x520], R14 ;  /* 0x0005200e01007387 */ /* 0x000fe80000100a00 */
[----:B------:R-:W-:Y:S01]  /*df00*/  STL.64 [R1+0x8], R28 ;  /* 0x0000081c01007387 */ /* 0x000fe20000100a00 */
[----:B------:R-:W-:-:S03]  /*df10*/  IMAD.WIDE R6, R137, 0x4, R178 ;  /* 0x0000000489067825 */ /* 0x000fc600078e02b2 */
[----:B------:R-:W-:Y:S04]  /*df20*/  STL.64 [R1+0x510], R12 ;  /* 0x0005100c01007387 */ /* 0x000fe80000100a00 */
[----:B------:R-:W-:Y:S04]  /*df30*/  STL.64 [R1+0x500], R10 ;  /* 0x0005000a01007387 */ /* 0x000fe80000100a00 */
[----:B------:R-:W2:Y:S04]  /*df40*/  LDL.LU.64 R170, [R1+0x6e8] ;  /* 0x0006e80001aa7983 */ /* 0x000ea80000300a00 */
[----:B------:R-:W-:Y:S04]  /*df50*/  STL.64 [R1+0x4e8], R8 ;  /* 0x0004e80801007387 */ /* 0x000fe80000100a00 */
[----:B------:R-:W2:Y:S04]  /*df60*/  LDL.LU.64 R178, [R1+0x6e0] ;  /* 0x0006e00001b27983 */ /* 0x000ea80000300a00 */
[----:B-1----:R-:W2:Y:S04]  /*df70*/  LDL.LU.64 R216, [R1+0x120] ;  /* 0x0001200001d87983 */ /* 0x002ea80000300a00 */
[----:B------:R-:W2:Y:S04]  /*df80*/  LDL.LU.64 R234, [R1+0x128] ;  /* 0x0001280001ea7983 */ /* 0x000ea80000300a00 */
[----:B------:R-:W2:Y:S04]  /*df90*/  LDL.LU.64 R230, [R1+0x130] ;  /* 0x0001300001e67983 */ /* 0x000ea80000300a00 */
[----:B------:R-:W2:Y:S01]  /*dfa0*/  LDL.LU.64 R210, [R1+0x138] ;  /* 0x0001380001d27983 */ /* 0x000ea20000300a00 */
[----:B------:R-:W-:-:S03]  /*dfb0*/  IMAD.WIDE R4, R137, 0x4, R154 ;  /* 0x0000000489047825 */ /* 0x000fc600078e029a */
[----:B------:R-:W2:Y:S04]  /*dfc0*/  LDL.LU.64 R214, [R1+0x140] ;  /* 0x0001400001d67983 */ /* 0x000ea80000300a00 */
[----:B------:R-:W-:Y:S04]  /*dfd0*/  STL.64 [R1+0x4c0], R6 ;  /* 0x0004c00601007387 */ /* 0x000fe80000100a00 */
[----:B------:R-:W2:Y:S01]  /*dfe0*/  LDL.LU.64 R154, [R1+0x6d8] ;  /* 0x0006d800019a7983 */ /* 0x000ea20000300a00 */
[----:B---3--:R-:W-:-:S03]  /*dff0*/  IMAD.WIDE R246, R137, 0x4, R110 ;  /* 0x0000000489f67825 */ /* 0x008fc600078e026e */
[----:B------:R1:W-:Y:S01]  /*e000*/  STL.64 [R1+0x4a8], R4 ;  /* 0x0004a80401007387 */ /* 0x0003e20000100a00 */
[----:B----4-:R-:W-:-:S03]  /*e010*/  IMAD.WIDE R244, R137, 0x4, R108 ;  /* 0x0000000489f47825 */ /* 0x010fc600078e026c */
[----:B------:R-:W3:Y:S01]  /*e020*/  LDL.LU.64 R202, [R1+0x148] ;  /* 0x0001480001ca7983 */ /* 0x000ee20000300a00 */
[----:B--2---:R-:W-:-:S04]  /*e030*/  IMAD.WIDE R194, R137, 0x4, R134 ;  /* 0x0000000489c27825 */ /* 0x004fc800078e0286 */
[C---:B------:R-:W-:Y:S02]  /*e040*/  IMAD.WIDE R122, R137.reuse, 0x4, R230 ;  /* 0x00000004897a7825 */ /* 0x040fe400078e02e6 */
[----:B------:R-:W2:Y:S04]  /*e050*/  LDL.LU.64 R230, [R1+0x150] ;  /* 0x0001500001e67983 */ /* 0x000ea80000300a00 */
[----:B------:R-:W4:Y:S04]  /*e060*/  LDL.LU.64 R112, [R1+0x158] ;  /* 0x0001580001707983 */ /* 0x000f280000300a00 */
        /* <DEDUP_REMOVED lines=17> */
[----:B------:R-:W4:Y:S01]  /*e180*/  LDL.LU.64 R76, [R1+0x1f8] ;  /* 0x0001f800014c7983 */ /* 0x000f220000300a00 */
[----:B------:R-:W-:-:S03]  /*e190*/  IMAD.WIDE R134, R137, 0x4, R216 ;  /* 0x0000000489867825 */ /* 0x000fc600078e02d8 */
[----:B------:R-:W4:Y:S01]  /*e1a0*/  LDL.LU.64 R74, [R1+0x210] ;  /* 0x00021000014a7983 */ /* 0x000f220000300a00 */
[----:B------:R-:W-:-:S03]  /*e1b0*/  IMAD.WIDE R130, R137, 0x4, R234 ;  /* 0x0000000489827825 */ /* 0x000fc600078e02ea */
[----:B------:R-:W4:Y:S01]  /*e1c0*/  LDL.LU.64 R72, [R1+0x218] ;  /* 0x0002180001487983 */ /* 0x000f220000300a00 */
[----:B------:R-:W-:-:S03]  /*e1d0*/  IMAD.WIDE R120, R137, 0x4, R210 ;  /* 0x0000000489787825 */ /* 0x000fc600078e02d2 */
[----:B------:R-:W4:Y:S04]  /*e1e0*/  LDL.LU.64 R70, [R1+0x230] ;  /* 0x0002300001467983 */ /* 0x000f280000300a00 */
[----:B------:R-:W4:Y:S04]  /*e1f0*/  LDL.LU.64 R68, [R1+0x228] ;  /* 0x0002280001447983 */ /* 0x000f280000300a00 */
[----:B------:R-:W4:Y:S04]  /*e200*/  LDL.64 R216, [R1+0x3d0] ;  /* 0x0003d00001d87983 */ /* 0x000f280000100a00 */
[----:B------:R-:W4:Y:S04]  /*e210*/  LDL.64 R234, [R1+0x3c8] ;  /* 0x0003c80001ea7983 */ /* 0x000f280000100a00 */
[----:B------:R-:W4:Y:S01]  /*e220*/  LDL.64 R210, [R1+0x3c0] ;  /* 0x0003c00001d27983 */ /* 0x000f220000100a00 */
[----:B------:R-:W-:-:S04]  /*e230*/  IMAD.WIDE R224, R137, 0x4, R118 ;  /* 0x0000000489e07825 */ /* 0x000fc800078e0276 */
[----:B------:R-:W-:-:S04]  /*e240*/  IMAD.WIDE R228, R137, 0x4, R116 ;  /* 0x0000000489e47825 */ /* 0x000fc800078e0274 */
[C---:B------:R-:W-:Y:S02]  /*e250*/  IMAD.WIDE R118, R137.reuse, 0x4, R214 ;  /* 0x0000000489767825 */ /* 0x040fe400078e02d6 */
[----:B------:R-:W4:Y:S02]  /*e260*/  LDL.64 R214, [R1+0x2c0] ;  /* 0x0002c00001d67983 */ /* 0x000f240000100a00 */
[C---:B---3--:R-:W-:Y:S02]  /*e270*/  IMAD.WIDE R116, R137.reuse, 0x4, R202 ;  /* 0x0000000489747825 */ /* 0x048fe400078e02ca */
[----:B------:R-:W3:Y:S02]  /*e280*/  LDL.64 R202, [R1+0x2b8] ;  /* 0x0002b80001ca7983 */ /* 0x000ee40000100a00 */
[C---:B--2---:R-:W-:Y:S02]  /*e290*/  IMAD.WIDE R114, R137.reuse, 0x4, R230 ;  /* 0x0000000489727825 */ /* 0x044fe400078e02e6 */
[----:B------:R-:W2:Y:S04]  /*e2a0*/  LDL.64 R230, [R1+0x2b0] ;  /* 0x0002b00001e67983 */ /* 0x000ea80000100a00 */
[----:B----4-:R-:W-:Y:S04]  /*e2b0*/  LDGSTS.E [R252+0x380f0], desc[UR28][R216.64], !P2 ;  /* 0x380f0000d8fc7fae */ /* 0x010fe8000d1a101c */
[----:B------:R-:W-:Y:S04]  /*e2c0*/  LDGSTS.E [R252+0x380f4], desc[UR28][R234.64], !P6 ;  /* 0x380f4000eafc7fae */ /* 0x000fe8000f1a101c */
[----:B------:R-:W-:Y:S04]  /*e2d0*/  LDGSTS.E [R252+0x380f8], desc[UR28][R210.64], !P5 ;  /* 0x380f8000d2fc7fae */ /* 0x000fe8000e9a101c */
[----:B------:R-:W4:Y:S04]  /*e2e0*/  LDL.LU.64 R216, [R1+0x6d0] ;  /* 0x0006d00001d87983 */ /* 0x000f280000300a00 */
[----:B------:R-:W4:Y:S04]  /*e2f0*/  LDL.LU.64 R234, [R1+0x6c8] ;  /* 0x0006c80001ea7983 */ /* 0x000f280000300a00 */
[----:B------:R-:W4:Y:S04]  /*e300*/  LDL.LU.64 R210, [R1+0x6c0] ;  /* 0x0006c00001d27983 */ /* 0x000f280000300a00 */
[----:B------:R-:W-:Y:S04]  /*e310*/  LDGSTS.E [R252+0x380fc], desc[UR28][R214.64], !P4 ;  /* 0x380fc000d6fc7fae */ /* 0x000fe8000e1a101c */
[----:B------:R-:W0:Y:S04]  /*e320*/  LDGDEPBAR ;  /* 0x00000000000079af */ /* 0x000e280000000000 */
[----:B---3--:R-:W-:Y:S04]  /*e330*/  LDGSTS.E [R136+0x10000], desc[UR28][R202.64], P1 ;  /* 0x10000000ca887fae */ /* 0x008fe800089a101c */
[----:B------:R-:W3:Y:S04]  /*e340*/  LDL.LU.64 R214, [R1+0x6b8] ;  /* 0x0006b80001d67983 */ /* 0x000ee80000300a00 */
[----:B------:R-:W3:Y:S04]  /*e350*/  LDL.LU.64 R202, [R1+0x6b0] ;  /* 0x0006b00001ca7983 */ /* 0x000ee80000300a00 */
[----:B--2---:R-:W-:Y:S04]  /*e360*/  LDGSTS.E [R136+0x10400], desc[UR28][R230.64], P1 ;  /* 0x10400000e6887fae */ /* 0x004fe800089a101c */
[----:B------:R-:W2:Y:S04]  /*e370*/  LDL.LU.64 R230, [R1+0x6a8] ;  /* 0x0006a80001e67983 */ /* 0x000ea80000300a00 */
[----:B----4-:R-:W-:Y:S04]  /*e380*/  LDGSTS.E [R136+0x10800], desc[UR28][R210.64], P1 ;  /* 0x10800000d2887fae */ /* 0x010fe800089a101c */
[----:B------:R-:W-:Y:S04]  /*e390*/  LDGSTS.E [R136+0x10c00], desc[UR28][R208.64], P1 ;  /* 0x10c00000d0887fae */ /* 0x000fe800089a101c */
[----:B------:R-:W-:Y:S04]  /*e3a0*/  LDGSTS.E [R136+0x11000], desc[UR28][R238.64], P1 ;  /* 0x11000000ee887fae */ /* 0x000fe800089a101c */
[----:B------:R-:W4:Y:S04]  /*e3b0*/  LDL.LU.64 R210, [R1+0x6a0] ;  /* 0x0006a00001d27983 */ /* 0x000f280000300a00 */
[----:B------:R-:W2:Y:S04]  /*e3c0*/  LDL.LU.64 R208, [R1+0x698] ;  /* 0x0006980001d07983 */ /* 0x000ea80000300a00 */
[----:B------:R-:W1:Y:S04]  /*e3d0*/  LDL.LU R239, [R1+0x690] ;  /* 0x0006900001ef7983 */ /* 0x000e680000300800 */
[----:B------:R-:W-:Y:S04]  /*e3e0*/  LDGSTS.E [R136+0x11400], desc[UR28][R248.64], P1 ;  /* 0x11400000f8887fae */ /* 0x000fe800089a101c */
[----:B------:R-:W-:Y:S04]  /*e3f0*/  LDGSTS.E [R136+0x11800], desc[UR28][R242.64], P1 ;  /* 0x11800000f2887fae */ /* 0x000fe800089a101c */
[----:B------:R-:W-:Y:S04]  /*e400*/  LDGSTS.E [R136+0x11c00], desc[UR28][R240.64], P1 ;  /* 0x11c00000f0887fae */ /* 0x000fe800089a101c */
[----:B------:R-:W5:Y:S04]  /*e410*/  LDL.LU.64 R248, [R1+0x688] ;  /* 0x0006880001f87983 */ /* 0x000f680000300a00 */
[----:B------:R-:W5:Y:S04]  /*e420*/  LDL.LU.64 R242, [R1+0x680] ;  /* 0x0006800001f27983 */ /* 0x000f680000300a00 */
[----:B------:R-:W5:Y:S04]  /*e430*/  LDL.LU.64 R240, [R1+0x678] ;  /* 0x0006780001f07983 */ /* 0x000f680000300a00 */
[----:B------:R-:W-:Y:S04]  /*e440*/  LDGSTS.E [R136+0x12000], desc[UR28][R236.64], P1 ;  /* 0x12000000ec887fae */ /* 0x000fe800089a101c */
[----:B------:R-:W-:Y:S04]  /*e450*/  LDGSTS.E [R136+0x12400], desc[UR28][R232.64], P1 ;  /* 0x12400000e8887fae */ /* 0x000fe800089a101c */
[----:B------:R-:W-:Y:S04]  /*e460*/  LDGSTS.E [R136+0x12800], desc[UR28][R220.64], P1 ;  /* 0x12800000dc887fae */ /* 0x000fe800089a101c */
[----:B------:R-:W5:Y:S04]  /*e470*/  LDL.LU.64 R236, [R1+0x670] ;  /* 0x0006700001ec7983 */ /* 0x000f680000300a00 */
[----:B------:R-:W5:Y:S04]  /*e480*/  LDL.LU.64 R232, [R1+0x668] ;  /* 0x0006680001e87983 */ /* 0x000f680000300a00 */
[----:B------:R-:W5:Y:S04]  /*e490*/  LDL.LU.64 R220, [R1+0x660] ;  /* 0x0006600001dc7983 */ /* 0x000f680000300a00 */
[----:B------:R-:W-:Y:S04]  /*e4a0*/  LDGSTS.E [R136+0x12c00], desc[UR28][R212.64], P1 ;  /* 0x12c00000d4887fae */ /* 0x000fe800089a101c */
[----:B------:R-:W-:Y:S01]  /*e4b0*/  LDGSTS.E [R136+0x13000], desc[UR28][R2.64], P1 ;  /* 0x1300000002887fae */ /* 0x000fe200089a101c */
[----:B------:R-:W-:-:S03]  /*e4c0*/  IMAD.WIDE R124, R137, 0x4, R124 ;  /* 0x00000004897c7825 */ /* 0x000fc600078e027c */
[----:B------:R-:W-:Y:S04]  /*e4d0*/  LDGSTS.E [R136+0x13400], desc[UR28][R244.64], P1 ;  /* 0x13400000f4887fae */ /* 0x000fe800089a101c */
[----:B------:R-:W5:Y:S04]  /*e4e0*/  LDL.LU.64 R212, [R1+0x658] ;  /* 0x0006580001d47983 */ /* 0x000f680000300a00 */
[----:B------:R-:W2:Y:S01]  /*e4f0*/  LDL.LU.64 R2, [R1+0x650] ;  /* 0x0006500001027983 */ /* 0x000ea20000300a00 */
[----:B------:R-:W-:-:S03]  /*e500*/  IMAD.WIDE R132, R137, 0x4, R132 ;  /* 0x0000000489847825 */ /* 0x000fc600078e0284 */
[----:B------:R-:W-:Y:S01]  /*e510*/  LDGSTS.E [R136+0x13800], desc[UR28][R228.64], P1 ;  /* 0x13800000e4887fae */ /* 0x000fe200089a101c */
        /* <DEDUP_REMOVED lines=27> */
[----:B------:R-:W-:Y:S04]  /*e6d0*/  LDGSTS.E [R136+0x17000], desc[UR28][R96.64], P1 ;  /* 0x1700000060887fae */ /* 0x000fe800089a101c */
[----:B------:R-:W-:Y:S04]  /*e6e0*/  LDGSTS.E [R136+0x17400], desc[UR28][R88.64], P1 ;  /* 0x1740000058887fae */ /* 0x000fe800089a101c */
[----:B------:R-:W-:Y:S04]  /*e6f0*/  LDGSTS.E [R136+0x17800], desc[UR28][R80.64], P1 ;  /* 0x1780000050887fae */ /* 0x000fe800089a101c */
[----:B------:R-:W-:Y:S01]  /*e700*/  LDGSTS.E [R136+0x17c00], desc[UR28][R72.64], P1 ;  /* 0x17c0000048887fae */ /* 0x000fe200089a101c */
[----:B------:R-:W-:-:S04]  /*e710*/  IMAD.WIDE R126, R137, 0x4, R126 ;  /* 0x00000004897e7825 */ /* 0x000fc800078e027e */
        /* <DEDUP_REMOVED lines=27> */
[C---:B------:R-:W-:Y:S01]  /*e8d0*/  IMAD.WIDE R68, R137.reuse, 0x4, R68 ;  /* 0x0000000489447825 */ /* 0x040fe200078e0244 */
[----:B--2---:R-:W-:Y:S04]  /*e8e0*/  LDGSTS.E [R3+0x10100], desc[UR28][R208.64], P1 ;  /* 0x10100000d0037fae */ /* 0x004fe800089a101c */
        /* <DEDUP_REMOVED lines=51> */
[----:B------:R-:W5:Y:S04]  /*ec20*/  LDL.LU.64 R208, [R1+0x648] ;  /* 0x0006480001d07983 */ /* 0x000f680000300a00 */
        /* <DEDUP_REMOVED lines=25> */
[----:B------:R-:W-:Y:S04]  /*edc0*/  LDGSTS.E [R0+0x10700], desc[UR28][R234.64], P1 ;  /* 0x10700000ea007fae */ /* 0x000fe800089a101c */
[----:B------:R-:W-:Y:S04]  /*edd0*/  LDGSTS.E [R0+0x10b00], desc[UR28][R26.64], P1 ;  /* 0x10b000001a007fae */ /* 0x000fe800089a101c */
[----:B------:R-:W5:Y:S04]  /*ede0*/  LDL.LU.64 R230, [R1+0x5e0] ;  /* 0x0005e00001e67983 */ /* 0x000f680000300a00 */
[----:B------:R-:W5:Y:S04]  /*edf0*/  LDL.LU.64 R234, [R1+0x5d8] ;  /* 0x0005d80001ea7983 */ /* 0x000f680000300a00 */
[----:B------:R-:W-:Y:S04]  /*ee00*/  LDGSTS.E [R0+0x10f00], desc[UR28][R34.64], P1 ;  /* 0x10f0000022007fae */ /* 0x000fe800089a101c */
[----:B------:R-:W-:Y:S04]  /*ee10*/  LDGSTS.E [R0+0x11300], desc[UR28][R42.64], P1 ;  /* 0x113000002a007fae */ /* 0x000fe800089a101c */
[----:B------:R-:W-:Y:S04]  /*ee20*/  LDGSTS.E [R0+0x11700], desc[UR28][R50.64], P1 ;  /* 0x1170000032007fae */ /* 0x000fe800089a101c */
[----:B------:R-:W-:Y:S04]  /*ee30*/  LDGSTS.E [R0+0x11b00], desc[UR28][R58.64], P1 ;  /* 0x11b000003a007fae */ /* 0x000fe800089a101c */
[----:B------:R-:W-:Y:S04]  /*ee40*/  LDGSTS.E [R0+0x11f00], desc[UR28][R66.64], P1 ;  /* 0x11f0000042007fae */ /* 0x000fe800089a101c */
[----:B------:R-:W-:Y:S04]  /*ee50*/  LDGSTS.E [R0+0x12300], desc[UR28][R24.64], P1 ;  /* 0x1230000018007fae */ /* 0x000fe800089a101c */
[----:B------:R-:W-:Y:S04]  /*ee60*/  LDGSTS.E [R0+0x12700], desc[UR28][R22.64], P1 ;  /* 0x1270000016007fae */ /* 0x000fe800089a101c */
        /* <DEDUP_REMOVED lines=12> */
[----:B------:R-:W-:Y:S01]  /*ef30*/  LDGSTS.E [R0+0x14700], desc[UR28][R6.64], P1 ;  /* 0x1470000006007fae */ /* 0x000fe200089a101c */
[----:B------:R-:W-:-:S03]  /*ef40*/  IMAD.WIDE R106, R137, 0x4, R106 ;  /* 0x00000004896a7825 */ /* 0x000fc600078e026a */
[----:B------:R1:W-:Y:S01]  /*ef50*/  LDGSTS.E [R0+0x14b00], desc[UR28][R4.64], P1 ;  /* 0x14b0000004007fae */ /* 0x0003e200089a101c */
        /* <DEDUP_REMOVED lines=9> */
[----:B------:R2:W-:Y:S04]  /*eff0*/  LDGSTS.E [R0+0x15f00], desc[UR28][R140.64], P1 ;  /* 0x15f000008c007fae */ /* 0x0005e800089a101c */
        /* <DEDUP_REMOVED lines=8> */
[----:B------:R-:W0:Y:S01]  /*f080*/  LDGDEPBAR ;  /* 0x00000000000079af */ /* 0x000e220000000000 */
[----:B-1----:R-:W-:-:S05]  /*f090*/  VIADD R4, R239, 0xffffff7f ;  /* 0xffffff7fef047836 */ /* 0x002fca0000000000 */
[----:B------:R-:W-:Y:S01]  /*f0a0*/  ISETP.GE.U32.AND P2, PT, R4, 0x7fffff40, PT ;  /* 0x7fffff400400780c */ /* 0x000fe20003f46070 */
[----:B------:R-:W-:-:S04]  /*f0b0*/  DEPBAR.LE SB0, 0x2 ;  /* 0x000080800000791a */ /* 0x000fc80000000000 */
[----:B------:R-:W-:Y:S06]  /*f0c0*/  BAR.SYNC.DEFER_BLOCKING 0x0 ;  /* 0x0000000000007b1d */ /* 0x000fec0000010000 */
[----:B--2---:R-:W-:Y:S05]  /*f0d0*/  @!P0 BRA `(.L_x_6) ;  /* 0x0000000000448947 */ /* 0x004fea0003800000 */
[----:B------:R-:W-:Y:S04]  /*f0e0*/  LDS.128 R4, [R252+0x30000] ;  /* 0x03000000fc047984 */ /* 0x000fe80000000c00 */
        /* <DEDUP_REMOVED lines=14> */
[----:B------:R-:W1:Y:S02]  /*f1d0*/  LDS.128 R64, [R252+0x300f0] ;  /* 0x0300f000fc407984 */ /* 0x000e640000000c00 */
[----:B-1----:R1:W-:Y:S02]  /*f1e0*/  STTM.x64 tmem[UR12+0x100], R4 ;  /* 0x00010004000079ed */ /* 0x0023e4000834000c */
.L_x_6:
[----:B-1----:R-:W1:Y:S01]  /*f1f0*/  LDC R4, c[0x0][0x3a0] ;  /* 0x0000e800ff047b82 */ /* 0x002e620000000800 */
[----:B------:R-:W-:Y:S01]  /*f200*/  VIADD R137, R239, 0x3f ;  /* 0x0000003fef897836 */ /* 0x000fe20000000000 */
[----:B------:R-:W-:Y:S01]  /*f210*/  ISETP.NE.U32.AND P0, PT, RZ, UR9, PT ;  /* 0x00000009ff007c0c */ /* 0x000fe2000bf05070 */
[----:B------:R-:W-:Y:S01]  /*f220*/  USHF.R.S32.HI UR13, URZ, 0x1f, UR4 ;  /* 0x0000001fff0d7899 */ /* 0x000fe20008011404 */
[----:B------:R-:W2:Y:S01]  /*f230*/  FENCE.VIEW.ASYNC.T ;  /* 0x00000000000073c6 */ /* 0x000ea20000000200 */
[----:B------:R-:W-:-:S03]  /*f240*/  USHF.L.U32 UR30, UR4, 0x2, URZ ;  /* 0x00000002041e7899 */ /* 0x000fc600080006ff */
[----:B--2---:R-:W-:Y:S01]  /*f250*/  BAR.SYNC.DEFER_BLOCKING 0x0 ;  /* 0x0000000000007b1d */ /* 0x004fe20000010000 */
[----:B------:R-:W-:Y:S01]  /*f260*/  ISETP.LT.OR P1, PT, R137, 0x40, P0 ;  /* 0x000000408900780c */ /* 0x000fe20000721670 */
[----:B------:R-:W-:Y:S02]  /*f270*/  USHF.L.U64.HI UR13, UR4, 0x2, UR13 ;  /* 0x00000002040d7899 */ /* 0x000fe4000801020d */
[----:B------:R-:W-:Y:S01]  /*f280*/  UIADD3 UR14, UPT, UPT, UR11, 0x100, URZ ;  /* 0x000001000b0e7890 */ /* 0x000fe2000fffe0ff */
[----:B-----5:R-:W-:-:S03]  /*f290*/  IADD3 R238, P4, PT, R234, UR30, RZ ;  /* 0x0000001eeaee7c10 */ /* 0x020fc6000ff9e0ff */
[----:B------:R-:W2:Y:S01]  /*f2a0*/  LDC R5, c[0x0][0x3a0] ;  /* 0x0000e800ff057b82 */ /* 0x000ea20000000800 */
[----:B------:R-:W-:-:S07]  /*f2b0*/  IADD3.X R239, PT, PT, R235, UR13, RZ, P4, !PT ;  /* 0x0000000debef7c10 */ /* 0x000fce000a7fe4ff */
[----:B------:R-:W3:Y:S01]  /*f2c0*/  LDC R6, c[0x0][0x3a0] ;  /* 0x0000e800ff067b82 */ /* 0x000ee20000000800 */
[----:B------:R-:W-:Y:S05]  /*f2d0*/  @P1 BRA `(.L_x_7) ;  /* 0x0000000000c01947 */ /* 0x000fea0003800000 */
[----:B------:R-:W-:Y:S01]  /*f2e0*/  USHF.R.U32.HI UR16, URZ, 0x4, UR10 ;  /* 0x00000004ff107899 */ /* 0x000fe2000801160a */
[----:B------:R-:W-:Y:S01]  /*f2f0*/  UMOV UR4, URZ ;  /* 0x000000ff00047c82 */ /* 0x000fe20008000000 */
[----:B------:R-:W-:Y:S02]  /*f300*/  UMOV UR5, URZ ;  /* 0x000000ff00057c82 */ /* 0x000fe40008000000 */
[----:B------:R-:W-:Y:S02]  /*f310*/  USGXT.U32 UR16, UR16, 0xe ;  /* 0x0000000e1010789a */ /* 0x000fe40008000000 */
[----:B------:R-:W-:Y:S02]  /*f320*/  UIADD3 UR7, UPT, UPT, UR11, 0x108, URZ ;  /* 0x000001080b077890 */ /* 0x000fe4000fffe0ff */
[----:B------:R-:W-:Y:S02]  /*f330*/  UIADD3 UR36, UP1, UPT, UR16, 0x2, URZ ;  /* 0x0000000210247890 */ /* 0x000fe4000ff3e0ff */
[----:B------:R-:W-:-:S02]  /*f340*/  UIADD3 UR9, UPT, UPT, UR11, 0x110, URZ ;  /* 0x000001100b097890 */ /* 0x000fc4000fffe0ff */
[----:B------:R-:W-:Y:S02]  /*f350*/  UIADD3.X UR37, UPT, UPT, UR4, 0x40004040, URZ, UP1, !UPT ;  /* 0x4000404004257890 */ /* 0x000fe40008ffe4ff */
[----:B------:R-:W-:Y:S01]  /*f360*/  UIADD3 UR15, UPT, UPT, UR11, 0x118, URZ ;  /* 0x000001180b0f7890 */ /* 0x000fe2000fffe0ff */
[----:B------:R-:W-:Y:S01]  /*f370*/  UMOV UR4, UR8 ;  /* 0x0000000800047c82 */ /* 0x000fe20008000000 */
[----:B------:R-:W-:Y:S01]  /*f380*/  UIADD3.64 UR18, UPT, UPT, UR36, 0x4, URZ ;  /* 0x0000000424127897 */ /* 0x000fe2000fffe0ff */
[----:B------:R-:W-:Y:S01]  /*f390*/  UMOV UR35, UR4 ;  /* 0x0000000400237c82 */ /* 0x000fe20008000000 */
[----:B------:R-:W-:Y:S02]  /*f3a0*/  UIADD3.64 UR4, UPT, UPT, UR36, 0x2, URZ ;  /* 0x0000000224047897 */ /* 0x000fe4000fffe0ff */
[----:B------:R-:W-:Y:S02]  /*f3b0*/  UIADD3 UR22, UPT, UPT, UR11, 0x120, URZ ;  /* 0x000001200b167890 */ /* 0x000fe4000fffe0ff */
[----:B------:R-:W-:-:S02]  /*f3c0*/  UIADD3.64 UR20, UPT, UPT, UR36, 0x7fe, URZ ;  /* 0x000007fe24147897 */ /* 0x000fc4000fffe0ff */
[----:B------:R-:W-:Y:S02]  /*f3d0*/  UIADD3 UR23, UPT, UPT, UR11, 0x128, URZ ;  /* 0x000001280b177890 */ /* 0x000fe4000fffe0ff */
[----:B------:R-:W-:Y:S02]  /*f3e0*/  UIADD3.64 UR24, UPT, UPT, UR36, 0x800, URZ ;  /* 0x0000080024187897 */ /* 0x000fe4000fffe0ff */
[----:B------:R-:W-:Y:S02]  /*f3f0*/  UIADD3 UR31, UPT, UPT, UR11, 0x130, URZ ;  /* 0x000001300b1f7890 */ /* 0x000fe4000fffe0ff */
[----:B------:R-:W-:Y:S01]  /*f400*/  UIADD3.64 UR26, UPT, UPT, UR36, 0x802, URZ ;  /* 0x00000802241a7897 */ /* 0x000fe2000fffe0ff */
[----:B------:R-:W-:Y:S01]  /*f410*/  UMOV UR38, 0x0 ;  /* 0x0000000000267882 */ /* 0x000fe20000000000 */
[----:B------:R-:W-:Y:S01]  /*f420*/  UMOV UR39, 0x8400910 ;  /* 0x0840091000277882 */ /* 0x000fe20000000000 */
[----:B------:R-:W-:Y:S02]  /*f430*/  UIADD3 UR34, UPT, UPT, UR11, 0x138, URZ ;  /* 0x000001380b227890 */ /* 0x000fe4000fffe0ff */
[----:B------:R-:W-:Y:S01]  /*f440*/  UIADD3.64 UR32, UPT, UPT, UR36, 0x804, URZ ;  /* 0x0000080424207897 */ /* 0x000fe2000fffe0ff */
[----:B------:R-:W-:Y:S01]  /*f450*/  UMOV UR17, 0x40004040 ;  /* 0x4000404000117882 */ /* 0x000fe20000000000 */
[----:B------:R-:W-:Y:S01]  /*f460*/  UMOV UR40, 0x0 ;  /* 0x0000000000287882 */ /* 0x000fe20000000000 */
[----:B------:R-:W-:Y:S01]  /*f470*/  UMOV UR41, 0x8400910 ;  /* 0x0840091000297882 */ /* 0x000fe20000000000 */
[----:B------:R-:W-:Y:S01]  /*f480*/  UMOV UR42, 0x0 ;  /* 0x00000000002a7882 */ /* 0x000fe20000000000 */
[----:B------:R-:W-:Y:S01]  /*f490*/  UMOV UR43, 0x8400910 ;  /* 0x08400910002b7882 */ /* 0x000fe20000000000 */
[----:B------:R4:W-:Y:S01]  /*f4a0*/  UTCHMMA tmem[UR14], gdesc[UR16], tmem[UR11], tmem[UR38], idesc[UR39], !UPT ;  /* 0x00ff26100e0079ea */ /* 0x0009e2000f80000b */
[----:B------:R-:W-:Y:S01]  /*f4b0*/  UMOV UR44, 0x0 ;  /* 0x00000000002c7882 */ /* 0x000fe20000000000 */
[----:B------:R-:W-:Y:S01]  /*f4c0*/  UMOV UR45, 0x8400910 ;  /* 0x08400910002d7882 */ /* 0x000fe20000000000 */
[----:B------:R4:W-:Y:S01]  /*f4d0*/  UTCHMMA tmem[UR7], gdesc[UR36], tmem[UR11], tmem[UR40], idesc[UR41], UPT ;  /* 0x00ff2824070079ea */ /* 0x0009e2000b80000b */
        /* <DEDUP_REMOVED lines=12> */
[----:B------:R4:W-:Y:S01]  /*f5a0*/  UTCHMMA tmem[UR31], gdesc[UR26], tmem[UR11], tmem[UR50], idesc[UR51], UPT ;  /* 0x00ff321a1f0079ea */ /* 0x0009e2000b80000b */
[----:B------:R4:W-:Y:S01]  /*f5b0*/  UTCHMMA tmem[UR34], gdesc[UR32], tmem[UR11], tmem[UR52], idesc[UR53], UPT ;  /* 0x00ff3420220079ea */ /* 0x0009e2000b80000b */
[----:B------:R4:W-:Y:S01]  /*f5c0*/  UTCBAR [UR35], URZ ;  /* 0x000000ff230073e9 */ /* 0x0009e200080000ff */
[----:B------:R-:W-:Y:S01]  /*f5d0*/  NOP ;  /* 0x0000000000007918 */ /* 0x000fe20000000000 */
.L_x_7:
[----:B------:R-:W-:Y:S01]  /*f5e0*/  STL.64 [R1+0x628], R156 ;  /* 0x0006289c01007387 */ /* 0x000fe20000100a00 */
[----:B------:R-:W-:Y:S01]  /*f5f0*/  IADD3 R234, P5, PT, R230, UR30, RZ ;  /* 0x0000001ee6ea7c10 */ /* 0x000fe2000ffbe0ff */
[----:B-1----:R-:W-:Y:S01]  /*f600*/  VIADD R4, R4, 0xffffff7e ;  /* 0xffffff7e04047836 */ /* 0x002fe20000000000 */
[----:B------:R-:W1:Y:S01]  /*f610*/  LDC R7, c[0x0][0x3a0] ;  /* 0x0000e800ff077b82 */ /* 0x000e620000000800 */
[----:B------:R-:W-:Y:S01]  /*f620*/  STL.64 [R1+0x620], R148 ;  /* 0x0006209401007387 */ /* 0x000fe20000100a00 */
[----:B------:R-:W-:Y:S01]  /*f630*/  IADD3.X R235, PT, PT, R231, UR13, RZ, P5, !PT ;  /* 0x0000000de7eb7c10 */ /* 0x000fe2000affe4ff */
[----:B--2---:R-:W-:Y:S01]  /*f640*/  VIADD R5, R5, 0xffffff7d ;  /* 0xffffff7d05057836 */ /* 0x004fe20000000000 */
[----:B------:R-:W-:Y:S01]  /*f650*/  IADD3 R230, P5, PT, R226, UR30, RZ ;  /* 0x0000001ee2e67c10 */ /* 0x000fe2000ffbe0ff */
[----:B------:R-:W-:Y:S01]  /*f660*/  STL.64 [R1+0x618], R140 ;  /* 0x0006188c01007387 */ /* 0x000fe20000100a00 */
[----:B------:R-:W-:Y:S01]  /*f670*/  ISETP.GE.U32.AND P4, PT, R4, 0x7fffff3f, PT ;  /* 0x7fffff3f0400780c */ /* 0x000fe20003f86070 */
[----:B---3--:R-:W-:Y:S01]  /*f680*/  VIADD R4, R6, 0xffffff7c ;  /* 0xffffff7c06047836 */ /* 0x008fe20000000000 */
[----:B------:R-:W-:Y:S01]  /*f690*/  IADD3.X R231, PT, PT, R227, UR13, RZ, P5, !PT ;  /* 0x0000000de3e77c10 */ /* 0x000fe2000affe4ff */
[----:B------:R2:W-:Y:S01]  /*f6a0*/  STL.64 [R1+0x610], R122 ;  /* 0x0006107a01007387 */ /* 0x0005e20000100a00 */
[----:B------:R-:W-:Y:S01]  /*f6b0*/  IADD3 R226, P5, PT, R222, UR30, RZ ;  /* 0x0000001edee27c10 */ /* 0x000fe2000ffbe0ff */
[----:B------:R-:W3:Y:S01]  /*f6c0*/  LDC R6, c[0x0][0x3a0] ;  /* 0x0000e800ff067b82 */ /* 0x000ee20000000800 */
[----:B------:R-:W-:Y:S01]  /*f6d0*/  ISETP.GE.U32.AND P1, PT, R4, 0x7fffff3d, PT ;  /* 0x7fffff3d0400780c */ /* 0x000fe20003f26070 */
[----:B------:R5:W-:Y:S01]  /*f6e0*/  STL.64 [R1+0x608], R114 ;  /* 0x0006087201007387 */ /* 0x000be20000100a00 */
[----:B------:R-:W-:Y:S01]  /*f6f0*/  IADD3.X R227, PT, PT, R223, UR13, RZ, P5, !PT ;  /* 0x0000000ddfe37c10 */ /* 0x000fe2000affe4ff */
[----:B----4-:R-:W4:Y:S01]  /*f700*/  LDCU UR4, c[0x0][0x3a0] ;  /* 0x00007400ff0477ac */ /* 0x010f220008000800 */
[----:B------:R-:W-:Y:S01]  /*f710*/  IADD3 R222, P5, PT, R218, UR30, RZ ;  /* 0x0000001edade7c10 */ /* 0x000fe2000ffbe0ff */
[----:B------:R-:W-:Y:S02]  /*f720*/  STL.64 [R1+0x600], R106 ;  /* 0x0006006a01007387 */ /* 0x000fe40000100a00 */
[----:B------:R-:W1:Y:S01]  /*f730*/  LDC R4, c[0x0][0x3a0] ;  /* 0x0000e800ff047b82 */ /* 0x000e620000000800 */
[----:B------:R-:W-:Y:S01]  /*f740*/  IADD3.X R223, PT, PT, R219, UR13, RZ, P5, !PT ;  /* 0x0000000ddbdf7c10 */ /* 0x000fe2000affe4ff */
[----:B------:R1:W-:Y:S01]  /*f750*/  STL.64 [R1+0x5f8], R98 ;  /* 0x0005f86201007387 */ /* 0x0003e20000100a00 */
[----:B------:R-:W-:Y:S01]  /*f760*/  IADD3 R218, P5, PT, R214, UR30, RZ ;  /* 0x0000001ed6da7c10 */ /* 0x000fe2000ffbe0ff */
[----:B------:R-:W1:Y:S02]  /*f770*/  LDCU UR7, c[0x0][0x3a0] ;  /* 0x00007400ff0777ac */ /* 0x000e640008000800 */
[----:B------:R-:W-:Y:S01]  /*f780*/  STL.64 [R1+0x5f0], R90 ;  /* 0x0005f05a01007387 */ /* 0x000fe20000100a00 */
[----:B------:R-:W-:Y:S01]  /*f790*/  IADD3.X R219, PT, PT, R215, UR13, RZ, P5, !PT ;  /* 0x0000000dd7db7c10 */ /* 0x000fe2000affe4ff */
[----:B------:R-:W1:Y:S01]  /*f7a0*/  LDCU UR9, c[0x0][0x3a0] ;  /* 0x00007400ff0977ac */ /* 0x000e620008000800 */
[----:B------:R-:W-:Y:S01]  /*f7b0*/  IADD3 R214, P5, PT, R210, UR30, RZ ;  /* 0x0000001ed2d67c10 */ /* 0x000fe2000ffbe0ff */
[----:B------:R-:W-:Y:S01]  /*f7c0*/  STL.64 [R1+0x5e8], R82 ;  /* 0x0005e85201007387 */ /* 0x000fe20000100a00 */
[----:B------:R-:W1:Y:S02]  /*f7d0*/  LDCU UR5, c[0x0][0x3a0] ;  /* 0x00007400ff0577ac */ /* 0x000e640008000800 */
[----:B------:R-:W-:Y:S01]  /*f7e0*/  IADD3.X R215, PT, PT, R211, UR13, RZ, P5, !PT ;  /* 0x0000000dd3d77c10 */ /* 0x000fe2000affe4ff */
[----:B------:R1:W-:Y:S01]  /*f7f0*/  STL.64 [R1+0x5e0], R74 ;  /* 0x0005e04a01007387 */ /* 0x0003e20000100a00 */
[----:B------:R-:W1:Y:S03]  /*f800*/  LDCU UR16, c[0x0][0x3a0] ;  /* 0x00007400ff1077ac */ /* 0x000e660008000800 */
[----:B------:R-:W-:Y:S01]  /*f810*/  STL.64 [R1+0x5d8], R196 ;  /* 0x0005d8c401007387 */ /* 0x000fe20000100a00 */
[----:B------:R-:W1:Y:S03]  /*f820*/  LDCU UR19, c[0x0][0x3a0] ;  /* 0x00007400ff1377ac */ /* 0x000e660008000800 */
[----:B------:R-:W2:Y:S01]  /*f830*/  LDL.LU.64 R16, [R1+0x2d8] ;  /* 0x0002d80001107983 */ /* 0x000ea20000300a00 */
[----:B-1----:R-:W-:Y:S01]  /*f840*/  VIADD R4, R4, 0xffffff7b ;  /* 0xffffff7b04047836 */ /* 0x002fe20000000000 */
[----:B------:R-:W1:Y:S02]  /*f850*/  LDCU UR20, c[0x0][0x3a0] ;  /* 0x00007400ff1477ac */ /* 0x000e640008000800 */
[----:B------:R-:W4:Y:S01]  /*f860*/  LDL.LU.64 R14, [R1+0x2d0] ;  /* 0x0002d000010e7983 */ /* 0x000f220000300a00 */
[----:B------:R-:W1:Y:S03]  /*f870*/  LDCU UR15, c[0x0][0x3a0] ;  /* 0x00007400ff0f77ac */ /* 0x000e660008000800 */
[----:B------:R-:W5:Y:S01]  /*f880*/  LDL.LU.64 R12, [R1+0x2c8] ;  /* 0x0002c800010c7983 */ /* 0x000f620000300a00 */
[----:B------:R-:W1:Y:S03]  /*f890*/  LDCU UR21, c[0x0][0x3a0] ;  /* 0x00007400ff1577ac */ /* 0x000e660008000800 */
[----:B------:R-:W5:Y:S01]  /*f8a0*/  LDL.LU.64 R10, [R1+0x18] ;  /* 0x00001800010a7983 */ /* 0x000f620000300a00 */
[----:B------:R-:W1:Y:S03]  /*f8b0*/  LDCU UR17, c[0x0][0x3a0] ;  /* 0x00007400ff1177ac */ /* 0x000e660008000800 */
[----:B------:R-:W5:Y:S01]  /*f8c0*/  LDL.LU.64 R8, [R1] ;  /* 0x0000000001087983 */ /* 0x000f620000300a00 */
[----:B------:R-:W-:Y:S01]  /*f8d0*/  IADD3 R210, P5, PT, R206, UR30, RZ ;  /* 0x0000001eced27c10 */ /* 0x000fe2000ffbe0ff */
[----:B------:R-:W1:Y:S01]  /*f8e0*/  LDCU UR18, c[0x0][0x3a0] ;  /* 0x00007400ff1277ac */ /* 0x000e620008000800 */
[----:B------:R-:W-:Y:S02]  /*f8f0*/  BAR.SYNC.DEFER_BLOCKING 0x0 ;  /* 0x0000000000007b1d */ /* 0x000fe40000010000 */
[----:B------:R-:W-:-:S02]  /*f900*/  IADD3.X R211, PT, PT, R207, UR13, RZ, P5, !PT ;  /* 0x0000000dcfd37c10 */ /* 0x000fc4000affe4ff */
[----:B------:R-:W-:Y:S02]  /*f910*/  IADD3 R206, P5, PT, R204, UR30, RZ ;  /* 0x0000001eccce7c10 */ /* 0x000fe4000ffbe0ff */
[----:B------:R-:W1:Y:S02]  /*f920*/  LDCU UR22, c[0x0][0x3a0] ;  /* 0x00007400ff1677ac */ /* 0x000e640008000800 */
[----:B------:R-:W-:Y:S02]  /*f930*/  IADD3.X R207, PT, PT, R205, UR13, RZ, P5, !PT ;  /* 0x0000000dcdcf7c10 */ /* 0x000fe4000affe4ff */
[----:B------:R-:W-:-:S04]  /*f940*/  IADD3 R204, P5, PT, R200, UR30, RZ ;  /* 0x0000001ec8cc7c10 */ /* 0x000fc8000ffbe0ff */
[----:B------:R-:W-:Y:S02]  /*f950*/  IADD3.X R205, PT, PT, R201, UR13, RZ, P5, !PT ;  /* 0x0000000dc9cd7c10 */ /* 0x000fe4000affe4ff */
[----:B------:R-:W-:-:S04]  /*f960*/  IADD3 R200, P5, PT, R198, UR30, RZ ;  /* 0x0000001ec6c87c10 */ /* 0x000fc8000ffbe0ff */
[----:B------:R-:W-:Y:S01]  /*f970*/  IADD3.X R201, PT, PT, R199, UR13, RZ, P5, !PT ;  /* 0x0000000dc7c97c10 */ /* 0x000fe2000affe4ff */
[----:B------:R-:W-:Y:S01]  /*f980*/  @!PT LDS RZ, [RZ] ;  /* 0x00000000fffff984 */ /* 0x000fe20000000800 */
[----:B------:R-:W-:Y:S01]  /*f990*/  @!PT LDS RZ, [RZ] ;  /* 0x00000000fffff984 */ /* 0x000fe20000000800 */
[----:B------:R-:W-:Y:S01]  /*f9a0*/  @!PT LDS RZ, [RZ] ;  /* 0x00000000fffff984 */ /* 0x000fe20000000800 */
[----:B------:R-:W-:Y:S01]  /*f9b0*/  LDGSTS.E [R252+0x30000], desc[UR28][R238.64], !P2 ;  /* 0x30000000eefc7fae */ /* 0x000fe2000d1a101c */
[----:B------:R-:W-:Y:S02]  /*f9c0*/  ISETP.GE.U32.AND P2, PT, R5, 0x7fffff3e, PT ;  /* 0x7fffff3e0500780c */ /* 0x000fe40003f46070 */
[----:B------:R-:W1:Y:S01]  /*f9d0*/  LDC R5, c[0x0][0x3a0] ;  /* 0x0000e800ff057b82 */ /* 0x000e620000000800 */
[----:B------:R-:W-:Y:S01]  /*f9e0*/  LDGSTS.E [R252+0x30004], desc[UR28][R234.64], !P4 ;  /* 0x30004000eafc7fae */ /* 0x000fe2000e1a101c */
[----:B------:R-:W-:Y:S01]  /*f9f0*/  ISETP.GE.U32.AND P4, PT, R4, 0x7fffff3c, PT ;  /* 0x7fffff3c0400780c */ /* 0x000fe20003f86070 */
[----:B---3--:R-:W-:-:S05]  /*fa00*/  VIADD R4, R6, 0xffffff79 ;  /* 0xffffff7906047836 */ /* 0x008fca0000000000 */
[----:B------:R-:W3:Y:S03]  /*fa10*/  LDC R6, c[0x0][0x3a0] ;  /* 0x0000e800ff067b82 */ /* 0x000ee60000000800 */
[----:B------:R-:W-:Y:S04]  /*fa20*/  LDGSTS.E [R252+0x30008], desc[UR28][R230.64], !P2 ;  /* 0x30008000e6fc7fae */ /* 0x000fe8000d1a101c */
[----:B------:R-:W-:Y:S01]  /*fa30*/  LDGSTS.E [R252+0x3000c], desc[UR28][R226.64], !P1 ;  /* 0x3000c000e2fc7fae */ /* 0x000fe2000c9a101c */
[----:B------:R-:W-:Y:S02]  /*fa40*/  ISETP.GE.U32.AND P1, PT, R4, 0x7fffff3a, PT ;  /* 0x7fffff3a0400780c */ /* 0x000fe40003f26070 */
[----:B------:R-:W3:Y:S01]  /*fa50*/  LDC R4, c[0x0][0x3a0] ;  /* 0x0000e800ff047b82 */ /* 0x000ee20000000800 */
[----:B------:R-:W-:Y:S01]  /*fa60*/  LDGSTS.E [R252+0x30010], desc[UR28][R222.64], !P4 ;  /* 0x30010000defc7fae */ /* 0x000fe2000e1a101c */
[----:B-1----:R-:W-:-:S05]  /*fa70*/  VIADD R5, R5, 0xffffff7a ;  /* 0xffffff7a05057836 */ /* 0x002fca0000000000 */
[----:B------:R-:W-:Y:S02]  /*fa80*/  ISETP.GE.U32.AND P2, PT, R5, 0x7fffff3b, PT ;  /* 0x7fffff3b0500780c */ /* 0x000fe40003f46070 */
[----:B------:R-:W1:Y:S01]  /*fa90*/  LDC R5, c[0x0][0x3a0] ;  /* 0x0000e800ff057b82 */ /* 0x000e620000000800 */
[----:B---3--:R-:W-:-:S10]  /*faa0*/  VIADD R4, R4, 0xffffff78 ;  /* 0xffffff7804047836 */ /* 0x008fd40000000000 */
[----:B------:R-:W-:Y:S01]  /*fab0*/  LDGSTS.E [R252+0x30014], desc[UR28][R218.64], !P2 ;  /* 0x30014000dafc7fae */ /* 0x000fe2000d1a101c */
[----:B------:R-:W-:Y:S01]  /*fac0*/  ISETP.GE.U32.AND P4, PT, R4, 0x7fffff39, PT ;  /* 0x7fffff390400780c */ /* 0x000fe20003f86070 */
[----:B------:R-:W-:Y:S02]  /*fad0*/  VIADD R4, R6, 0xffffff76 ;  /* 0xffffff7606047836 */ /* 0x000fe40000000000 */
[----:B------:R-:W-:Y:S01]  /*fae0*/  LDGSTS.E [R252+0x30018], desc[UR28][R214.64], !P1 ;  /* 0x30018000d6fc7fae */ /* 0x000fe2000c9a101c */
[----:B------:R-:W3:Y:S02]  /*faf0*/  LDC R6, c[0x0][0x3a0] ;  /* 0x0000e800ff067b82 */ /* 0x000ee40000000800 */
[----:B------:R-:W-:-:S06]  /*fb00*/  ISETP.GE.U32.AND P1, PT, R4, 0x7fffff37, PT ;  /* 0x7fffff370400780c */ /* 0x000fcc0003f26070 */
[----:B------:R-:W3:Y:S01]  /*fb10*/  LDC R4, c[0x0][0x3a0] ;  /* 0x0000e800ff047b82 */ /* 0x000ee20000000800 */
[----:B-1----:R-:W-:Y:S01]  /*fb20*/  VIADD R5, R5, 0xffffff77 ;  /* 0xffffff7705057836 */ /* 0x002fe20000000000 */
[----:B------:R-:W-:Y:S04]  /*fb30*/  LDGSTS.E [R252+0x3001c], desc[UR28][R210.64], !P4 ;  /* 0x3001c000d2fc7fae */ /* 0x000fe8000e1a101c */
[----:B------:R-:W-:Y:S02]  /*fb40*/  ISETP.GE.U32.AND P2, PT, R5, 0x7fffff38, PT ;  /* 0x7fffff380500780c */ /* 0x000fe40003f46070 */
[----:B------:R-:W1:Y:S11]  /*fb50*/  LDC R5, c[0x0][0x3a0] ;  /* 0x0000e800ff057b82 */ /* 0x000e760000000800 */
[----:B------:R-:W-:Y:S04]  /*fb60*/  LDGSTS.E [R252+0x30020], desc[UR28][R206.64], !P2 ;  /* 0x30020000cefc7fae */ /* 0x000fe8000d1a101c */
[----:B------:R-:W-:Y:S01]  /*fb70*/  LDGSTS.E [R252+0x30024], desc[UR28][R204.64], !P1 ;  /* 0x30024000ccfc7fae */ /* 0x000fe2000c9a101c */
[----:B---3--:R-:W-:-:S05]  /*fb80*/  VIADD R4, R4, 0xffffff75 ;  /* 0xffffff7504047836 */ /* 0x008fca0000000000 */
[----:B------:R-:W-:Y:S01]  /*fb90*/  ISETP.GE.U32.AND P4, PT, R4, 0x7fffff36, PT ;  /* 0x7fffff360400780c */ /* 0x000fe20003f86070 */
[----:B------:R-:W-:Y:S02]  /*fba0*/  VIADD R4, R6, 0xffffff73 ;  /* 0xffffff7306047836 */ /* 0x000fe40000000000 */
[----:B-1----:R-:W-:Y:S01]  /*fbb0*/  VIADD R5, R5, 0xffffff74 ;  /* 0xffffff7405057836 */ /* 0x002fe20000000000 */
[----:B------:R-:W1:Y:S02]  /*fbc0*/  LDC R6, c[0x0][0x3a0] ;  /* 0x0000e800ff067b82 */ /* 0x000e640000000800 */
[----:B------:R-:W-:-:S06]  /*fbd0*/  ISETP.GE.U32.AND P1, PT, R4, 0x7fffff34, PT ;  /* 0x7fffff340400780c */ /* 0x000fcc0003f26070 */
[----:B------:R-:W3:Y:S01]  /*fbe0*/  LDC R4, c[0x0][0x3a0] ;  /* 0x0000e800ff047b82 */ /* 0x000ee20000000800 */
[----:B--2---:R-:W-:Y:S01]  /*fbf0*/  IADD3 R198, P5, PT, R16, UR30, RZ ;  /* 0x0000001e10c67c10 */ /* 0x004fe2000ffbe0ff */
[----:B------:R-:W-:Y:S03]  /*fc00*/  LDGSTS.E [R252+0x30028], desc[UR28][R200.64], !P4 ;  /* 0x30028000c8fc7fae */ /* 0x000fe6000e1a101c */
[----:B------:R-:W-:Y:S02]  /*fc10*/  IADD3.X R199, PT, PT, R17, UR13, RZ, P5, !PT ;  /* 0x0000000d11c77c10 */ /* 0x000fe4000affe4ff */
[----:B----4-:R-:W-:-:S04]  /*fc20*/  IADD3 R64, P5, PT, R14, UR30, RZ ;  /* 0x0000001e0e407c10 */ /* 0x010fc8000ffbe0ff */
[----:B------:R-:W-:Y:S02]  /*fc30*/  IADD3.X R65, PT, PT, R15, UR13, RZ, P5, !PT ;  /* 0x0000000d0f417c10 */ /* 0x000fe4000affe4ff */
[----:B-----5:R-:W-:Y:S01]  /*fc40*/  IADD3 R60, P5, PT, R12, UR30, RZ ;  /* 0x0000001e0c3c7c10 */ /* 0x020fe2000ffbe0ff */
[----:B------:R-:W2:Y:S03]  /*fc50*/  LDL.LU.64 R14, [R1+0x3b8] ;  /* 0x0003b800010e7983 */ /* 0x000ea60000300a00 */
[----:B------:R-:W-:Y:S02]  /*fc60*/  IADD3.X R61, PT, PT, R13, UR13, RZ, P5, !PT ;  /* 0x0000000d0d3d7c10 */ /* 0x000fe4000affe4ff */
[----:B------:R-:W-:Y:S01]  /*fc70*/  IADD3 R56, P5, PT, R10, UR30, RZ ;  /* 0x0000001e0a387c10 */ /* 0x000fe2000ffbe0ff */
[----:B------:R-:W4:Y:S03]  /*fc80*/  LDL.LU.64 R12, [R1+0x3b0] ;  /* 0x0003b000010c7983 */ /* 0x000f260000300a00 */
[----:B------:R-:W-:-:S02]  /*fc90*/  IADD3.X R57, PT, PT, R11, UR13, RZ, P5, !PT ;  /* 0x0000000d0b397c10 */ /* 0x000fc4000affe4ff */
[----:B------:R-:W5:Y:S01]  /*fca0*/  LDL.LU.64 R10, [R1+0x3a8] ;  /* 0x0003a800010a7983 */ /* 0x000f620000300a00 */
[----:B------:R-:W-:-:S03]  /*fcb0*/  IADD3 R52, P5, PT, R8, UR30, RZ ;  /* 0x0000001e08347c10 */ /* 0x000fc6000ffbe0ff */
[----:B------:R-:W5:Y:S04]  /*fcc0*/  LDL.LU.64 R18, [R1+0x3a0] ;  /* 0x0003a00001127983 */ /* 0x000f680000300a00 */
[----:B------:R-:W5:Y:S01]  /*fcd0*/  LDL.LU.64 R16, [R1+0x398] ;  /* 0x0003980001107983 */ /* 0x000f620000300a00 */
[----:B------:R-:W-:-:S03]  /*fce0*/  IADD3.X R53, PT, PT, R9, UR13, RZ, P5, !PT ;  /* 0x0000000d09357c10 */ /* 0x000fc6000affe4ff */
[----:B------:R-:W5:Y:S01]  /*fcf0*/  LDL.LU.64 R8, [R1+0x390] ;  /* 0x0003900001087983 */ /* 0x000f620000300a00 */
[----:B------:R-:W-:Y:S02]  /*fd00*/  ISETP.GE.U32.AND P2, PT, R5, 0x7fffff35, PT ;  /* 0x7fffff350500780c */ /* 0x000fe40003f46070 */
[----:B------:R-:W1:Y:S01]  /*fd10*/  LDC R5, c[0x0][0x3a0] ;  /* 0x0000e800ff057b82 */ /* 0x000e620000000800 */
[----:B---3--:R-:W-:-:S05]  /*fd20*/  VIADD R4, R4, 0xffffff72 ;  /* 0xffffff7204047836 */ /* 0x008fca0000000000 */
[----:B------:R-:W-:Y:S01]  /*fd30*/  ISETP.GE.U32.AND P4, PT, R4, 0x7fffff33, PT ;  /* 0x7fffff330400780c */ /* 0x000fe20003f86070 */
[----:B-1----:R-:W-:Y:S02]  /*fd40*/  VIADD R4, R6, 0xffffff70 ;  /* 0xffffff7006047836 */ /* 0x002fe40000000000 */
[----:B------:R-:W1:Y:S02]  /*fd50*/  LDC R6, c[0x0][0x3a0] ;  /* 0x0000e800ff067b82 */ /* 0x000e640000000800 */
[----:B------:R-:W-:Y:S04]  /*fd60*/  LDGSTS.E [R252+0x3002c], desc[UR28][R198.64], !P2 ;  /* 0x3002c000c6fc7fae */ /* 0x000fe8000d1a101c */
[----:B------:R-:W-:Y:S01]  /*fd70*/  LDGSTS.E [R252+0x30030], desc[UR28][R64.64], !P1 ;  /* 0x3003000040fc7fae */ /* 0x000fe2000c9a101c */
[----:B------:R-:W-:-:S02]  /*fd80*/  ISETP.GE.U32.AND P1, PT, R4, 0x7fffff31, PT ;  /* 0x7fffff310400780c */ /* 0x000fc40003f26070 */
[----:B------:R-:W3:Y:S01]  /*fd90*/  LDC R4, c[0x0][0x3a0] ;  /* 0x0000e800ff047b82 */ /* 0x000ee20000000800 */
[----:B------:R-:W-:Y:S01]  /*fda0*/  LDGSTS.E [R252+0x30034], desc[UR28][R60.64], !P4 ;  /* 0x300340003cfc7fae */ /* 0x000fe2000e1a101c */
[----:B------:R-:W-:-:S05]  /*fdb0*/  VIADD R5, R5, 0xffffff71 ;  /* 0xffffff7105057836 */ /* 0x000fca0000000000 */
[----:B------:R-:W-:Y:S02]  /*fdc0*/  ISETP.GE.U32.AND P2, PT, R5, 0x7fffff32, PT ;  /* 0x7fffff320500780c */ /* 0x000fe40003f46070 */
[----:B------:R-:W1:Y:S01]  /*fdd0*/  LDC R5, c[0x0][0x3a0] ;  /* 0x0000e800ff057b82 */ /* 0x000e620000000800 */
[----:B---3--:R-:W-:-:S10]  /*fde0*/  VIADD R4, R4, 0xffffff66 ;  /* 0xffffff6604047836 */ /* 0x008fd40000000000 */
[----:B------:R-:W-:Y:S01]  /*fdf0*/  LDGSTS.E [R252+0x30038], desc[UR28][R56.64], !P2 ;  /* 0x3003800038fc7fae */ /* 0x000fe2000d1a101c */
[----:B------:R-:W-:Y:S01]  /*fe00*/  ISETP.GE.U32.AND P2, PT, R4, 0x7fffff27, PT ;  /* 0x7fffff270400780c */ /* 0x000fe20003f46070 */
[----:B------:R-:W-:Y:S02]  /*fe10*/  UIADD3 UR4, UPT, UPT, UR4, -0x9f, URZ ;  /* 0xffffff6104047890 */ /* 0x000fe4000fffe0ff */
[----:B------:R-:W-:Y:S01]  /*fe20*/  LDGSTS.E [R252+0x3003c], desc[UR28][R52.64], !P1 ;  /* 0x3003c00034fc7fae */ /* 0x000fe2000c9a101c */
[----:B-1----:R-:W-:-:S05]  /*fe30*/  VIADD R4, R5, 0xffffff67 ;  /* 0xffffff6705047836 */ /* 0x002fca0000000000 */
[----:B------:R-:W-:Y:S01]  /*fe40*/  ISETP.GE.U32.AND P4, PT, R4, 0x7fffff28, PT ;  /* 0x7fffff280400780c */ /* 0x000fe20003f86070 */
[----:B------:R-:W-:Y:S01]  /*fe50*/  VIADD R4, R6, 0xffffff60 ;  /* 0xffffff6006047836 */ /* 0x000fe20000000000 */
[----:B------:R-:W-:Y:S02]  /*fe60*/  UIADD3 UR7, UPT, UPT, UR7, -0x9b, URZ ;  /* 0xffffff6507077890 */ /* 0x000fe4000fffe0ff */
[----:B------:R-:W-:Y:S02]  /*fe70*/  UIADD3 UR9, UPT, UPT, UR9, -0x9c, URZ ;  /* 0xffffff6409097890 */ /* 0x000fe4000fffe0ff */
[----:B------:R-:W-:Y:S01]  /*fe80*/  ISETP.GE.U32.AND P1, PT, R4, 0x7fffff21, PT ;  /* 0x7fffff210400780c */ /* 0x000fe20003f26070 */
[----:B------:R-:W-:Y:S01]  /*fe90*/  VIADD R4, R7, 0xffffff62 ;  /* 0xffffff6207047836 */ /* 0x000fe20000000000 */
[----:B------:R-:W-:Y:S01]  /*fea0*/  UISETP.GE.U32.AND UP4, UPT, UR4, 0x7fffff22, UPT ;  /* 0x7fffff220400788c */ /* 0x000fe2000bf86070 */
[----:B------:R-:W1:Y:S01]  /*feb0*/  LDC R7, c[0x0][0x3a0] ;  /* 0x0000e800ff077b82 */ /* 0x000e620000000800 */
[----:B------:R-:W-:-:S02]  /*fec0*/  UISETP.GE.U32.AND UP2, UPT, UR7, 0x7fffff26, UPT ;  /* 0x7fffff260700788c */ /* 0x000fc4000bf46070 */
[----:B------:R-:W-:Y:S01]  /*fed0*/  ISETP.GE.U32.AND P5, PT, R4, 0x7fffff23, PT ;  /* 0x7fffff230400780c */ /* 0x000fe20003fa6070 */
[----:B------:R-:W-:Y:S01]  /*fee0*/  USEL UR7, URZ, 0x1fffe, UP4 ;  /* 0x0001fffeff077887 */ /* 0x000fe2000a000000 */
[----:B------:R-:W-:Y:S01]  /*fef0*/  SEL R4, RZ, 0x1, P1 ;  /* 0x00000001ff047807 */ /* 0x000fe20000800000 */
[----:B------:R-:W-:Y:S02]  /*ff00*/  UIADD3 UR5, UPT, UPT, UR5, -0x9d, URZ ;  /* 0xffffff6305057890 */ /* 0x000fe4000fffe0ff */
[----:B------:R-:W-:Y:S02]  /*ff10*/  UISETP.GE.U32.AND UP1, UPT, UR9, 0x7fffff25, UPT ;  /* 0x7fffff250900788c */ /* 0x000fe4000bf26070 */
[----:B------:R-:W-:Y:S01]  /*ff20*/  UISETP.GE.U32.AND UP3, UPT, UR5, 0x7fffff24, UPT ;  /* 0x7fffff240500788c */ /* 0x000fe2000bf66070 */
[----:B------:R-:W-:Y:S01]  /*ff30*/  VIADD R4, R4, UR7 ;  /* 0x0000000704047c36 */ /* 0x000fe20008000000 */
[----:B------:R-:W-:Y:S02]  /*ff40*/  USEL UR4, URZ, 0x1, UP1 ;  /* 0x00000001ff047887 */ /* 0x000fe40008800000 */
[----:B------:R-:W-:Y:S01]  /*ff50*/  USEL UR5, URZ, 0x1fffe, UP2 ;  /* 0x0001fffeff057887 */ /* 0x000fe20009000000 */
[----:B------:R-:W3:Y:S01]  /*ff60*/  LDCU UR9, c[0x0][0x3a0] ;  /* 0x00007400ff0977ac */ /* 0x000ee20008000800 */
[----:B------:R-:W-:Y:S01]  /*ff70*/  LOP3.LUT R4, R4, 0x3, RZ, 0xc0, !PT ;  /* 0x0000000304047812 */ /* 0x000fe200078ec0ff */
[----:B------:R-:W-:Y:S01]  /*ff80*/  USEL UR7, URZ, 0x7fff8, UP3 ;  /* 0x0007fff8ff077887 */ /* 0x000fe20009800000 */
[----:B------:R-:W-:Y:S01]  /*ff90*/  SEL R5, RZ, 0x4, P5 ;  /* 0x00000004ff057807 */ /* 0x000fe20002800000 */
[----:B------:R-:W-:-:S04]  /*ffa0*/  UIADD3 UR4, UPT, UPT, UR4, UR5, URZ ;  /* 0x0000000504047290 */ /* 0x000fc8000fffe0ff */
[----:B------:R-:W-:Y:S01]  /*ffb0*/  ULOP3.LUT UR4, UR4, 0x3, URZ, 0xc0, !UPT ;  /* 0x0000000304047892 */ /* 0x000fe2000f8ec0ff */
[----:B------:R-:W-:Y:S02]  /*ffc0*/  IADD3 R6, PT, PT, R4, UR7, R5 ;  /* 0x0000000704067c10 */ /* 0x000fe4000fffe005 */
[----:B------:R-:W-:Y:S02]  /*ffd0*/  SEL R5, RZ, 0x4, P2 ;  /* 0x00000004ff057807 */ /* 0x000fe40001000000 */
[----:B------:R-:W-:Y:S01]  /*ffe0*/  SEL R4, RZ, 0x7fff8, P4 ;  /* 0x0007fff8ff047807 */ /* 0x000fe20002000000 */
[----:B------:R-:W-:Y:S02]  /*fff0*/  UIADD3 UR16, UPT, UPT, UR16, -0x94, URZ ;  /* 0xffffff6c10107890 */ /* 0x000fe4000fffe0ff */
[----:B------:R-:W-:Y:S01]  /*10000*/  UIADD3 UR5, UPT, UPT, UR20, -0x98, URZ ;  /* 0xffffff6814057890 */ /* 0x000fe2000fffe0ff */
[----:B------:R-:W-:Y:S01]  /*10010*/  IADD3 R5, PT, PT, R4, UR4, R5 ;  /* 0x0000000404057c10 */ /* 0x000fe2000fffe005 */
[----:B------:R-:W-:-:S02]  /*10020*/  UIADD3 UR4, UPT, UPT, UR19, -0x97, URZ ;  /* 0xffffff6913047890 */ /* 0x000fc4000fffe0ff */
[----:B------:R-:W-:Y:S02]  /*10030*/  UISETP.GE.U32.AND UP6, UPT, UR16, 0x7fffff2d, UPT ;  /* 0x7fffff2d1000788c */ /* 0x000fe4000bfc6070 */
[----:B---3--:R-:W-:Y:S02]  /*10040*/  UIADD3 UR9, UPT, UPT, UR9, -0x96, URZ ;  /* 0xffffff6a09097890 */ /* 0x008fe4000fffe0ff */
[----:B------:R-:W-:Y:S02]  /*10050*/  UISETP.GE.U32.AND UP4, UPT, UR5, 0x7fffff29, UPT ;  /* 0x7fffff290500788c */ /* 0x000fe4000bf86070 */
[----:B------:R-:W-:Y:S02]  /*10060*/  UISETP.GE.U32.AND UP5, UPT, UR4, 0x7fffff2a, UPT ;  /* 0x7fffff2a0400788c */ /* 0x000fe4000bfa6070 */
[----:B------:R-:W-:Y:S02]  /*10070*/  USEL UR5, URZ, 0x1, UP6 ;  /* 0x00000001ff057887 */ /* 0x000fe4000b000000 */
[----:B------:R-:W-:-:S02]  /*10080*/  UIADD3 UR15, UPT, UPT, UR15, -0x93, URZ ;  /* 0xffffff6d0f0f7890 */ /* 0x000fc4000fffe0ff */
[----:B------:R-:W-:Y:S02]  /*10090*/  UISETP.GE.U32.AND UP6, UPT, UR9, 0x7fffff2b, UPT ;  /* 0x7fffff2b0900788c */ /* 0x000fe4000bfc6070 */
[----:B------:R-:W-:Y:S02]  /*100a0*/  UIADD3 UR7, UPT, UPT, UR21, -0x95, URZ ;  /* 0xffffff6b15077890 */ /* 0x000fe4000fffe0ff */
[----:B------:R-:W-:Y:S02]  /*100b0*/  USEL UR4, URZ, 0x1, UP4 ;  /* 0x00000001ff047887 */ /* 0x000fe4000a000000 */
[----:B------:R-:W-:Y:S02]  /*100c0*/  USEL UR9, URZ, 0x1fffe, UP5 ;  /* 0x0001fffeff097887 */ /* 0x000fe4000a800000 */
[----:B------:R-:W-:Y:S02]  /*100d0*/  UISETP.GE.U32.AND UP1, UPT, UR15, 0x7fffff2e, UPT ;  /* 0x7fffff2e0f00788c */ /* 0x000fe4000bf26070 */
[----:B------:R-:W-:-:S02]  /*100e0*/  UISETP.GE.U32.AND UP4, UPT, UR7, 0x7fffff2c, UPT ;  /* 0x7fffff2c0700788c */ /* 0x000fc4000bf86070 */
[----:B------:R-:W-:Y:S02]  /*100f0*/  UIADD3 UR4, UPT, UPT, UR4, UR9, URZ ;  /* 0x0000000904047290 */ /* 0x000fe4000fffe0ff */
[----:B------:R-:W-:Y:S02]  /*10100*/  UIADD3 UR17, UPT, UPT, UR17, -0x91, URZ ;  /* 0xffffff6f11117890 */ /* 0x000fe4000fffe0ff */
[----:B------:R-:W-:Y:S02]  /*10110*/  UIADD3 UR18, UPT, UPT, UR18, -0x92, URZ ;  /* 0xffffff6e12127890 */ /* 0x000fe4000fffe0ff */
[----:B------:R-:W-:Y:S02]  /*10120*/  USEL UR7, URZ, 0x1fffe, UP1 ;  /* 0x0001fffeff077887 */ /* 0x000fe40008800000 */
[----:B------:R-:W-:Y:S02]  /*10130*/  USEL UR9, URZ, 0x4, UP6 ;  /* 0x00000004ff097887 */ /* 0x000fe4000b000000 */
[----:B------:R-:W-:-:S02]  /*10140*/  USEL UR15, URZ, 0x7fff8, UP4 ;  /* 0x0007fff8ff0f7887 */ /* 0x000fc4000a000000 */
[----:B------:R-:W-:Y:S02]  /*10150*/  ULOP3.LUT UR16, UR4, 0x3, URZ, 0xc0, !UPT ;  /* 0x0000000304107892 */ /* 0x000fe4000f8ec0ff */
[----:B------:R-:W-:Y:S02]  /*10160*/  UISETP.GE.U32.AND UP2, UPT, UR18, 0x7fffff2f, UPT ;  /* 0x7fffff2f1200788c */ /* 0x000fe4000bf46070 */
[----:B------:R-:W-:Y:S02]  /*10170*/  UISETP.GE.U32.AND UP3, UPT, UR17, 0x7fffff30, UPT ;  /* 0x7fffff301100788c */ /* 0x000fe4000bf66070 */
[----:B------:R-:W-:Y:S02]  /*10180*/  UIADD3 UR7, UPT, UPT, UR5, UR7, URZ ;  /* 0x0000000705077290 */ /* 0x000fe4000fffe0ff */
[----:B------:R-:W-:Y:S01]  /*10190*/  UIADD3 UR9, UPT, UPT, UR16, UR15, UR9 ;  /* 0x0000000f10097290 */ /* 0x000fe2000fffe009 */
[----:B------:R-:W-:Y:S01]  /*101a0*/  LOP3.LUT R4, R6, 0xf, RZ, 0xc0, !PT ;  /* 0x0000000f06047812 */ /* 0x000fe200078ec0ff */
[----:B------:R-:W-:Y:S01]  /*101b0*/  USEL UR4, URZ, 0x4, UP2 ;  /* 0x00000004ff047887 */ /* 0x000fe20009000000 */
[----:B------:R-:W3:Y:S01]  /*101c0*/  LDC R6, c[0x0][0x3a0] ;  /* 0x0000e800ff067b82 */ /* 0x000ee20000000800 */
[----:B------:R-:W-:-:S02]  /*101d0*/  USEL UR5, URZ, 0x7fff8, UP3 ;  /* 0x0007fff8ff057887 */ /* 0x000fc40009800000 */
[----:B------:R-:W-:Y:S02]  /*101e0*/  ULOP3.LUT UR7, UR7, 0x3, URZ, 0xc0, !UPT ;  /* 0x0000000307077892 */ /* 0x000fe4000f8ec0ff */
[----:B------:R-:W-:Y:S01]  /*101f0*/  USHF.L.U32 UR9, UR9, 0x8, URZ ;  /* 0x0000000809097899 */ /* 0x000fe200080006ff */
[----:B------:R-:W-:Y:S01]  /*10200*/  IMAD R4, R5, 0x10, R4 ;  /* 0x0000001005047824 */ /* 0x000fe200078e0204 */
[----:B------:R-:W-:Y:S02]  /*10210*/  UIADD3 UR4, UPT, UPT, UR7, UR5, UR4 ;  /* 0x0000000507047290 */ /* 0x000fe4000fffe004 */
[----:B------:R-:W-:Y:S02]  /*10220*/  ULOP3.LUT UR5, UR9, 0xf00, URZ, 0xe2, !UPT ;  /* 0x00000f0009057892 */ /* 0x000fe4000f8ee2ff */
[----:B------:R-:W-:Y:S01]  /*10230*/  LOP3.LUT R4, R4, 0xff, RZ, 0xc0, !PT ;  /* 0x000000ff04047812 */ /* 0x000fe200078ec0ff */
[----:B------:R-:W1:Y:S01]  /*10240*/  LDCU UR21, c[0x0][0x3a0] ;  /* 0x00007400ff1577ac */ /* 0x000e620008000800 */
[----:B------:R-:W-:Y:S01]  /*10250*/  ULEA UR4, UR4, UR5, 0xc ;  /* 0x0000000504047291 */ /* 0x000fe2000f8e60ff */
[----:B------:R-:W1:Y:S05]  /*10260*/  LDCU UR20, c[0x0][0x3a0] ;  /* 0x00007400ff1477ac */ /* 0x000e6a0008000800 */
[----:B------:R-:W-:Y:S01]  /*10270*/  VIADD R4, R4, UR4 ;  /* 0x0000000404047c36 */ /* 0x000fe20008000000 */
[----:B------:R-:W1:Y:S04]  /*10280*/  LDCU UR5, c[0x0][0x3a0] ;  /* 0x00007400ff0577ac */ /* 0x000e680008000800 */
[----:B------:R-:W-:Y:S01]  /*10290*/  LOP3.LUT R4, R4, 0xffff, RZ, 0xc0, !PT ;  /* 0x0000ffff04047812 */ /* 0x000fe200078ec0ff */
[----:B------:R-:W1:Y:S03]  /*102a0*/  LDCU UR4, c[0x0][0x3a0] ;  /* 0x00007400ff0477ac */ /* 0x000e660008000800 */
[--C-:B------:R-:W-:Y:S01]  /*102b0*/  SHF.R.U32.HI R5, RZ, 0xf, R4.reuse ;  /* 0x0000000fff057819 */ /* 0x100fe20000011604 */
[----:B------:R-:W1:Y:S03]  /*102c0*/  LDCU UR15, c[0x0][0x3a0] ;  /* 0x00007400ff0f77ac */ /* 0x000e660008000800 */
[----:B------:R-:W-:Y:S01]  /*102d0*/  LOP3.LUT P2, RZ, R5, 0x1, RZ, 0xc0, !PT ;  /* 0x0000000105ff7812 */ /* 0x000fe2000784c0ff */
[----:B------:R-:W1:Y:S01]  /*102e0*/  LDCU UR19, c[0x0][0x3a0] ;  /* 0x00007400ff1377ac */ /* 0x000e620008000800 */
[----:B------:R-:W-:Y:S01]  /*102f0*/  SHF.R.U32.HI R5, RZ, 0xe, R4 ;  /* 0x0000000eff057819 */ /* 0x000fe20000011604 */
[----:B------:R-:W1:Y:S03]  /*10300*/  LDCU UR16, c[0x0][0x3a0] ;  /* 0x00007400ff1077ac */ /* 0x000e660008000800 */
[----:B------:R-:W-:-:S02]  /*10310*/  LOP3.LUT P5, RZ, R5, 0x1, RZ, 0xc0, !PT ;  /* 0x0000000105ff7812 */ /* 0x000fc400078ac0ff */
[----:B------:R-:W-:Y:S02]  /*10320*/  SHF.R.U32.HI R5, RZ, 0xd, R4 ;  /* 0x0000000dff057819 */ /* 0x000fe40000011604 */
[----:B--2---:R-:W-:Y:S01]  /*10330*/  IADD3 R50, P4, PT, R14, UR30, RZ ;  /* 0x0000001e0e327c10 */ /* 0x004fe2000ff9e0ff */
[----:B------:R-:W2:Y:S03]  /*10340*/  LDCU UR18, c[0x0][0x3a0] ;  /* 0x00007400ff1277ac */ /* 0x000ea60008000800 */
[----:B------:R-:W-:Y:S01]  /*10350*/  IADD3.X R51, PT, PT, R15, UR13, RZ, P4, !PT ;  /* 0x0000000d0f337c10 */ /* 0x000fe2000a7fe4ff */
[----:B------:R-:W1:Y:S01]  /*10360*/  LDCU UR17, c[0x0][0x3a0] ;  /* 0x00007400ff1177ac */ /* 0x000e620008000800 */
[----:B----4-:R-:W-:Y:S01]  /*10370*/  IADD3 R48, P6, PT, R12, UR30, RZ ;  /* 0x0000001e0c307c10 */ /* 0x010fe2000ffde0ff */
[----:B------:R-:W4:Y:S01]  /*10380*/  LDL.LU.64 R14, [R1+0x388] ;  /* 0x00038800010e7983 */ /* 0x000f220000300a00 */
[----:B------:R-:W-:Y:S01]  /*10390*/  LOP3.LUT P4, RZ, R5, 0x1, RZ, 0xc0, !PT ;  /* 0x0000000105ff7812 */ /* 0x000fe2000788c0ff */
[----:B------:R-:W1:Y:S01]  /*103a0*/  LDCU UR9, c[0x0][0x3a0] ;  /* 0x00007400ff0977ac */ /* 0x000e620008000800 */
[----:B------:R-:W-:Y:S01]  /*103b0*/  IADD3.X R49, PT, PT, R13, UR13, RZ, P6, !PT ;  /* 0x0000000d0d317c10 */ /* 0x000fe2000b7fe4ff */
[----:B------:R-:W-:Y:S01]  /*103c0*/  LDGSTS.E [R252+0x30040], desc[UR28][R50.64], P2 ;  /* 0x3004000032fc7fae */ /* 0x000fe200091a101c */
[----:B-----5:R-:W-:Y:S01]  /*103d0*/  IADD3 R46, P6, PT, R10, UR30, RZ ;  /* 0x0000001e0a2e7c10 */ /* 0x020fe2000ffde0ff */
[----:B------:R-:W5:Y:S02]  /*103e0*/  LDCU UR7, c[0x0][0x3a0] ;  /* 0x00007400ff0777ac */ /* 0x000f640008000800 */
[----:B------:R-:W2:Y:S01]  /*103f0*/  LDL.LU.64 R12, [R1+0x380] ;  /* 0x00038000010c7983 */ /* 0x000ea20000300a00 */
[----:B------:R-:W-:-:S02]  /*10400*/  IADD3.X R47, PT, PT, R11, UR13, RZ, P6, !PT ;  /* 0x0000000d0b2f7c10 */ /* 0x000fc4000b7fe4ff */
[----:B------:R-:W-:Y:S01]  /*10410*/  IADD3 R42, P6, PT, R16, UR30, RZ ;  /* 0x0000001e102a7c10 */ /* 0x000fe2000ffde0ff */
[----:B------:R-:W-:Y:S03]  /*10420*/  LDGSTS.E [R252+0x30044], desc[UR28][R48.64], P5 ;  /* 0x3004400030fc7fae */ /* 0x000fe6000a9a101c */
[----:B------:R-:W-:Y:S01]  /*10430*/  IADD3.X R43, PT, PT, R17, UR13, RZ, P6, !PT ;  /* 0x0000000d112b7c10 */ /* 0x000fe2000b7fe4ff */
[----:B------:R-:W-:Y:S01]  /*10440*/  LDGSTS.E [R252+0x30048], desc[UR28][R46.64], P4 ;  /* 0x300480002efc7fae */ /* 0x000fe2000a1a101c */
[----:B------:R-:W-:Y:S02]  /*10450*/  IADD3 R44, P4, PT, R18, UR30, RZ ;  /* 0x0000001e122c7c10 */ /* 0x000fe4000ff9e0ff */
[----:B------:R-:W-:Y:S01]  /*10460*/  IADD3 R40, P6, PT, R8, UR30, RZ ;  /* 0x0000001e08287c10 */ /* 0x000fe2000ffde0ff */
[----:B------:R-:W3:Y:S01]  /*10470*/  LDL.LU.64 R10, [R1+0x378] ;  /* 0x00037800010a7983 */ /* 0x000ee20000300a00 */
[----:B------:R-:W-:-:S02]  /*10480*/  IADD3.X R45, PT, PT, R19, UR13, RZ, P4, !PT ;  /* 0x0000000d132d7c10 */ /* 0x000fc4000a7fe4ff */
[----:B------:R-:W-:Y:S01]  /*10490*/  IADD3.X R41, PT, PT, R9, UR13, RZ, P6, !PT ;  /* 0x0000000d09297c10 */ /* 0x000fe2000b7fe4ff */
[----:B------:R-:W5:Y:S04]  /*104a0*/  LDL.LU.64 R18, [R1+0x370] ;  /* 0x0003700001127983 */ /* 0x000f680000300a00 */
[----:B------:R-:W5:Y:S01]  /*104b0*/  LDL.LU.64 R8, [R1+0x368] ;  /* 0x0003680001087983 */ /* 0x000f620000300a00 */
[----:B------:R-:W-:-:S03]  /*104c0*/  SHF.R.U32.HI R5, RZ, 0xc, R4 ;  /* 0x0000000cff057819 */ /* 0x000fc60000011604 */
[----:B------:R-:W5:Y:S01]  /*104d0*/  LDL.LU.64 R16, [R1+0x360] ;  /* 0x0003600001107983 */ /* 0x000f620000300a00 */
[----:B------:R-:W-:Y:S02]  /*104e0*/  LOP3.LUT P2, RZ, R5, 0x1, RZ, 0xc0, !PT ;  /* 0x0000000105ff7812 */ /* 0x000fe4000784c0ff */
[----:B------:R-:W-:-:S04]  /*104f0*/  SHF.R.U32.HI R5, RZ, 0xb, R4 ;  /* 0x0000000bff057819 */ /* 0x000fc80000011604 */
[----:B------:R-:W-:Y:S02]  /*10500*/  LOP3.LUT P5, RZ, R5, 0x1, RZ, 0xc0, !PT ;  /* 0x0000000105ff7812 */ /* 0x000fe400078ac0ff */
[----:B------:R-:W-:-:S04]  /*10510*/  SHF.R.U32.HI R5, RZ, 0xa, R4 ;  /* 0x0000000aff057819 */ /* 0x000fc80000011604 */
[----:B------:R-:W-:Y:S01]  /*10520*/  LOP3.LUT P4, RZ, R5, 0x1, RZ, 0xc0, !PT ;  /* 0x0000000105ff7812 */ /* 0x000fe2000788c0ff */
[----:B------:R-:W-:Y:S06]  /*10530*/  LDGSTS.E [R252+0x3004c], desc[UR28][R44.64], P2 ;  /* 0x3004c0002cfc7fae */ /* 0x000fec00091a101c */
[----:B------:R-:W-:Y:S06]  /*10540*/  LDGSTS.E [R252+0x30050], desc[UR28][R42.64], P5 ;  /* 0x300500002afc7fae */ /* 0x000fec000a9a101c */
[----:B------:R-:W-:Y:S01]  /*10550*/  LDGSTS.E [R252+0x30054], desc[UR28][R40.64], P4 ;  /* 0x3005400028fc7fae */ /* 0x000fe2000a1a101c */
[----:B----4-:R-:W-:-:S04]  /*10560*/  IADD3 R38, P4, PT, R14, UR30, RZ ;  /* 0x0000001e0e267c10 */ /* 0x010fc8000ff9e0ff */
[----:B------:R-:W-:Y:S02]  /*10570*/  IADD3.X R39, PT, PT, R15, UR13, RZ, P4, !PT ;  /* 0x0000000d0f277c10 */ /* 0x000fe4000a7fe4ff */
[----:B------:R-:W4:Y:S01]  /*10580*/  LDL.LU.64 R14, [R1+0x358] ;  /* 0x00035800010e7983 */ /* 0x000f220000300a00 */
[----:B--2---:R-:W-:-:S04]  /*10590*/  IADD3 R36, P6, PT, R12, UR30, RZ ;  /* 0x0000001e0c247c10 */ /* 0x004fc8000ffde0ff */
[----:B------:R-:W-:Y:S02]  /*105a0*/  IADD3.X R37, PT, PT, R13, UR13, RZ, P6, !PT ;  /* 0x0000000d0d257c10 */ /* 0x000fe4000b7fe4ff */
[----:B------:R-:W2:Y:S01]  /*105b0*/  LDL.LU.64 R12, [R1+0x350] ;  /* 0x00035000010c7983 */ /* 0x000ea20000300a00 */
[----:B---3--:R-:W-:-:S04]  /*105c0*/  IADD3 R34, P6, PT, R10, UR30, RZ ;  /* 0x0000001e0a227c10 */ /* 0x008fc8000ffde0ff */
[----:B------:R-:W-:Y:S02]  /*105d0*/  IADD3.X R35, PT, PT, R11, UR13, RZ, P6, !PT ;  /* 0x0000000d0b237c10 */ /* 0x000fe4000b7fe4ff */
[----:B------:R-:W3:Y:S01]  /*105e0*/  LDL.LU.64 R10, [R1+0x348] ;  /* 0x00034800010a7983 */ /* 0x000ee20000300a00 */
[----:B-----5:R-:W-:-:S04]  /*105f0*/  IADD3 R30, P6, PT, R8, UR30, RZ ;  /* 0x0000001e081e7c10 */ /* 0x020fc8000ffde0ff */
[----:B------:R-:W-:Y:S02]  /*10600*/  IADD3.X R31, PT, PT, R9, UR13, RZ, P6, !PT ;  /* 0x0000000d091f7c10 */ /* 0x000fe4000b7fe4ff */
[----:B------:R-:W5:Y:S01]  /*10610*/  LDL.LU.64 R8, [R1+0x340] ;  /* 0x0003400001087983 */ /* 0x000f620000300a00 */
[----:B------:R-:W-:-:S04]  /*10620*/  SHF.R.U32.HI R5, RZ, 0x9, R4 ;  /* 0x00000009ff057819 */ /* 0x000fc80000011604 */
[----:B------:R-:W-:Y:S02]  /*10630*/  LOP3.LUT P2, RZ, R5, 0x1, RZ, 0xc0, !PT ;  /* 0x0000000105ff7812 */ /* 0x000fe4000784c0ff */
[----:B------:R-:W-:-:S04]  /*10640*/  SHF.R.U32.HI R5, RZ, 0x8, R4 ;  /* 0x00000008ff057819 */ /* 0x000fc80000011604 */
[----:B------:R-:W-:Y:S02]  /*10650*/  LOP3.LUT P5, RZ, R5, 0x1, RZ, 0xc0, !PT ;  /* 0x0000000105ff7812 */ /* 0x000fe400078ac0ff */
[----:B------:R-:W-:-:S04]  /*10660*/  SHF.R.U32.HI R5, RZ, 0x7, R4 ;  /* 0x00000007ff057819 */ /* 0x000fc80000011604 */
[----:B------:R-:W-:Y:S01]  /*10670*/  LOP3.LUT P4, RZ, R5, 0x1, RZ, 0xc0, !PT ;  /* 0x0000000105ff7812 */ /* 0x000fe2000788c0ff */
[----:B------:R-:W-:Y:S01]  /*10680*/  LDGSTS.E [R252+0x30058], desc[UR28][R38.64], P2 ;  /* 0x3005800026fc7fae */ /* 0x000fe200091a101c */
[----:B------:R-:W-:-:S04]  /*10690*/  SHF.R.U32.HI R5, RZ, 0x6, R4 ;  /* 0x00000006ff057819 */ /* 0x000fc80000011604 */
[----:B------:R-:W-:Y:S01]  /*106a0*/  LOP3.LUT P2, RZ, R5, 0x1, RZ, 0xc0, !PT ;  /* 0x0000000105ff7812 */ /* 0x000fe2000784c0ff */
[----:B------:R-:W-:Y:S01]  /*106b0*/  LDGSTS.E [R252+0x3005c], desc[UR28][R36.64], P5 ;  /* 0x3005c00024fc7fae */ /* 0x000fe2000a9a101c */
[----:B------:R-:W-:-:S04]  /*106c0*/  SHF.R.U32.HI R5, RZ, 0x5, R4 ;  /* 0x00000005ff057819 */ /* 0x000fc80000011604 */
[----:B------:R-:W-:Y:S01]  /*106d0*/  LOP3.LUT P5, RZ, R5, 0x1, RZ, 0xc0, !PT ;  /* 0x0000000105ff7812 */ /* 0x000fe200078ac0ff */
[----:B------:R-:W-:Y:S01]  /*106e0*/  LDGSTS.E [R252+0x30060], desc[UR28][R34.64], P4 ;  /* 0x3006000022fc7fae */ /* 0x000fe2000a1a101c */
[----:B------:R-:W-:Y:S02]  /*106f0*/  IADD3 R32, P4, PT, R18, UR30, RZ ;  /* 0x0000001e12207c10 */ /* 0x000fe4000ff9e0ff */
[--C-:B------:R-:W-:Y:S02]  /*10700*/  SHF.R.U32.HI R5, RZ, 0x4, R4.reuse ;  /* 0x00000004ff057819 */ /* 0x100fe40000011604 */
[----:B------:R-:W-:Y:S02]  /*10710*/  IADD3.X R33, PT, PT, R19, UR13, RZ, P4, !PT ;  /* 0x0000000d13217c10 */ /* 0x000fe4000a7fe4ff */
[----:B------:R-:W-:Y:S02]  /*10720*/  LOP3.LUT P4, RZ, R5, 0x1, RZ, 0xc0, !PT ;  /* 0x0000000105ff7812 */ /* 0x000fe4000788c0ff */
[----:B------:R-:W-:Y:S01]  /*10730*/  SHF.R.U32.HI R5, RZ, 0x3, R4 ;  /* 0x00000003ff057819 */ /* 0x000fe20000011604 */
[----:B------:R-:W-:Y:S01]  /*10740*/  LDGSTS.E [R252+0x30064], desc[UR28][R32.64], P2 ;  /* 0x3006400020fc7fae */ /* 0x000fe200091a101c */
[----:B------:R-:W-:-:S03]  /*10750*/  IADD3 R28, P6, PT, R16, UR30, RZ ;  /* 0x0000001e101c7c10 */ /* 0x000fc6000ffde0ff */
[----:B------:R-:W-:Y:S01]  /*10760*/  LDGSTS.E [R252+0x30068], desc[UR28][R30.64], P5 ;  /* 0x300680001efc7fae */ /* 0x000fe2000a9a101c */
[----:B------:R-:W-:Y:S02]  /*10770*/  LOP3.LUT P5, RZ, R5, 0x1, RZ, 0xc0, !PT ;  /* 0x0000000105ff7812 */ /* 0x000fe400078ac0ff */
[--C-:B------:R-:W-:Y:S02]  /*10780*/  SHF.R.U32.HI R5, RZ, 0x2, R4.reuse ;  /* 0x00000002ff057819 */ /* 0x100fe40000011604 */
[----:B------:R-:W-:Y:S02]  /*10790*/  SHF.R.U32.HI R4, RZ, 0x1, R4 ;  /* 0x00000001ff047819 */ /* 0x000fe40000011604 */
[----:B------:R-:W-:Y:S02]  /*107a0*/  IADD3.X R29, PT, PT, R17, UR13, RZ, P6, !PT ;  /* 0x0000000d111d7c10 */ /* 0x000fe4000b7fe4ff */
[----:B------:R-:W-:Y:S02]  /*107b0*/  LOP3.LUT P2, RZ, R4, 0x1, RZ, 0xc0, !PT ;  /* 0x0000000104ff7812 */ /* 0x000fe4000784c0ff */
[----:B------:R-:W1:Y:S01]  /*107c0*/  LDC R4, c[0x0][0x3a0] ;  /* 0x0000e800ff047b82 */ /* 0x000e620000000800 */
[----:B------:R-:W-:Y:S01]  /*107d0*/  LDGSTS.E [R252+0x3006c], desc[UR28][R28.64], P4 ;  /* 0x3006c0001cfc7fae */ /* 0x000fe2000a1a101c */
[----:B------:R-:W-:-:S06]  /*107e0*/  LOP3.LUT P4, RZ, R5, 0x1, RZ, 0xc0, !PT ;  /* 0x0000000105ff7812 */ /* 0x000fcc000788c0ff */
[----:B------:R-:W1:Y:S02]  /*107f0*/  LDC R5, c[0x0][0x3a0] ;  /* 0x0000e800ff057b82 */ /* 0x000e640000000800 */
[----:B-1----:R-:W-:Y:S02]  /*10800*/  VIADD R4, R4, 0xffffff4c ;  /* 0xffffff4c04047836 */ /* 0x002fe40000000000 */
[----:B------:R-:W-:Y:S01]  /*10810*/  VIADD R5, R5, 0xffffff4d ;  /* 0xffffff4d05057836 */ /* 0x000fe20000000000 */
[----:B----4-:R-:W-:-:S04]  /*10820*/  IADD3 R26, P6, PT, R14, UR30, RZ ;  /* 0x0000001e0e1a7c10 */ /* 0x010fc8000ffde0ff */
[----:B------:R-:W-:Y:S02]  /*10830*/  IADD3.X R27, PT, PT, R15, UR13, RZ, P6, !PT ;  /* 0x0000000d0f1b7c10 */ /* 0x000fe4000b7fe4ff */
[----:B------:R-:W4:Y:S01]  /*10840*/  LDL.LU.64 R14, [R1+0x490] ;  /* 0x00049000010e7983 */ /* 0x000f220000300a00 */
[----:B--2---:R-:W-:-:S03]  /*10850*/  IADD3 R24, P6, PT, R12, UR30, RZ ;  /* 0x0000001e0c187c10 */ /* 0x004fc6000ffde0ff */
[----:B------:R-:W-:Y:S01]  /*10860*/  LDGSTS.E [R252+0x30070], desc[UR28][R26.64], P5 ;  /* 0x300700001afc7fae */ /* 0x000fe2000a9a101c */
[----:B------:R-:W-:Y:S02]  /*10870*/  IADD3.X R25, PT, PT, R13, UR13, RZ, P6, !PT ;  /* 0x0000000d0d197c10 */ /* 0x000fe4000b7fe4ff */
[----:B------:R-:W-:Y:S01]  /*10880*/  ISETP.GE.U32.AND P5, PT, R5, 0x7fffff0e, PT ;  /* 0x7fffff0e0500780c */ /* 0x000fe20003fa6070 */
[----:B------:R-:W2:Y:S04]  /*10890*/  LDL.LU.64 R12, [R1+0x488] ;  /* 0x00048800010c7983 */ /* 0x000ea80000300a00 */
[----:B------:R-:W-:Y:S01]  /*108a0*/  LDGSTS.E [R252+0x30074], desc[UR28][R24.64], P4 ;  /* 0x3007400018fc7fae */ /* 0x000fe2000a1a101c */
[----:B---3--:R-:W-:Y:S02]  /*108b0*/  IADD3 R22, P6, PT, R10, UR30, RZ ;  /* 0x0000001e0a167c10 */ /* 0x008fe4000ffde0ff */
[----:B------:R-:W-:Y:S01]  /*108c0*/  ISETP.GE.U32.AND P4, PT, R4, 0x7fffff0d, PT ;  /* 0x7fffff0d0400780c */ /* 0x000fe20003f86070 */
[----:B------:R-:W1:Y:S01]  /*108d0*/  LDC R10, c[0x0][0x3a0] ;  /* 0x0000e800ff0a7b82 */ /* 0x000e620000000800 */
[----:B------:R-:W-:Y:S01]  /*108e0*/  IADD3.X R23, PT, PT, R11, UR13, RZ, P6, !PT ;  /* 0x0000000d0b177c10 */ /* 0x000fe2000b7fe4ff */
[----:B------:R-:W3:Y:S01]  /*108f0*/  LDL.LU.64 R122, [R1+0x480] ;  /* 0x00048000017a7983 */ /* 0x000ee20000300a00 */
[----:B-----5:R-:W-:Y:S01]  /*10900*/  IADD3 R20, P6, PT, R8, UR30, RZ ;  /* 0x0000001e08147c10 */ /* 0x020fe2000ffde0ff */
[----:B------:R-:W-:-:S02]  /*10910*/  VIADD R4, R6, 0xffffff4e ;  /* 0xffffff4e06047836 */ /* 0x000fc40000000000 */
[----:B------:R-:W-:Y:S02]  /*10920*/  LDGSTS.E [R252+0x30078], desc[UR28][R22.64], P2 ;  /* 0x3007800016fc7fae */ /* 0x000fe400091a101c */
[----:B------:R-:W5:Y:S01]  /*10930*/  LDC R8, c[0x0][0x3a0] ;  /* 0x0000e800ff087b82 */ /* 0x000f620000000800 */
[----:B------:R-:W-:Y:S01]  /*10940*/  VIADD R6, R7, 0xffffff4f ;  /* 0xffffff4f07067836 */ /* 0x000fe20000000000 */
[----:B------:R-:W-:Y:S01]  /*10950*/  SEL R5, RZ, 0x1, P4 ;  /* 0x00000001ff057807 */ /* 0x000fe20002000000 */
[----:B------:R-:W2:Y:S01]  /*10960*/  LDL.LU.64 R140, [R1+0x478] ;  /* 0x00047800018c7983 */ /* 0x000ea20000300a00 */
[----:B------:R-:W-:Y:S02]  /*10970*/  ISETP.GE.U32.AND P2, PT, R4, 0x7fffff0f, PT ;  /* 0x7fffff0f0400780c */ /* 0x000fe40003f46070 */
[----:B------:R-:W-:Y:S01]  /*10980*/  SEL R4, RZ, 0x1fffe, P5 ;  /* 0x0001fffeff047807 */ /* 0x000fe20002800000 */
[----:B------:R-:W2:Y:S01]  /*10990*/  LDL.LU.64 R148, [R1+0x470] ;  /* 0x0004700001947983 */ /* 0x000ea20000300a00 */
[----:B------:R-:W1:Y:S01]  /*109a0*/  LDC R7, c[0x0][0x3a0] ;  /* 0x0000e800ff077b82 */ /* 0x000e620000000800 */
[----:B------:R-:W-:-:S02]  /*109b0*/  ISETP.GE.U32.AND P4, PT, R6, 0x7fffff10, PT ;  /* 0x7fffff100600780c */ /* 0x000fc40003f86070 */
[----:B------:R-:W-:Y:S01]  /*109c0*/  IMAD.IADD R4, R5, 0x1, R4 ;  /* 0x0000000105047824 */ /* 0x000fe200078e0204 */
[----:B------:R-:W-:Y:S01]  /*109d0*/  SEL R6, RZ, 0x4, P2 ;  /* 0x00000004ff067807 */ /* 0x000fe20001000000 */
[----:B------:R-:W-:Y:S01]  /*109e0*/  UIADD3 UR5, UPT, UPT, UR5, -0xa4, URZ ;  /* 0xffffff5c05057890 */ /* 0x000fe2000fffe0ff */
[----:B------:R-:W-:Y:S01]  /*109f0*/  SEL R5, RZ, 0x7fff8, P4 ;  /* 0x0007fff8ff057807 */ /* 0x000fe20002000000 */
[----:B------:R-:W-:Y:S01]  /*10a00*/  UIADD3 UR4, UPT, UPT, UR4, -0xa3, URZ ;  /* 0xffffff5d04047890 */ /* 0x000fe2000fffe0ff */
[----:B------:R-:W-:Y:S02]  /*10a10*/  LOP3.LUT R4, R4, 0x3, RZ, 0xc0, !PT ;  /* 0x0000000304047812 */ /* 0x000fe400078ec0ff */
[----:B------:R-:W-:Y:S01]  /*10a20*/  IADD3.X R21, PT, PT, R9, UR13, RZ, P6, !PT ;  /* 0x0000000d09157c10 */ /* 0x000fe2000b7fe4ff */
[----:B------:R-:W-:Y:S01]  /*10a30*/  UIADD3 UR22, UPT, UPT, UR22, -0xa6, URZ ;  /* 0xffffff5a16167890 */ /* 0x000fe2000fffe0ff */
[----:B------:R-:W-:Y:S01]  /*10a40*/  IADD3 R9, PT, PT, R4, R5, R6 ;  /* 0x0000000504097210 */ /* 0x000fe20007ffe006 */
[----:B------:R-:W-:Y:S01]  /*10a50*/  UIADD3 UR21, UPT, UPT, UR21, -0xa5, URZ ;  /* 0xffffff5b15157890 */ /* 0x000fe2000fffe0ff */
[----:B------:R-:W1:Y:S01]  /*10a60*/  LDC R6, c[0x0][0x3a0] ;  /* 0x0000e800ff067b82 */ /* 0x000e620000000800 */
[----:B------:R-:W-:Y:S01]  /*10a70*/  LDGSTS.E [R252+0x3007c], desc[UR28][R20.64], !P1 ;  /* 0x3007c00014fc7fae */ /* 0x000fe2000c9a101c */
[----:B-----5:R-:W-:Y:S01]  /*10a80*/  VIADD R4, R8, 0xffffff48 ;  /* 0xffffff4808047836 */ /* 0x020fe20000000000 */
[----:B------:R-:W-:-:S02]  /*10a90*/  UIADD3 UR20, UPT, UPT, UR20, -0xa8, URZ ;  /* 0xffffff5814147890 */ /* 0x000fc4000fffe0ff */
[----:B------:R-:W-:Y:S01]  /*10aa0*/  UIADD3 UR15, UPT, UPT, UR15, -0xab, URZ ;  /* 0xffffff550f0f7890 */ /* 0x000fe2000fffe0ff */
[----:B------:R-:W5:Y:S01]  /*10ab0*/  LDL.LU.64 R156, [R1+0x468] ;  /* 0x00046800019c7983 */ /* 0x000f620000300a00 */
[----:B------:R-:W-:Y:S01]  /*10ac0*/  ISETP.GE.U32.AND P1, PT, R4, 0x7fffff09, PT ;  /* 0x7fffff090400780c */ /* 0x000fe20003f26070 */
[----:B-1----:R-:W-:Y:S01]  /*10ad0*/  VIADD R4, R10, 0xffffff4a ;  /* 0xffffff4a0a047836 */ /* 0x002fe20000000000 */
[----:B------:R-:W1:Y:S01]  /*10ae0*/  LDC R8, c[0x0][0x3a0] ;  /* 0x0000e800ff087b82 */ /* 0x000e620000000800 */
[----:B------:R-:W-:Y:S01]  /*10af0*/  VIADD R5, R7, 0xffffff49 ;  /* 0xffffff4907057836 */ /* 0x000fe20000000000 */
[----:B------:R-:W-:Y:S01]  /*10b00*/  UISETP.GE.U32.AND UP1, UPT, UR5, 0x7fffff1d, UPT ;  /* 0x7fffff1d0500788c */ /* 0x000fe2000bf26070 */
[----:B------:R-:W2:Y:S01]  /*10b10*/  LDL.LU.64 R58, [R1+0x460] ;  /* 0x00046000013a7983 */ /* 0x000ea20000300a00 */
[----:B------:R-:W-:Y:S02]  /*10b20*/  ISETP.GE.U32.AND P4, PT, R4, 0x7fffff0b, PT ;  /* 0x7fffff0b0400780c */ /* 0x000fe40003f86070 */
[----:B------:R-:W-:Y:S01]  /*10b30*/  ISETP.GE.U32.AND P6, PT, R5, 0x7fffff0a, PT ;  /* 0x7fffff0a0500780c */ /* 0x000fe20003fc6070 */
[----:B------:R-:W-:Y:S01]  /*10b40*/  UISETP.GE.U32.AND UP2, UPT, UR4, 0x7fffff1e, UPT ;  /* 0x7fffff1e0400788c */ /* 0x000fe2000bf46070 */
[----:B------:R-:W1:Y:S01]  /*10b50*/  LDC R4, c[0x0][0x3a0] ;  /* 0x0000e800ff047b82 */ /* 0x000e620000000800 */
[----:B------:R-:W-:Y:S01]  /*10b60*/  UISETP.GE.U32.AND UP6, UPT, UR22, 0x7fffff1b, UPT ;  /* 0x7fffff1b1600788c */ /* 0x000fe2000bfc6070 */
[----:B------:R-:W2:Y:S06]  /*10b70*/  LDL.LU.64 R62, [R1+0x458] ;  /* 0x00045800013e7983 */ /* 0x000eac0000300a00 */
[----:B------:R-:W1:Y:S08]  /*10b80*/  LDC R5, c[0x0][0x3a0] ;  /* 0x0000e800ff057b82 */ /* 0x000e700000000800 */
[----:B------:R-:W1:Y:S01]  /*10b90*/  LDC R7, c[0x0][0x3a0] ;  /* 0x0000e800ff077b82 */ /* 0x000e620000000800 */
[----:B------:R-:W-:Y:S01]  /*10ba0*/  USEL UR4, URZ, 0x1, UP1 ;  /* 0x00000001ff047887 */ /* 0x000fe20008800000 */
[----:B------:R-:W2:Y:S01]  /*10bb0*/  LDL.LU.64 R66, [R1+0x450] ;  /* 0x0004500001427983 */ /* 0x000ea20000300a00 */
[----:B-1----:R-:W-:-:S02]  /*10bc0*/  VIADD R4, R4, 0xffffff4b ;  /* 0xffffff4b04047836 */ /* 0x002fc40000000000 */
[----:B------:R-:W-:-:S03]  /*10bd0*/  VIADD R5, R5, 0xffffff44 ;  /* 0xffffff4405057836 */ /* 0x000fc60000000000 */
[----:B------:R-:W-:Y:S01]  /*10be0*/  ISETP.GE.U32.AND P2, PT, R4, 0x7fffff0c, PT ;  /* 0x7fffff0c0400780c */ /* 0x000fe20003f46070 */
[----:B------:R-:W-:Y:S01]  /*10bf0*/  VIADD R4, R6, 0xffffff45 ;  /* 0xffffff4506047836 */ /* 0x000fe20000000000 */
[----:B------:R-:W-:Y:S01]  /*10c00*/  USEL UR5, URZ, 0x1fffe, UP2 ;  /* 0x0001fffeff057887 */ /* 0x000fe20009000000 */
[----:B------:R-:W2:Y:S01]  /*10c10*/  LDL.LU.64 R114, [R1+0x410] ;  /* 0x0004100001727983 */ /* 0x000ea20000300a00 */
[----:B------:R-:W-:Y:S02]  /*10c20*/  ISETP.GE.U32.AND P5, PT, R5, 0x7fffff05, PT ;  /* 0x7fffff050500780c */ /* 0x000fe40003fa6070 */
[----:B------:R-:W-:Y:S02]  /*10c30*/  SEL R5, RZ, 0x1, P1 ;  /* 0x00000001ff057807 */ /* 0x000fe40000800000 */
[----:B------:R-:W-:Y:S01]  /*10c40*/  ISETP.GE.U32.AND P1, PT, R4, 0x7fffff06, PT ;  /* 0x7fffff060400780c */ /* 0x000fe20003f26070 */
[----:B------:R-:W-:Y:S01]  /*10c50*/  VIADD R6, R7, 0xffffff46 ;  /* 0xffffff4607067836 */ /* 0x000fe20000000000 */
[----:B------:R-:W-:-:S02]  /*10c60*/  SEL R4, RZ, 0x1fffe, P6 ;  /* 0x0001fffeff047807 */ /* 0x000fc40003000000 */
[----:B------:R-:W-:Y:S02]  /*10c70*/  SEL R7, RZ, 0x1, P5 ;  /* 0x00000001ff077807 */ /* 0x000fe40002800000 */
[----:B------:R-:W-:Y:S01]  /*10c80*/  ISETP.GE.U32.AND P6, PT, R6, 0x7fffff07, PT ;  /* 0x7fffff070600780c */ /* 0x000fe20003fc6070 */
[----:B------:R-:W-:Y:S01]  /*10c90*/  IMAD.IADD R5, R5, 0x1, R4 ;  /* 0x0000000105057824 */ /* 0x000fe200078e0204 */
[----:B------:R-:W-:Y:S01]  /*10ca0*/  SEL R4, RZ, 0x1fffe, P1 ;  /* 0x0001fffeff047807 */ /* 0x000fe20000800000 */
[----:B------:R-:W-:-:S04]  /*10cb0*/  VIADD R6, R8, 0xffffff47 ;  /* 0xffffff4708067836 */ /* 0x000fc80000000000 */
[----:B------:R-:W-:Y:S01]  /*10cc0*/  IMAD.IADD R7, R7, 0x1, R4 ;  /* 0x0000000107077824 */ /* 0x000fe200078e0204 */
[----:B------:R-:W-:Y:S02]  /*10cd0*/  ISETP.GE.U32.AND P5, PT, R6, 0x7fffff08, PT ;  /* 0x7fffff080600780c */ /* 0x000fe40003fa6070 */
[----:B------:R-:W-:Y:S02]  /*10ce0*/  LOP3.LUT R4, R5, 0x3, RZ, 0xc0, !PT ;  /* 0x0000000305047812 */ /* 0x000fe400078ec0ff */
[----:B------:R-:W-:Y:S02]  /*10cf0*/  SEL R6, RZ, 0x4, P4 ;  /* 0x00000004ff067807 */ /* 0x000fe40002000000 */
[----:B------:R-:W-:-:S04]  /*10d00*/  SEL R5, RZ, 0x7fff8, P2 ;  /* 0x0007fff8ff057807 */ /* 0x000fc80001000000 */
[----:B------:R-:W-:Y:S02]  /*10d10*/  IADD3 R8, PT, PT, R4, R5, R6 ;  /* 0x0000000504087210 */ /* 0x000fe40007ffe006 */
[----:B------:R-:W-:Y:S02]  /*10d20*/  LOP3.LUT R4, R7, 0x3, RZ, 0xc0, !PT ;  /* 0x0000000307047812 */ /* 0x000fe400078ec0ff */
[----:B------:R-:W-:Y:S02]  /*10d30*/  SEL R5, RZ, 0x7fff8, P5 ;  /* 0x0007fff8ff057807 */ /* 0x000fe40002800000 */
[----:B------:R-:W-:-:S04]  /*10d40*/  SEL R6, RZ, 0x4, P6 ;  /* 0x00000004ff067807 */ /* 0x000fc80003000000 */
[----:B------:R-:W-:Y:S02]  /*10d50*/  IADD3 R7, PT, PT, R4, R5, R6 ;  /* 0x0000000504077210 */ /* 0x000fe40007ffe006 */
[----:B------:R-:W1:Y:S08]  /*10d60*/  LDC R4, c[0x0][0x3a0] ;  /* 0x0000e800ff047b82 */ /* 0x000e700000000800 */
[----:B------:R-:W1:Y:S02]  /*10d70*/  LDC R5, c[0x0][0x3a0] ;  /* 0x0000e800ff057b82 */ /* 0x000e640000000800 */
[----:B-1----:R-:W-:-:S02]  /*10d80*/  VIADD R4, R4, 0xffffff41 ;  /* 0xffffff4104047836 */ /* 0x002fc40000000000 */
[----:B------:R-:W-:-:S03]  /*10d90*/  VIADD R11, R5, 0xffffff40 ;  /* 0xffffff40050b7836 */ /* 0x000fc60000000000 */
[----:B------:R-:W-:Y:S02]  /*10da0*/  ISETP.GE.U32.AND P2, PT, R4, 0x7fffff02, PT ;  /* 0x7fffff020400780c */ /* 0x000fe40003f46070 */
[----:B------:R-:W-:Y:S02]  /*10db0*/  ISETP.GE.U32.AND P1, PT, R11, 0x7fffff01, PT ;  /* 0x7fffff010b00780c */ /* 0x000fe40003f26070 */
[----:B------:R-:W-:Y:S02]  /*10dc0*/  SEL R4, RZ, 0x1fffe, P2 ;  /* 0x0001fffeff047807 */ /* 0x000fe40001000000 */
[----:B------:R-:W-:-:S05]  /*10dd0*/  SEL R5, RZ, 0x1, P1 ;  /* 0x00000001ff057807 */ /* 0x000fca0000800000 */
[----:B------:R-:W-:Y:S02]  /*10de0*/  IMAD.IADD R4, R5, 0x1, R4 ;  /* 0x0000000105047824 */ /* 0x000fe400078e0204 */
[----:B------:R-:W1:Y:S02]  /*10df0*/  LDC R5, c[0x0][0x3a0] ;  /* 0x0000e800ff057b82 */ /* 0x000e640000000800 */
[----:B-1----:R-:W-:-:S05]  /*10e00*/  VIADD R5, R5, 0xffffff42 ;  /* 0xffffff4205057836 */ /* 0x002fca0000000000 */
[----:B------:R-:W-:Y:S02]  /*10e10*/  ISETP.GE.U32.AND P2, PT, R5, 0x7fffff03, PT ;  /* 0x7fffff030500780c */ /* 0x000fe40003f46070 */
[----:B------:R-:W1:Y:S01]  /*10e20*/  LDC R5, c[0x0][0x3a0] ;  /* 0x0000e800ff057b82 */ /* 0x000e620000000800 */
[----:B------:R-:W-:-:S04]  /*10e30*/  IADD3 R18, P4, PT, R250, UR30, RZ ;  /* 0x0000001efa127c10 */ /* 0x000fc8000ff9e0ff */
[----:B------:R-:W-:Y:S02]  /*10e40*/  IADD3.X R19, PT, PT, R251, UR13, RZ, P4, !PT ;  /* 0x0000000dfb137c10 */ /* 0x000fe4000a7fe4ff */
[----:B------:R-:W-:Y:S02]  /*10e50*/  LOP3.LUT R4, R4, 0x3, RZ, 0xc0, !PT ;  /* 0x0000000304047812 */ /* 0x000fe400078ec0ff */
[----:B------:R-:W-:Y:S01]  /*10e60*/  SEL R6, RZ, 0x4, P2 ;  /* 0x00000004ff067807 */ /* 0x000fe20001000000 */
[----:B-1----:R-:W-:-:S05]  /*10e70*/  VIADD R5, R5, 0xffffff43 ;  /* 0xffffff4305057836 */ /* 0x002fca0000000000 */
[----:B------:R-:W-:-:S04]  /*10e80*/  ISETP.GE.U32.AND P4, PT, R5, 0x7fffff04, PT ;  /* 0x7fffff040500780c */ /* 0x000fc80003f86070 */
[----:B------:R-:W-:-:S04]  /*10e90*/  SEL R5, RZ, 0x7fff8, P4 ;  /* 0x0007fff8ff057807 */ /* 0x000fc80002000000 */
[----:B------:R-:W-:Y:S02]  /*10ea0*/  IADD3 R6, PT, PT, R4, R5, R6 ;  /* 0x0000000504067210 */ /* 0x000fe40007ffe006 */
[----:B------:R-:W1:Y:S02]  /*10eb0*/  LDC R4, c[0x0][0x3a0] ;  /* 0x0000e800ff047b82 */ /* 0x000e640000000800 */
[----:B-1----:R-:W-:-:S05]  /*10ec0*/  VIADD R4, R4, 0xffffff5e ;  /* 0xffffff5e04047836 */ /* 0x002fca0000000000 */
[----:B------:R-:W-:Y:S02]  /*10ed0*/  ISETP.GE.U32.AND P2, PT, R4, 0x7fffff1f, PT ;  /* 0x7fffff1f0400780c */ /* 0x000fe40003f46070 */
[----:B------:R-:W1:Y:S01]  /*10ee0*/  LDC R4, c[0x0][0x3a0] ;  /* 0x0000e800ff047b82 */ /* 0x000e620000000800 */
[----:B------:R-:W-:Y:S01]  /*10ef0*/  UIADD3 UR4, UPT, UPT, UR4, UR5, URZ ;  /* 0x0000000504047290 */ /* 0x000fe2000fffe0ff */
[----:B------:R-:W-:Y:S01]  /*10f00*/  SEL R5, RZ, 0x4, P2 ;  /* 0x00000004ff057807 */ /* 0x000fe20001000000 */
[----:B------:R-:W1:Y:S02]  /*10f10*/  LDCU UR5, c[0x0][0x3a0] ;  /* 0x00007400ff0577ac */ /* 0x000e640008000800 */
[----:B------:R-:W-:Y:S01]  /*10f20*/  ULOP3.LUT UR4, UR4, 0x3, URZ, 0xc0, !UPT ;  /* 0x0000000304047892 */ /* 0x000fe2000f8ec0ff */
[----:B-1----:R-:W-:-:S05]  /*10f30*/  VIADD R4, R4, 0xffffff5f ;  /* 0xffffff5f04047836 */ /* 0x002fca0000000000 */
[----:B------:R-:W-:-:S04]  /*10f40*/  ISETP.GE.U32.AND P4, PT, R4, 0x7fffff20, PT ;  /* 0x7fffff200400780c */ /* 0x000fc80003f86070 */
[----:B------:R-:W-:-:S04]  /*10f50*/  SEL R4, RZ, 0x7fff8, P4 ;  /* 0x0007fff8ff047807 */ /* 0x000fc80002000000 */
[----:B------:R-:W-:Y:S01]  /*10f60*/  IADD3 R54, PT, PT, R4, UR4, R5 ;  /* 0x0000000404367c10 */ /* 0x000fe2000fffe005 */
[----:B------:R-:W1:Y:S01]  /*10f70*/  LDCU UR4, c[0x0][0x3a0] ;  /* 0x00007400ff0477ac */ /* 0x000e620008000800 */
[----:B------:R-:W-:Y:S02]  /*10f80*/  UIADD3 UR19, UPT, UPT, UR19, -0xa7, URZ ;  /* 0xffffff5913137890 */ /* 0x000fe4000fffe0ff */
[----:B------:R-:W-:Y:S02]  /*10f90*/  UIADD3 UR5, UPT, UPT, UR5, -0xb0, URZ ;  /* 0xffffff5005057890 */ /* 0x000fe4000fffe0ff */
[----:B------:R-:W-:Y:S02]  /*10fa0*/  UIADD3 UR16, UPT, UPT, UR16, -0xac, URZ ;  /* 0xffffff5410107890 */ /* 0x000fe4000fffe0ff */
[----:B------:R-:W-:Y:S02]  /*10fb0*/  UISETP.GE.U32.AND UP1, UPT, UR21, 0x7fffff1c, UPT ;  /* 0x7fffff1c1500788c */ /* 0x000fe4000bf26070 */
[----:B------:R-:W-:-:S02]  /*10fc0*/  UISETP.GE.U32.AND UP4, UPT, UR20, 0x7fffff19, UPT ;  /* 0x7fffff191400788c */ /* 0x000fc4000bf86070 */
[----:B------:R-:W-:Y:S02]  /*10fd0*/  UISETP.GE.U32.AND UP3, UPT, UR15, 0x7fffff16, UPT ;  /* 0x7fffff160f00788c */ /* 0x000fe4000bf66070 */
[----:B------:R-:W-:Y:S02]  /*10fe0*/  UIADD3 UR18, UPT, UPT, UR18, -0xaa, URZ ;  /* 0xffffff5612127890 */ /* 0x000fe4000fffe0ff */
[----:B-1----:R-:W-:Y:S02]  /*10ff0*/  UIADD3 UR4, UPT, UPT, UR4, -0xaf, URZ ;  /* 0xffffff5104047890 */ /* 0x002fe4000fffe0ff */
[----:B------:R-:W-:Y:S02]  /*11000*/  USEL UR15, URZ, 0x4, UP6 ;  /* 0x00000004ff0f7887 */ /* 0x000fe4000b000000 */
[----:B------:R-:W-:Y:S02]  /*11010*/  UISETP.GE.U32.AND UP5, UPT, UR19, 0x7fffff1a, UPT ;  /* 0x7fffff1a1300788c */ /* 0x000fe4000bfa6070 */
[----:B------:R-:W-:-:S02]  /*11020*/  UISETP.GE.U32.AND UP6, UPT, UR5, 0x7fffff11, UPT ;  /* 0x7fffff110500788c */ /* 0x000fc4000bfc6070 */
[----:B------:R-:W-:Y:S02]  /*11030*/  UIADD3 UR17, UPT, UPT, UR17, -0xa9, URZ ;  /* 0xffffff5711117890 */ /* 0x000fe4000fffe0ff */
[----:B------:R-:W-:Y:S02]  /*11040*/  UISETP.GE.U32.AND UP2, UPT, UR16, 0x7fffff15, UPT ;  /* 0x7fffff151000788c */ /* 0x000fe4000bf46070 */
[----:B------:R-:W-:Y:S02]  /*11050*/  USEL UR5, URZ, 0x7fff8, UP1 ;  /* 0x0007fff8ff057887 */ /* 0x000fe40008800000 */
[----:B------:R-:W-:Y:S02]  /*11060*/  USEL UR16, URZ, 0x1, UP4 ;  /* 0x00000001ff107887 */ /* 0x000fe4000a000000 */
[----:B------:R-:W-:Y:S02]  /*11070*/  UISETP.GE.U32.AND UP1, UPT, UR4, 0x7fffff12, UPT ;  /* 0x7fffff120400788c */ /* 0x000fe4000bf26070 */
[----:B------:R-:W-:-:S02]  /*11080*/  UIADD3 UR9, UPT, UPT, UR9, -0xae, URZ ;  /* 0xffffff5209097890 */ /* 0x000fc4000fffe0ff */
[----:B------:R-:W-:Y:S02]  /*11090*/  UISETP.GE.U32.AND UP4, UPT, UR18, 0x7fffff17, UPT ;  /* 0x7fffff171200788c */ /* 0x000fe4000bf86070 */
[----:B------:R-:W-:Y:S02]  /*110a0*/  USEL UR18, URZ, 0x1fffe, UP5 ;  /* 0x0001fffeff127887 */ /* 0x000fe4000a800000 */
[----:B------:R-:W-:Y:S02]  /*110b0*/  UISETP.GE.U32.AND UP5, UPT, UR17, 0x7fffff18, UPT ;  /* 0x7fffff181100788c */ /* 0x000fe4000bfa6070 */
[----:B------:R-:W-:Y:S02]  /*110c0*/  UIADD3 UR7, UPT, UPT, UR7, -0xad, URZ ;  /* 0xffffff5307077890 */ /* 0x000fe4000fffe0ff */
[----:B------:R-:W-:Y:S02]  /*110d0*/  USEL UR17, URZ, 0x1, UP2 ;  /* 0x00000001ff117887 */ /* 0x000fe40009000000 */
[----:B------:R-:W-:-:S02]  /*110e0*/  USEL UR21, URZ, 0x1, UP6 ;  /* 0x00000001ff157887 */ /* 0x000fc4000b000000 */
[----:B------:R-:W-:Y:S02]  /*110f0*/  USEL UR22, URZ, 0x1fffe, UP1 ;  /* 0x0001fffeff167887 */ /* 0x000fe40008800000 */
[----:B------:R-:W-:Y:S02]  /*11100*/  UISETP.GE.U32.AND UP2, UPT, UR9, 0x7fffff13, UPT ;  /* 0x7fffff130900788c */ /* 0x000fe4000bf46070 */
[----:B------:R-:W-:Y:S02]  /*11110*/  USEL UR9, URZ, 0x1fffe, UP3 ;  /* 0x0001fffeff097887 */ /* 0x000fe40009800000 */
[----:B------:R-:W-:Y:S02]  /*11120*/  UIADD3 UR16, UPT, UPT, UR16, UR18, URZ ;  /* 0x0000001210107290 */ /* 0x000fe4000fffe0ff */
[----:B------:R-:W-:Y:S02]  /*11130*/  UISETP.GE.U32.AND UP3, UPT, UR7, 0x7fffff14, UPT ;  /* 0x7fffff140700788c */ /* 0x000fe4000bf66070 */
[----:B------:R-:W-:-:S02]  /*11140*/  UIADD3 UR21, UPT, UPT, UR21, UR22, URZ ;  /* 0x0000001615157290 */ /* 0x000fc4000fffe0ff */
[----:B------:R-:W-:Y:S01]  /*11150*/  UIADD3 UR9, UPT, UPT, UR17, UR9, URZ ;  /* 0x0000000911097290 */ /* 0x000fe2000fffe0ff */
[----:B------:R-:W-:Y:S01]  /*11160*/  LOP3.LUT R4, R6, 0xf, RZ, 0xc0, !PT ;  /* 0x0000000f06047812 */ /* 0x000fe200078ec0ff */
[----:B------:R-:W-:Y:S02]  /*11170*/  ULOP3.LUT UR16, UR16, 0x3, URZ, 0xc0, !UPT ;  /* 0x0000000310107892 */ /* 0x000fe4000f8ec0ff */
[----:B------:R-:W-:Y:S02]  /*11180*/  USEL UR19, URZ, 0x4, UP2 ;  /* 0x00000004ff137887 */ /* 0x000fe40009000000 */
[----:B------:R-:W-:Y:S02]  /*11190*/  USEL UR20, URZ, 0x7fff8, UP3 ;  /* 0x0007fff8ff147887 */ /* 0x000fe40009800000 */
[----:B------:R-:W-:Y:S02]  /*111a0*/  ULOP3.LUT UR21, UR21, 0x3, URZ, 0xc0, !UPT ;  /* 0x0000000315157892 */ /* 0x000fe4000f8ec0ff */
[----:B------:R-:W-:-:S02]  /*111b0*/  USEL UR4, URZ, 0x4, UP4 ;  /* 0x00000004ff047887 */ /* 0x000fc4000a000000 */
[----:B------:R-:W-:Y:S02]  /*111c0*/  USEL UR7, URZ, 0x7fff8, UP5 ;  /* 0x0007fff8ff077887 */ /* 0x000fe4000a800000 */
[----:B------:R-:W-:Y:S02]  /*111d0*/  ULOP3.LUT UR9, UR9, 0x3, URZ, 0xc0, !UPT ;  /* 0x0000000309097892 */ /* 0x000fe4000f8ec0ff */
[----:B------:R-:W-:Y:S01]  /*111e0*/  UIADD3 UR5, UPT, UPT, UR16, UR5, UR15 ;  /* 0x0000000510057290 */ /* 0x000fe2000fffe00f */
[----:B------:R-:W-:Y:S01]  /*111f0*/  IMAD R5, R7, 0x10, R4 ;  /* 0x0000001007057824 */ /* 0x000fe200078e0204 */
[----:B------:R-:W-:Y:S01]  /*11200*/  UIADD3 UR19, UPT, UPT, UR21, UR20, UR19 ;  /* 0x0000001415137290 */ /* 0x000fe2000fffe013 */
[----:B------:R-:W-:Y:S01]  /*11210*/  IMAD.SHL.U32 R4, R8, 0x100, RZ ;  /* 0x0000010008047824 */ /* 0x000fe200078e00ff */
[----:B------:R-:W-:Y:S02]  /*11220*/  UIADD3 UR7, UPT, UPT, UR9, UR7, UR4 ;  /* 0x0000000709077290 */ /* 0x000fe4000fffe004 */
[----:B------:R-:W-:-:S02]  /*11230*/  USHF.L.U32 UR4, UR5, 0x8, URZ ;  /* 0x0000000805047899 */ /* 0x000fc400080006ff */
[----:B------:R-:W-:Y:S01]  /*11240*/  ULOP3.LUT UR19, UR19, 0xf, URZ, 0xc0, !UPT ;  /* 0x0000000f13137892 */ /* 0x000fe2000f8ec0ff */
[----:B------:R-:W-:Y:S01]  /*11250*/  LOP3.LUT R4, R4, 0xf00, RZ, 0xe2, !PT ;  /* 0x00000f0004047812 */ /* 0x000fe200078ee2ff */
[----:B------:R-:W-:Y:S02]  /*11260*/  ULOP3.LUT UR4, UR4, 0xf00, URZ, 0xe2, !UPT ;  /* 0x00000f0004047892 */ /* 0x000fe4000f8ee2ff */
[----:B------:R-:W-:Y:S02]  /*11270*/  ULEA UR7, UR7, UR19, 0x4 ;  /* 0x0000001307077291 */ /* 0x000fe4000f8e20ff */
[----:B------:R-:W-:Y:S01]  /*11280*/  IMAD R6, R9, 0x1000, R4 ;  /* 0x0000100009067824 */ /* 0x000fe200078e0204 */
[----:B------:R-:W-:Y:S01]  /*11290*/  LOP3.LUT R4, R5, 0xff, RZ, 0xc0, !PT ;  /* 0x000000ff05047812 */ /* 0x000fe200078ec0ff */
[----:B------:R-:W-:Y:S01]  /*112a0*/  ULOP3.LUT UR7, UR7, 0xff, URZ, 0xc0, !UPT ;  /* 0x000000ff07077892 */ /* 0x000fe2000f8ec0ff */
[----:B------:R-:W-:-:S03]  /*112b0*/  LEA R54, R54, UR4, 0xc ;  /* 0x0000000436367c11 */ /* 0x000fc6000f8e60ff */
[----:B------:R-:W-:Y:S02]  /*112c0*/  IMAD.IADD R4, R6, 0x1, R4 ;  /* 0x0000000106047824 */ /* 0x000fe400078e0204 */
[----:B------:R-:W-:-:S05]  /*112d0*/  VIADD R54, R54, UR7 ;  /* 0x0000000736367c36 */ /* 0x000fca0008000000 */
[----:B------:R-:W-:-:S04]  /*112e0*/  PRMT R54, R4, 0x5410, R54 ;  /* 0x0000541004367816 */ /* 0x000fc80000000036 */
[----:B------:R-:W-:-:S04]  /*112f0*/  SHF.R.U64 R4, R54, 0x1f, RZ ;  /* 0x0000001f36047819 */ /* 0x000fc800000012ff */
[----:B------:R-:W-:Y:S02]  /*11300*/  LOP3.LUT P2, RZ, R4, 0x1, RZ, 0xc0, !PT ;  /* 0x0000000104ff7812 */ /* 0x000fe4000784c0ff */
[----:B------:R-:W-:-:S04]  /*11310*/  SHF.R.U64 R4, R54, 0x1e, RZ ;  /* 0x0000001e36047819 */ /* 0x000fc800000012ff */
[----:B------:R-:W-:Y:S02]  /*11320*/  LOP3.LUT P4, RZ, R4, 0x1, RZ, 0xc0, !PT ;  /* 0x0000000104ff7812 */ /* 0x000fe4000788c0ff */
[----:B----4-:R-:W-:Y:S02]  /*11330*/  IADD3 R16, P5, PT, R14, UR30, RZ ;  /* 0x0000001e0e107c10 */ /* 0x010fe4000ffbe0ff */
[----:B------:R-:W-:Y:S02]  /*11340*/  SHF.R.U64 R4, R54, 0x1d, RZ ;  /* 0x0000001d36047819 */ /* 0x000fe400000012ff */
[----:B------:R-:W-:Y:S01]  /*11350*/  IADD3.X R17, PT, PT, R15, UR13, RZ, P5, !PT ;  /* 0x0000000d0f117c10 */ /* 0x000fe2000affe4ff */
[----:B------:R-:W-:Y:S01]  /*11360*/  LDGSTS.E [R252+0x30080], desc[UR28][R18.64], P2 ;  /* 0x3008000012fc7fae */ /* 0x000fe200091a101c */
[----:B------:R-:W-:Y:S02]  /*11370*/  LOP3.LUT P2, RZ, R4, 0x1, RZ, 0xc0, !PT ;  /* 0x0000000104ff7812 */ /* 0x000fe4000784c0ff */
[----:B------:R-:W-:-:S03]  /*11380*/  SHF.R.U64 R4, R54, 0x1c, RZ ;  /* 0x0000001c36047819 */ /* 0x000fc600000012ff */
[----:B------:R-:W-:Y:S01]  /*11390*/  LDGSTS.E [R252+0x30084], desc[UR28][R16.64], P4 ;  /* 0x3008400010fc7fae */ /* 0x000fe2000a1a101c */
[----:B--2---:R-:W-:Y:S02]  /*113a0*/  IADD3 R14, P4, PT, R12, UR30, RZ ;  /* 0x0000001e0c0e7c10 */ /* 0x004fe4000ff9e0ff */
[----:B------:R-:W-:Y:S02]  /*113b0*/  LOP3.LUT P5, RZ, R4, 0x1, RZ, 0xc0, !PT ;  /* 0x0000000104ff7812 */ /* 0x000fe400078ac0ff */
[----:B------:R-:W-:Y:S02]  /*113c0*/  SHF.R.U64 R4, R54, 0x1b, RZ ;  /* 0x0000001b36047819 */ /* 0x000fe400000012ff */
[----:B------:R-:W-:Y:S02]  /*113d0*/  IADD3.X R15, PT, PT, R13, UR13, RZ, P4, !PT ;  /* 0x0000000d0d0f7c10 */ /* 0x000fe4000a7fe4ff */
[----:B---3--:R-:W-:Y:S02]  /*113e0*/  IADD3 R12, P6, PT, R122, UR30, RZ ;  /* 0x0000001e7a0c7c10 */ /* 0x008fe4000ffde0ff */
[----:B------:R-:W-:Y:S01]  /*113f0*/  LOP3.LUT P4, RZ, R4, 0x1, RZ, 0xc0, !PT ;  /* 0x0000000104ff7812 */ /* 0x000fe2000788c0ff */
[----:B------:R-:W-:Y:S01]  /*11400*/  LDGSTS.E [R252+0x30088], desc[UR28][R14.64], P2 ;  /* 0x300880000efc7fae */ /* 0x000fe200091a101c */
[----:B------:R-:W-:-:S02]  /*11410*/  IADD3.X R13, PT, PT, R123, UR13, RZ, P6, !PT ;  /* 0x0000000d7b0d7c10 */ /* 0x000fc4000b7fe4ff */
[----:B------:R-:W-:Y:S01]  /*11420*/  IADD3 R10, P6, PT, R140, UR30, RZ ;  /* 0x0000001e8c0a7c10 */ /* 0x000fe2000ffde0ff */
[----:B------:R-:W2:Y:S03]  /*11430*/  LDL.LU.64 R122, [R1+0x408] ;  /* 0x00040800017a7983 */ /* 0x000ea60000300a00 */
[----:B------:R-:W-:Y:S01]  /*11440*/  IADD3.X R11, PT, PT, R141, UR13, RZ, P6, !PT ;  /* 0x0000000d8d0b7c10 */ /* 0x000fe2000b7fe4ff */
[----:B------:R-:W-:Y:S04]  /*11450*/  LDGSTS.E [R252+0x3008c], desc[UR28][R12.64], P5 ;  /* 0x3008c0000cfc7fae */ /* 0x000fe8000a9a101c */
[----:B------:R-:W-:Y:S01]  /*11460*/  LDGSTS.E [R252+0x30090], desc[UR28][R10.64], P4 ;  /* 0x300900000afc7fae */ /* 0x000fe2000a1a101c */
[----:B------:R-:W-:-:S04]  /*11470*/  IADD3 R8, P4, PT, R148, UR30, RZ ;  /* 0x0000001e94087c10 */ /* 0x000fc8000ff9e0ff */
[----:B------:R-:W-:Y:S02]  /*11480*/  IADD3.X R9, PT, PT, R149, UR13, RZ, P4, !PT ;  /* 0x0000000d95097c10 */ /* 0x000fe4000a7fe4ff */
[----:B------:R-:W3:Y:S01]  /*11490*/  LDL.LU.64 R148, [R1+0x400] ;  /* 0x0004000001947983 */ /* 0x000ee20000300a00 */
[----:B------:R-:W-:Y:S02]  /*114a0*/  SHF.R.U64 R4, R54, 0x1a, RZ ;  /* 0x0000001a36047819 */ /* 0x000fe400000012ff */
[----:B-----5:R-:W-:Y:S01]  /*114b0*/  IADD3 R6, P6, PT, R156, UR30, RZ ;  /* 0x0000001e9c067c10 */ /* 0x020fe2000ffde0ff */
[----:B------:R-:W4:Y:S01]  /*114c0*/  LDL.LU.64 R140, [R1+0x3f8] ;  /* 0x0003f800018c7983 */ /* 0x000f220000300a00 */
[----:B------:R-:W-:Y:S02]  /*114d0*/  LOP3.LUT P2, RZ, R4, 0x1, RZ, 0xc0, !PT ;  /* 0x0000000104ff7812 */ /* 0x000fe4000784c0ff */
[----:B------:R-:W-:Y:S01]  /*114e0*/  SHF.R.U64 R4, R54, 0x19, RZ ;  /* 0x0000001936047819 */ /* 0x000fe200000012ff */
[----:B------:R-:W5:Y:S03]  /*114f0*/  LDL.LU.64 R98, [R1+0x3f0] ;  /* 0x0003f00001627983 */ /* 0x000f660000300a00 */
[----:B------:R-:W-:-:S02]  /*11500*/  LOP3.LUT P5, RZ, R4, 0x1, RZ, 0xc0, !PT ;  /* 0x0000000104ff7812 */ /* 0x000fc400078ac0ff */
[----:B------:R-:W-:-:S04]  /*11510*/  SHF.R.U64 R4, R54, 0x18, RZ ;  /* 0x0000001836047819 */ /* 0x000fc800000012ff */
[----:B------:R-:W-:Y:S01]  /*11520*/  LOP3.LUT P4, RZ, R4, 0x1, RZ, 0xc0, !PT ;  /* 0x0000000104ff7812 */ /* 0x000fe2000788c0ff */
[----:B------:R-:W-:Y:S01]  /*11530*/  LDGSTS.E [R252+0x30094], desc[UR28][R8.64], P2 ;  /* 0x3009400008fc7fae */ /* 0x000fe200091a101c */
[----:B------:R-:W-:Y:S02]  /*11540*/  IADD3.X R7, PT, PT, R157, UR13, RZ, P6, !PT ;  /* 0x0000000d9d077c10 */ /* 0x000fe4000b7fe4ff */
[----:B------:R-:W-:Y:S01]  /*11550*/  IADD3 R4, P6, PT, R58, UR30, RZ ;  /* 0x0000001e3a047c10 */ /* 0x000fe2000ffde0ff */
[----:B------:R-:W4:Y:S01]  /*11560*/  LDL.LU.64 R156, [R1+0x3e8] ;  /* 0x0003e800019c7983 */ /* 0x000f220000300a00 */
[----:B------:R-:W-:Y:S02]  /*11570*/  SHF.R.U64 R55, R54, 0x17, RZ ;  /* 0x0000001736377819 */ /* 0x000fe400000012ff */
[----:B------:R-:W-:Y:S01]  /*11580*/  IADD3.X R5, PT, PT, R59, UR13, RZ, P6, !PT ;  /* 0x0000000d3b057c10 */ /* 0x000fe2000b7fe4ff */
[----:B------:R-:W-:Y:S01]  /*11590*/  LDGSTS.E [R252+0x30098], desc[UR28][R6.64], P5 ;  /* 0x3009800006fc7fae */ /* 0x000fe2000a9a101c */
[----:B------:R-:W-:-:S02]  /*115a0*/  LOP3.LUT P2, RZ, R55, 0x1, RZ, 0xc0, !PT ;  /* 0x0000000137ff7812 */ /* 0x000fc4000784c0ff */
[----:B------:R-:W-:Y:S01]  /*115b0*/  SHF.R.U64 R55, R54, 0x16, RZ ;  /* 0x0000001636377819 */ /* 0x000fe200000012ff */
[----:B------:R-:W-:Y:S01]  /*115c0*/  LDGSTS.E [R252+0x3009c], desc[UR28][R4.64], P4 ;  /* 0x3009c00004fc7fae */ /* 0x000fe2000a1a101c */
[----:B------:R-:W-:Y:S02]  /*115d0*/  IADD3 R58, P4, PT, R62, UR30, RZ ;  /* 0x0000001e3e3a7c10 */ /* 0x000fe4000ff9e0ff */
[----:B------:R-:W-:Y:S01]  /*115e0*/  LOP3.LUT P5, RZ, R55, 0x1, RZ, 0xc0, !PT ;  /* 0x0000000137ff7812 */ /* 0x000fe200078ac0ff */
[----:B------:R-:W4:Y:S01]  /*115f0*/  LDL.LU.64 R106, [R1+0x3e0] ;  /* 0x0003e000016a7983 */ /* 0x000f220000300a00 */
[----:B------:R-:W-:Y:S02]  /*11600*/  SHF.R.U64 R55, R54, 0x15, RZ ;  /* 0x0000001536377819 */ /* 0x000fe400000012ff */
[----:B------:R-:W-:Y:S02]  /*11610*/  IADD3.X R59, PT, PT, R63, UR13, RZ, P4, !PT ;  /* 0x0000000d3f3b7c10 */ /* 0x000fe4000a7fe4ff */
[----:B------:R-:W-:-:S02]  /*11620*/  IADD3 R62, P6, PT, R66, UR30, RZ ;  /* 0x0000001e423e7c10 */ /* 0x000fc4000ffde0ff */
[----:B------:R-:W-:Y:S01]  /*11630*/  LOP3.LUT P4, RZ, R55, 0x1, RZ, 0xc0, !PT ;  /* 0x0000000137ff7812 */ /* 0x000fe2000788c0ff */
[----:B------:R-:W-:Y:S01]  /*11640*/  LDGSTS.E [R252+0x300a0], desc[UR28][R58.64], P2 ;  /* 0x300a00003afc7fae */ /* 0x000fe200091a101c */
[----:B------:R-:W-:Y:S02]  /*11650*/  IADD3.X R63, PT, PT, R67, UR13, RZ, P6, !PT ;  /* 0x0000000d433f7c10 */ /* 0x000fe4000b7fe4ff */
[----:B------:R-:W-:Y:S02]  /*11660*/  IADD3 R66, P6, PT, R216, UR30, RZ ;  /* 0x0000001ed8427c10 */ /* 0x000fe4000ffde0ff */
[----:B------:R-:W-:Y:S01]  /*11670*/  SHF.R.U64 R55, R54, 0x14, RZ ;  /* 0x0000001436377819 */ /* 0x000fe200000012ff */
[----:B------:R-:W-:Y:S01]  /*11680*/  LDGSTS.E [R252+0x300a4], desc[UR28][R62.64], P5 ;  /* 0x300a40003efc7fae */ /* 0x000fe2000a9a101c */
[----:B------:R-:W-:Y:S02]  /*11690*/  IADD3.X R67, PT, PT, R217, UR13, RZ, P6, !PT ;  /* 0x0000000dd9437c10 */ /* 0x000fe4000b7fe4ff */
[----:B------:R-:W-:-:S02]  /*116a0*/  LOP3.LUT P2, RZ, R55, 0x1, RZ, 0xc0, !PT ;  /* 0x0000000137ff7812 */ /* 0x000fc4000784c0ff */
[----:B------:R-:W-:Y:S01]  /*116b0*/  SHF.R.U64 R55, R54, 0x13, RZ ;  /* 0x0000001336377819 */ /* 0x000fe200000012ff */
[----:B------:R-:W-:Y:S01]  /*116c0*/  LDGSTS.E [R252+0x300a8], desc[UR28][R66.64], P4 ;  /* 0x300a800042fc7fae */ /* 0x000fe2000a1a101c */
[----:B------:R-:W-:Y:S02]  /*116d0*/  IADD3 R202, P4, PT, R202, UR30, RZ ;  /* 0x0000001ecaca7c10 */ /* 0x000fe4000ff9e0ff */
[----:B------:R-:W-:Y:S02]  /*116e0*/  LOP3.LUT P5, RZ, R55, 0x1, RZ, 0xc0, !PT ;  /* 0x0000000137ff7812 */ /* 0x000fe400078ac0ff */
        /* <DEDUP_REMOVED lines=36> */
[----:B------:R-:W-:-:S03]  /*11930*/  IADD3 R242, P6, PT, R248, UR30, RZ ;  /* 0x0000001ef8f27c10 */ /* 0x000fc6000ffde0ff */
[----:B------:R-:W-:Y:S01]  /*11940*/  LDGSTS.E [R252+0x300c8], desc[UR28][R240.64], P5 ;  /* 0x300c8000f0fc7fae */ /* 0x000fe2000a9a101c */
[----:B------:R-:W-:-:S05]  /*11950*/  IADD3.X R243, PT, PT, R249, UR13, RZ, P6, !PT ;  /* 0x0000000df9f37c10 */ /* 0x000fca000b7fe4ff */
[----:B------:R-:W-:Y:S01]  /*11960*/  LDGSTS.E [R252+0x300cc], desc[UR28][R242.64], P4 ;  /* 0x300cc000f2fc7fae */ /* 0x000fe2000a1a101c */
[----:B------:R-:W-:-:S04]  /*11970*/  IADD3 R248, P4, PT, R114, UR30, RZ ;  /* 0x0000001e72f87c10 */ /* 0x000fc8000ff9e0ff */
[----:B------:R-:W-:Y:S02]  /*11980*/  IADD3.X R249, PT, PT, R115, UR13, RZ, P4, !PT ;  /* 0x0000000d73f97c10 */ /* 0x000fe4000a7fe4ff */
[----:B------:R-:W5:Y:S01]  /*11990*/  LDL.LU.64 R114, [R1+0x3d8] ;  /* 0x0003d80001727983 */ /* 0x000f620000300a00 */
[----:B--2---:R-:W-:-:S04]  /*119a0*/  IADD3 R250, P6, PT, R122, UR30, RZ ;  /* 0x0000001e7afa7c10 */ /* 0x004fc8000ffde0ff */
[----:B------:R-:W-:Y:S02]  /*119b0*/  IADD3.X R251, PT, PT, R123, UR13, RZ, P6, !PT ;  /* 0x0000000d7bfb7c10 */ /* 0x000fe4000b7fe4ff */
[----:B---3--:R-:W-:-:S04]  /*119c0*/  IADD3 R74, P6, PT, R148, UR30, RZ ;  /* 0x0000001e944a7c10 */ /* 0x008fc8000ffde0ff */
[----:B------:R-:W-:Y:S02]  /*119d0*/  IADD3.X R75, PT, PT, R149, UR13, RZ, P6, !PT ;  /* 0x0000000d954b7c10 */ /* 0x000fe4000b7fe4ff */
[----:B------:R-:W2:Y:S01]  /*119e0*/  LDL.LU.64 R148, [R1+0x3d0] ;  /* 0x0003d00001947983 */ /* 0x000ea20000300a00 */
[----:B------:R-:W-:-:S04]  /*119f0*/  SHF.R.U64 R55, R54, 0xb, RZ ;  /* 0x0000000b36377819 */ /* 0x000fc800000012ff */
[----:B------:R-:W-:Y:S02]  /*11a00*/  LOP3.LUT P2, RZ, R55, 0x1, RZ, 0xc0, !PT ;  /* 0x0000000137ff7812 */ /* 0x000fe4000784c0ff */
[----:B------:R-:W-:-:S04]  /*11a10*/  SHF.R.U64 R55, R54, 0xa, RZ ;  /* 0x0000000a36377819 */ /* 0x000fc800000012ff */
[----:B------:R-:W-:Y:S02]  /*11a20*/  LOP3.LUT P5, RZ, R55, 0x1, RZ, 0xc0, !PT ;  /* 0x0000000137ff7812 */ /* 0x000fe400078ac0ff */
[----:B------:R-:W-:-:S04]  /*11a30*/  SHF.R.U64 R55, R54, 0x9, RZ ;  /* 0x0000000936377819 */ /* 0x000fc800000012ff */
[----:B------:R-:W-:Y:S01]  /*11a40*/  LOP3.LUT P4, RZ, R55, 0x1, RZ, 0xc0, !PT ;  /* 0x0000000137ff7812 */ /* 0x000fe2000788c0ff */
[----:B------:R1:W-:Y:S04]  /*11a50*/  STL.64 [R1], R74 ;  /* 0x0000004a01007387 */ /* 0x0003e80000100a00 */
[----:B------:R-:W-:Y:S04]  /*11a60*/  LDGSTS.E [R252+0x300d0], desc[UR28][R248.64], P2 ;  /* 0x300d0000f8fc7fae */ /* 0x000fe800091a101c */
[----:B------:R-:W3:Y:S04]  /*11a70*/  LDL.LU.64 R122, [R1+0x3c8] ;  /* 0x0003c800017a7983 */ /* 0x000ee80000300a00 */
[----:B------:R-:W-:Y:S04]  /*11a80*/  LDGSTS.E [R252+0x300d4], desc[UR28][R250.64], P5 ;  /* 0x300d4000fafc7fae */ /* 0x000fe8000a9a101c */
[----:B------:R1:W-:Y:S01]  /*11a90*/  LDGSTS.E [R252+0x300d8], desc[UR28][R74.64], P4 ;  /* 0x300d80004afc7fae */ /* 0x0003e2000a1a101c */
[----:B----4-:R-:W-:-:S02]  /*11aa0*/  IADD3 R90, P4, PT, R140, UR30, RZ ;  /* 0x0000001e8c5a7c10 */ /* 0x010fc4000ff9e0ff */
[----:B-----5:R-:W-:Y:S02]  /*11ab0*/  IADD3 R82, P6, PT, R98, UR30, RZ ;  /* 0x0000001e62527c10 */ /* 0x020fe4000ffde0ff */
[----:B------:R-:W-:Y:S02]  /*11ac0*/  IADD3.X R91, PT, PT, R141, UR13, RZ, P4, !PT ;  /* 0x0000000d8d5b7c10 */ /* 0x000fe4000a7fe4ff */
[----:B------:R-:W4:Y:S01]  /*11ad0*/  LDL.LU.64 R140, [R1+0x3c0] ;  /* 0x0003c000018c7983 */ /* 0x000f220000300a00 */
[----:B------:R-:W-:Y:S02]  /*11ae0*/  IADD3.X R83, PT, PT, R99, UR13, RZ, P6, !PT ;  /* 0x0000000d63537c10 */ /* 0x000fe4000b7fe4ff */
[----:B-1----:R-:W-:Y:S01]  /*11af0*/  IADD3 R74, P6, PT, R156, UR30, RZ ;  /* 0x0000001e9c4a7c10 */ /* 0x002fe2000ffde0ff */
[----:B------:R1:W-:Y:S03]  /*11b00*/  STL.64 [R1+0x18], R90 ;  /* 0x0000185a01007387 */ /* 0x0003e60000100a00 */
[----:B------:R-:W-:Y:S01]  /*11b10*/  IADD3.X R75, PT, PT, R157, UR13, RZ, P6, !PT ;  /* 0x0000000d9d4b7c10 */ /* 0x000fe2000b7fe4ff */
[----:B------:R5:W-:Y:S04]  /*11b20*/  STL.64 [R1+0x28], R82 ;  /* 0x0000285201007387 */ /* 0x000be80000100a00 */
[----:B------:R-:W4:Y:S01]  /*11b30*/  LDL.LU.64 R156, [R1+0x2c0] ;  /* 0x0002c000019c7983 */ /* 0x000f220000300a00 */
[----:B------:R-:W-:-:S04]  /*11b40*/  SHF.R.U64 R55, R54, 0x8, RZ ;  /* 0x0000000836377819 */ /* 0x000fc800000012ff */
[----:B------:R-:W-:Y:S02]  /*11b50*/  LOP3.LUT P2, RZ, R55, 0x1, RZ, 0xc0, !PT ;  /* 0x0000000137ff7812 */ /* 0x000fe4000784c0ff */
[----:B------:R-:W-:-:S04]  /*11b60*/  SHF.R.U64 R55, R54, 0x7, RZ ;  /* 0x0000000736377819 */ /* 0x000fc800000012ff */
[----:B------:R-:W-:Y:S02]  /*11b70*/  LOP3.LUT P5, RZ, R55, 0x1, RZ, 0xc0, !PT ;  /* 0x0000000137ff7812 */ /* 0x000fe400078ac0ff */
[----:B------:R-:W-:-:S04]  /*11b80*/  SHF.R.U64 R55, R54, 0x6, RZ ;  /* 0x0000000636377819 */ /* 0x000fc800000012ff */
[----:B------:R-:W-:Y:S01]  /*11b90*/  LOP3.LUT P4, RZ, R55, 0x1, RZ, 0xc0, !PT ;  /* 0x0000000137ff7812 */ /* 0x000fe2000788c0ff */
[----:B------:R1:W-:Y:S06]  /*11ba0*/  LDGSTS.E [R252+0x300dc], desc[UR28][R90.64], P2 ;  /* 0x300dc0005afc7fae */ /* 0x0003ec00091a101c */
[----:B------:R5:W-:Y:S04]  /*11bb0*/  LDGSTS.E [R252+0x300e0], desc[UR28][R82.64], P5 ;  /* 0x300e000052fc7fae */ /* 0x000be8000a9a101c */
[----:B------:R2:W-:Y:S04]  /*11bc0*/  STL.64 [R1+0x30], R74 ;  /* 0x0000304a01007387 */ /* 0x0005e80000100a00 */
[----:B------:R2:W-:Y:S01]  /*11bd0*/  LDGSTS.E [R252+0x300e4], desc[UR28][R74.64], P4 ;  /* 0x300e40004afc7fae */ /* 0x0005e2000a1a101c */
[----:B-1----:R-:W-:-:S04]  /*11be0*/  IADD3 R90, P4, PT, R106, UR30, RZ ;  /* 0x0000001e6a5a7c10 */ /* 0x002fc8000ff9e0ff */
[----:B------:R-:W-:-:S05]  /*11bf0*/  IADD3.X R91, PT, PT, R107, UR13, RZ, P4, !PT ;  /* 0x0000000d6b5b7c10 */ /* 0x000fca000a7fe4ff */
[----:B------:R-:W-:Y:S01]  /*11c00*/  STL.64 [R1+0x38], R90 ;  /* 0x0000385a01007387 */ /* 0x000fe20000100a00 */
[----:B-----5:R-:W-:-:S04]  /*11c10*/  IADD3 R82, P6, PT, R114, UR30, RZ ;  /* 0x0000001e72527c10 */ /* 0x020fc8000ffde0ff */
[----:B------:R-:W-:-:S05]  /*11c20*/  IADD3.X R83, PT, PT, R115, UR13, RZ, P6, !PT ;  /* 0x0000000d73537c10 */ /* 0x000fca000b7fe4ff */
[----:B------:R3:W-:Y:S01]  /*11c30*/  STL.64 [R1+0x58], R82 ;  /* 0x0000585201007387 */ /* 0x0007e20000100a00 */
[----:B--2---:R-:W-:-:S04]  /*11c40*/  IADD3 R74, P6, PT, R148, UR30, RZ ;  /* 0x0000001e944a7c10 */ /* 0x004fc8000ffde0ff */
[----:B------:R-:W-:-:S05]  /*11c50*/  IADD3.X R75, PT, PT, R149, UR13, RZ, P6, !PT ;  /* 0x0000000d954b7c10 */ /* 0x000fca000b7fe4ff */
[----:B------:R4:W-:Y:S04]  /*11c60*/  STL.64 [R1+0x60], R74 ;  /* 0x0000604a01007387 */ /* 0x0009e80000100a00 */
[----:B------:R-:W2:Y:S04]  /*11c70*/  LDL.LU.64 R148, [R1+0x2b8] ;  /* 0x0002b80001947983 */ /* 0x000ea80000300a00 */
[----:B------:R-:W5:Y:S01]  /*11c80*/  LDL.LU.64 R196, [R1+0x2b0] ;  /* 0x0002b00001c47983 */ /* 0x000f620000300a00 */
[----:B------:R-:W-:-:S04]  /*11c90*/  SHF.R.U64 R55, R54, 0x5, RZ ;  /* 0x0000000536377819 */ /* 0x000fc800000012ff */
[----:B------:R-:W-:Y:S02]  /*11ca0*/  LOP3.LUT P2, RZ, R55, 0x1, RZ, 0xc0, !PT ;  /* 0x0000000137ff7812 */ /* 0x000fe4000784c0ff */
[----:B------:R-:W-:-:S04]  /*11cb0*/  SHF.R.U64 R55, R54, 0x4, RZ ;  /* 0x0000000436377819 */ /* 0x000fc800000012ff */
[----:B------:R-:W-:Y:S02]  /*11cc0*/  LOP3.LUT P5, RZ, R55, 0x1, RZ, 0xc0, !PT ;  /* 0x0000000137ff7812 */ /* 0x000fe400078ac0ff */
[----:B------:R-:W-:-:S04]  /*11cd0*/  SHF.R.U64 R55, R54, 0x3, RZ ;  /* 0x0000000336377819 */ /* 0x000fc800000012ff */
[----:B------:R-:W-:Y:S01]  /*11ce0*/  LOP3.LUT P4, RZ, R55, 0x1, RZ, 0xc0, !PT ;  /* 0x0000000137ff7812 */ /* 0x000fe2000788c0ff */
[----:B------:R-:W-:Y:S06]  /*11cf0*/  LDGSTS.E [R252+0x300e8], desc[UR28][R90.64], P2 ;  /* 0x300e80005afc7fae */ /* 0x000fec00091a101c */
[----:B------:R3:W-:Y:S01]  /*11d00*/  LDGSTS.E [R252+0x300ec], desc[UR28][R82.64], P5 ;  /* 0x300ec00052fc7fae */ /* 0x0007e2000a9a101c */
[----:B------:R-:W-:-:S05]  /*11d10*/  SHF.R.U64 R55, R54, 0x2, RZ ;  /* 0x0000000236377819 */ /* 0x000fca00000012ff */
[----:B------:R4:W-:Y:S01]  /*11d20*/  LDGSTS.E [R252+0x300f0], desc[UR28][R74.64], P4 ;  /* 0x300f00004afc7fae */ /* 0x0009e2000a1a101c */
[----:B---3--:R-:W-:Y:S02]  /*11d30*/  IADD3 R82, P5, PT, R122, UR30, RZ ;  /* 0x0000001e7a527c10 */ /* 0x008fe4000ffbe0ff */
[----:B------:R-:W-:Y:S01]  /*11d40*/  SHF.R.U64 R54, R54, 0x1, RZ ;  /* 0x0000000136367819 */ /* 0x000fe200000012ff */
[----:B------:R-:W1:Y:S01]  /*11d50*/  LDC R122, c[0x0][0x3a0] ;  /* 0x0000e800ff7a7b82 */ /* 0x000e620000000800 */
[----:B------:R-:W-:Y:S02]  /*11d60*/  IADD3.X R83, PT, PT, R123, UR13, RZ, P5, !PT ;  /* 0x0000000d7b537c10 */ /* 0x000fe4000affe4ff */
[----:B------:R-:W3:Y:S01]  /*11d70*/  S2R R123, SR_TID.X ;  /* 0x00000000007b7919 */ /* 0x000ee20000002100 */
[----:B----4-:R-:W-:-:S04]  /*11d80*/  IADD3 R74, P5, PT, R140, UR30, RZ ;  /* 0x0000001e8c4a7c10 */ /* 0x010fc8000ffbe0ff */
[----:B------:R-:W-:Y:S02]  /*11d90*/  IADD3.X R75, PT, PT, R141, UR13, RZ, P5, !PT ;  /* 0x0000000d8d4b7c10 */ /* 0x000fe4000affe4ff */
[----:B------:R-:W4:Y:S01]  /*11da0*/  LDL.LU.64 R140, [R1+0x2a8] ;  /* 0x0002a800018c7983 */ /* 0x000f220000300a00 */
[----:B------:R-:W-:Y:S02]  /*11db0*/  LOP3.LUT P2, RZ, R54, 0x1, RZ, 0xc0, !PT ;  /* 0x0000000136ff7812 */ /* 0x000fe4000784c0ff */
[----:B------:R-:W-:Y:S01]  /*11dc0*/  IADD3 R54, P5, PT, R156, UR30, RZ ;  /* 0x0000001e9c367c10 */ /* 0x000fe2000ffbe0ff */
[----:B------:R1:W-:Y:S01]  /*11dd0*/  STL.64 [R1+0x68], R82 ;  /* 0x0000685201007387 */ /* 0x0003e20000100a00 */
[----:B------:R-:W-:-:S03]  /*11de0*/  LOP3.LUT P4, RZ, R55, 0x1, RZ, 0xc0, !PT ;  /* 0x0000000137ff7812 */ /* 0x000fc6000788c0ff */
[----:B------:R-:W4:Y:S01]  /*11df0*/  LDL.LU.64 R114, [R1+0x298] ;  /* 0x0002980001727983 */ /* 0x000f220000300a00 */
[----:B------:R-:W-:-:S03]  /*11e00*/  IADD3.X R55, PT, PT, R157, UR13, RZ, P5, !PT ;  /* 0x0000000d9d377c10 */ /* 0x000fc6000affe4ff */
[----:B------:R1:W-:Y:S04]  /*11e10*/  STL.64 [R1+0x70], R74 ;  /* 0x0000704a01007387 */ /* 0x0003e80000100a00 */
[----:B------:R-:W4:Y:S04]  /*11e20*/  LDL.LU.64 R156, [R1+0x290] ;  /* 0x00029000019c7983 */ /* 0x000f280000300a00 */
[----:B------:R1:W-:Y:S04]  /*11e30*/  STL.64 [R1+0x88], R54 ;  /* 0x0000883601007387 */ /* 0x0003e80000100a00 */
[----:B------:R-:W4:Y:S01]  /*11e40*/  LDL.LU.64 R106, [R1+0x280] ;  /* 0x00028000016a7983 */ /* 0x000f220000300a00 */
[----:B---3--:R-:W-:Y:S01]  /*11e50*/  LOP3.LUT R123, R123, 0x3f, RZ, 0xc0, !PT ;  /* 0x0000003f7b7b7812 */ /* 0x008fe200078ec0ff */
[----:B-1----:R-:W-:-:S02]  /*11e60*/  VIADD R122, R122, 0xffffff80 ;  /* 0xffffff807a7a7836 */ /* 0x002fc40000000000 */
[----:B------:R-:W3:Y:S04]  /*11e70*/  LDL.LU.64 R90, [R1+0x270] ;  /* 0x00027000015a7983 */ /* 0x000ee80000300a00 */
[----:B------:R-:W-:Y:S04]  /*11e80*/  LDGSTS.E [R252+0x300f4], desc[UR28][R82.64], P4 ;  /* 0x300f400052fc7fae */ /* 0x000fe8000a1a101c */
[----:B------:R-:W-:Y:S01]  /*11e90*/  LDGSTS.E [R252+0x300f8], desc[UR28][R74.64], P2 ;  /* 0x300f80004afc7fae */ /* 0x000fe200091a101c */
[----:B------:R-:W-:-:S03]  /*11ea0*/  ISETP.GE.AND P2, PT, R123, R122, PT ;  /* 0x0000007a7b00720c */ /* 0x000fc60003f46270 */
[----:B------:R-:W3:Y:S04]  /*11eb0*/  LDL.LU.64 R122, [R1+0x260] ;  /* 0x00026000017a7983 */ /* 0x000ee80000300a00 */
[----:B------:R1:W-:Y:S01]  /*11ec0*/  LDGSTS.E [R252+0x300fc], desc[UR28][R54.64], !P1 ;  /* 0x300fc00036fc7fae */ /* 0x0003e2000c9a101c */
[----:B------:R-:W-:-:S03]  /*11ed0*/  ISETP.GT.AND P1, PT, R137, 0xbf, PT ;  /* 0x000000bf8900780c */ /* 0x000fc60003f24270 */
[----:B------:R-:W3:Y:S01]  /*11ee0*/  LDL.LU.64 R82, [R1+0x248] ;  /* 0x0002480001527983 */ /* 0x000ee20000300a00 */
[----:B------:R-:W-:Y:S02]  /*11ef0*/  USHF.R.S32.HI UR4, URZ, 0x1f, UR6 ;  /* 0x0000001fff047899 */ /* 0x000fe40008011406 */
[----:B------:R-:W-:Y:S01]  /*11f00*/  USHF.L.U32 UR54, UR6, 0x2, URZ ;  /* 0x0000000206367899 */ /* 0x000fe200080006ff */
[----:B------:R-:W3:Y:S01]  /*11f10*/  LDL.LU.64 R74, [R1+0x220] ;  /* 0x00022000014a7983 */ /* 0x000ee20000300a00 */
[----:B-1----:R-:W-:Y:S01]  /*11f20*/  SEL R54, RZ, 0x4, P2 ;  /* 0x00000004ff367807 */ /* 0x002fe20001000000 */
[----:B------:R-:W-:Y:S02]  /*11f30*/  USHF.L.U64.HI UR32, UR6, 0x2, UR4 ;  /* 0x0000000206207899 */ /* 0x000fe40008010204 */
[----:B------:R-:W3:Y:S01]  /*11f40*/  LDL.LU.64 R98, [R1+0x1f0] ;  /* 0x0001f00001627983 */ /* 0x000ee20000300a00 */
[----:B------:R-:W-:-:S03]  /*11f50*/  SEL R54, R54, RZ, P1 ;  /* 0x000000ff36367207 */ /* 0x000fc60000800000 */
[----:B------:R-:W0:Y:S01]  /*11f60*/  LDGDEPBAR ;  /* 0x00000000000079af */ /* 0x000e220000000000 */
[----:B------:R-:W-:Y:S02]  /*11f70*/  ISETP.NE.U32.AND P1, PT, R54, RZ, PT ;  /* 0x000000ff3600720c */ /* 0x000fe40003f25070 */
[----:B--2---:R-:W-:-:S04]  /*11f80*/  IADD3 R54, P2, PT, R148, UR54, RZ ;  /* 0x0000003694367c10 */ /* 0x004fc8000ff5e0ff */
[----:B------:R-:W-:Y:S02]  /*11f90*/  IADD3.X R55, PT, PT, R149, UR32, RZ, P2, !PT ;  /* 0x0000002095377c10 */ /* 0x000fe400097fe4ff */
[----:B-----5:R-:W-:-:S05]  /*11fa0*/  IADD3 R148, P2, PT, R196, UR54, RZ ;  /* 0x00000036c4947c10 */ /* 0x020fca000ff5e0ff */
[----:B------:R-:W-:Y:S01]  /*11fb0*/  LDGSTS.E [R136+0x20000], desc[UR28][R54.64], P1 ;  /* 0x2000000036887fae */ /* 0x000fe200089a101c */
[----:B------:R-:W-:-:S03]  /*11fc0*/  IADD3.X R149, PT, PT, R197, UR32, RZ, P2, !PT ;  /* 0x00000020c5957c10 */ /* 0x000fc600097fe4ff */
[----:B------:R-:W2:Y:S04]  /*11fd0*/  LDL.LU.64 R196, [R1+0x20] ;  /* 0x0000200001c47983 */ /* 0x000ea80000300a00 */
[----:B------:R1:W-:Y:S04]  /*11fe0*/  STL.64 [R1+0x98], R54 ;  /* 0x0000983601007387 */ /* 0x0003e80000100a00 */
[----:B------:R4:W-:Y:S04]  /*11ff0*/  STL.64 [R1+0xb8], R148 ;  /* 0x0000b89401007387 */ /* 0x0009e80000100a00 */
[----:B------:R4:W-:Y:S04]  /*12000*/  LDGSTS.E [R136+0x20400], desc[UR28][R148.64], P1 ;  /* 0x2040000094887fae */ /* 0x0009e800089a101c */
[----:B-1----:R-:W5:Y:S01]  /*12010*/  LDL.LU.64 R54, [R1+0x10] ;  /* 0x0000100001367983 */ /* 0x002f620000300a00 */
[----:B----4-:R-:W-:-:S04]  /*12020*/  IADD3 R148, P2, PT, R140, UR54, RZ ;  /* 0x000000368c947c10 */ /* 0x010fc8000ff5e0ff */
[----:B------:R-:W-:Y:S02]  /*12030*/  IADD3.X R149, PT, PT, R141, UR32, RZ, P2, !PT ;  /* 0x000000208d957c10 */ /* 0x000fe400097fe4ff */
[----:B------:R-:W-:-:S03]  /*12040*/  IADD3 R140, P2, PT, R114, UR54, RZ ;  /* 0x00000036728c7c10 */ /* 0x000fc6000ff5e0ff */
[----:B------:R-:W-:Y:S01]  /*12050*/  LDGSTS.E [R136+0x20800], desc[UR28][R148.64], P1 ;  /* 0x2080000094887fae */ /* 0x000fe200089a101c */
[----:B------:R-:W-:Y:S02]  /*12060*/  IADD3.X R141, PT, PT, R115, UR32, RZ, P2, !PT ;  /* 0x00000020738d7c10 */ /* 0x000fe400097fe4ff */
[----:B------:R-:W-:Y:S01]  /*12070*/  IADD3 R114, P2, PT, R156, UR54, RZ ;  /* 0x000000369c727c10 */ /* 0x000fe2000ff5e0ff */
[----:B------:R1:W-:Y:S03]  /*12080*/  STL.64 [R1+0xd8], R148 ;  /* 0x0000d89401007387 */ /* 0x0003e60000100a00 */
[----:B------:R-:W-:Y:S01]  /*12090*/  IADD3.X R115, PT, PT, R157, UR32, RZ, P2, !PT ;  /* 0x000000209d737c10 */ /* 0x000fe200097fe4ff */
[----:B------:R-:W-:Y:S04]  /*120a0*/  LDGSTS.E [R136+0x20c00], desc[UR28][R140.64], P1 ;  /* 0x20c000008c887fae */ /* 0x000fe800089a101c */
[----:B------:R-:W4:Y:S04]  /*120b0*/  LDL.LU.64 R156, [R1+0x628] ;  /* 0x00062800019c7983 */ /* 0x000f280000300a00 */
[----:B-1----:R-:W4:Y:S04]  /*120c0*/  LDL.LU.64 R148, [R1+0x620] ;  /* 0x0006200001947983 */ /* 0x002f280000300a00 */
[----:B------:R1:W-:Y:S04]  /*120d0*/  STL.64 [R1+0x100], R140 ;  /* 0x0001008c01007387 */ /* 0x0003e80000100a00 */
[----:B------:R1:W-:Y:S04]  /*120e0*/  LDGSTS.E [R136+0x21000], desc[UR28][R114.64], P1 ;  /* 0x2100000072887fae */ /* 0x0003e800089a101c */
[----:B-1----:R-:W4:Y:S04]  /*120f0*/  LDL.LU.64 R140, [R1+0x618] ;  /* 0x00061800018c7983 */ /* 0x002f280000300a00 */
[----:B------:R1:W-:Y:S02]  /*12100*/  STL.64 [R1+0x128], R114 ;  /* 0x0001287201007387 */ /* 0x0003e40000100a00 */
[----:B-1----:R-:W-:-:S04]  /*12110*/  IADD3 R114, P2, PT, R106, UR54, RZ ;  /* 0x000000366a727c10 */ /* 0x002fc8000ff5e0ff */
[----:B------:R-:W-:Y:S02]  /*12120*/  IADD3.X R115, PT, PT, R107, UR32, RZ, P2, !PT ;  /* 0x000000206b737c10 */ /* 0x000fe400097fe4ff */
[----:B---3--:R-:W-:-:S03]  /*12130*/  IADD3 R106, P2, PT, R90, UR54, RZ ;  /* 0x000000365a6a7c10 */ /* 0x008fc6000ff5e0ff */
[----:B------:R-:W-:Y:S01]  /*12140*/  LDGSTS.E [R136+0x21400], desc[UR28][R114.64], P1 ;  /* 0x2140000072887fae */ /* 0x000fe200089a101c */
[----:B------:R-:W-:Y:S02]  /*12150*/  IADD3.X R107, PT, PT, R91, UR32, RZ, P2, !PT ;  /* 0x000000205b6b7c10 */ /* 0x000fe400097fe4ff */
[----:B------:R-:W-:Y:S01]  /*12160*/  IADD3 R90, P2, PT, R122, UR54, RZ ;  /* 0x000000367a5a7c10 */ /* 0x000fe2000ff5e0ff */
[----:B------:R1:W-:Y:S03]  /*12170*/  STL.64 [R1+0x148], R114 ;  /* 0x0001487201007387 */ /* 0x0003e60000100a00 */
[----:B------:R-:W-:Y:S01]  /*12180*/  IADD3.X R91, PT, PT, R123, UR32, RZ, P2, !PT ;  /* 0x000000207b5b7c10 */ /* 0x000fe200097fe4ff */
[----:B------:R-:W-:Y:S04]  /*12190*/  LDGSTS.E [R136+0x21800], desc[UR28][R106.64], P1 ;  /* 0x218000006a887fae */ /* 0x000fe800089a101c */
[----:B------:R-:W3:Y:S04]  /*121a0*/  LDL.LU.64 R122, [R1+0x610] ;  /* 0x00061000017a7983 */ /* 0x000ee80000300a00 */
[----:B-1----:R-:W3:Y:S04]  /*121b0*/  LDL.LU.64 R114, [R1+0x608] ;  /* 0x0006080001727983 */ /* 0x002ee80000300a00 */
[----:B------:R1:W-:Y:S04]  /*121c0*/  STL.64 [R1+0x180], R106 ;  /* 0x0001806a01007387 */ /* 0x0003e80000100a00 */
[----:B------:R1:W-:Y:S04]  /*121d0*/  LDGSTS.E [R136+0x21c00], desc[UR28][R90.64], P1 ;  /* 0x21c000005a887fae */ /* 0x0003e800089a101c */
[----:B-1----:R-:W3:Y:S04]  /*121e0*/  LDL.LU.64 R106, [R1+0x600] ;  /* 0x00060000016a7983 */ /* 0x002ee80000300a00 */
[----:B------:R1:W-:Y:S02]  /*121f0*/  STL.64 [R1+0x1a0], R90 ;  /* 0x0001a05a01007387 */ /* 0x0003e40000100a00 */
[----:B-1----:R-:W-:-:S04]  /*12200*/  IADD3 R90, P2, PT, R82, UR54, RZ ;  /* 0x00000036525a7c10 */ /* 0x002fc8000ff5e0ff */
        /* <DEDUP_REMOVED lines=14> */
[----:B--2---:R-:W-:-:S04]  /*122f0*/  IADD3 R74, P2, PT, R196, UR54, RZ ;  /* 0x00000036c44a7c10 */ /* 0x004fc8000ff5e0ff */
[----:B------:R-:W-:Y:S02]  /*12300*/  IADD3.X R75, PT, PT, R197, UR32, RZ, P2, !PT ;  /* 0x00000020c54b7c10 */ /* 0x000fe400097fe4ff */
[----:B-----5:R-:W-:-:S03]  /*12310*/  IADD3 R196, P2, PT, R54, UR54, RZ ;  /* 0x0000003636c47c10 */ /* 0x020fc6000ff5e0ff */
[----:B------:R-:W-:Y:S01]  /*12320*/  LDGSTS.E [R136+0x22c00], desc[UR28][R74.64], P1 ;  /* 0x22c000004a887fae */ /* 0x000fe200089a101c */
[----:B------:R-:W-:Y:S02]  /*12330*/  IADD3.X R197, PT, PT, R55, UR32, RZ, P2, !PT ;  /* 0x0000002037c57c10 */ /* 0x000fe400097fe4ff */
[----:B------:R-:W-:Y:S01]  /*12340*/  IADD3 R54, P2, PT, R244, UR54, RZ ;  /* 0x00000036f4367c10 */ /* 0x000fe2000ff5e0ff */
[----:B------:R1:W-:Y:S03]  /*12350*/  STL.64 [R1+0x220], R74 ;  /* 0x0002204a01007387 */ /* 0x0003e60000100a00 */
[----:B------:R-:W-:Y:S01]  /*12360*/  IADD3.X R55, PT, PT, R245, UR32, RZ, P2, !PT ;  /* 0x00000020f5377c10 */ /* 0x000fe200097fe4ff */
[----:B------:R-:W-:Y:S04]  /*12370*/  LDGSTS.E [R136+0x23000], desc[UR28][R196.64], P1 ;  /* 0x23000000c4887fae */ /* 0x000fe800089a101c */
[----:B------:R2:W-:Y:S04]  /*12380*/  LDGSTS.E [R136+0x23400], desc[UR28][R54.64], P1 ;  /* 0x2340000036887fae */ /* 0x0005e800089a101c */
[----:B-1----:R-:W5:Y:S04]  /*12390*/  LDL.LU.64 R74, [R1+0x5e0] ;  /* 0x0005e000014a7983 */ /* 0x002f680000300a00 */
[----:B------:R1:W-:Y:S04]  /*123a0*/  STL.64 [R1+0x248], R196 ;  /* 0x000248c401007387 */ /* 0x0003e80000100a00 */
[----:B-1----:R-:W3:Y:S04]  /*123b0*/  LDL.LU.64 R196, [R1+0x5d8] ;  /* 0x0005d80001c47983 */ /* 0x002ee80000300a00 */
[----:B------:R2:W-:Y:S02]  /*123c0*/  STL.64 [R1+0x260], R54 ;  /* 0x0002603601007387 */ /* 0x0005e40000100a00 */
[----:B--2---:R-:W-:-:S04]  /*123d0*/  IADD3 R54, P2, PT, R228, UR54, RZ ;  /* 0x00000036e4367c10 */ /* 0x004fc8000ff5e0ff */
[----:B------:R-:W-:Y:S02]  /*123e0*/  IADD3.X R55, PT, PT, R229, UR32, RZ, P2, !PT ;  /* 0x00000020e5377c10 */ /* 0x000fe400097fe4ff */
[----:B------:R-:W-:Y:S01]  /*123f0*/  IADD3 R244, P2, PT, R124, UR54, RZ ;  /* 0x000000367cf47c10 */ /* 0x000fe2000ff5e0ff */
[----:B------:R-:W-:Y:S02]  /*12400*/  IMAD.MOV.U32 R228, RZ, RZ, R54 ;  /* 0x000000ffffe47224 */ /* 0x000fe400078e0036 */
[----:B------:R1:W-:Y:S01]  /*12410*/  STL.64 [R1+0x280], R54 ;  /* 0x0002803601007387 */ /* 0x0003e20000100a00 */
[----:B------:R-:W-:Y:S01]  /*12420*/  IADD3.X R245, PT, PT, R125, UR32, RZ, P2, !PT ;  /* 0x000000207df57c10 */ /* 0x000fe200097fe4ff */
[----:B------:R-:W-:Y:S01]  /*12430*/  IMAD.MOV.U32 R229, RZ, RZ, R55 ;  /* 0x000000ffffe57224 */ /* 0x000fe200078e0037 */
[----:B-1----:R-:W-:-:S04]  /*12440*/  IADD3 R54, P2, PT, R132, UR54, RZ ;  /* 0x0000003684367c10 */ /* 0x002fc8000ff5e0ff */
[----:B------:R-:W-:Y:S01]  /*12450*/  LDGSTS.E [R136+0x23800], desc[UR28][R228.64], P1 ;  /* 0x23800000e4887fae */ /* 0x000fe200089a101c */
[----:B------:R-:W-:-:S03]  /*12460*/  IADD3.X R55, PT, PT, R133, UR32, RZ, P2, !PT ;  /* 0x0000002085377c10 */ /* 0x000fc600097fe4ff */
[----:B------:R-:W-:Y:S01]  /*12470*/  STL.64 [R1+0x2a8], R244 ;  /* 0x0002a8f401007387 */ /* 0x000fe20000100a00 */
[----:B------:R-:W-:-:S03]  /*12480*/  IADD3 R132, P2, PT, R190, UR54, RZ ;  /* 0x00000036be847c10 */ /* 0x000fc6000ff5e0ff */
[----:B------:R-:W-:Y:S01]  /*12490*/  LDGSTS.E [R136+0x23c00], desc[UR28][R244.64], P1 ;  /* 0x23c00000f4887fae */ /* 0x000fe200089a101c */
[----:B------:R-:W-:Y:S02]  /*124a0*/  IADD3.X R133, PT, PT, R191, UR32, RZ, P2, !PT ;  /* 0x00000020bf857c10 */ /* 0x000fe400097fe4ff */
[----:B------:R-:W-:Y:S01]  /*124b0*/  IADD3 R124, P2, PT, R184, UR54, RZ ;  /* 0x00000036b87c7c10 */ /* 0x000fe2000ff5e0ff */
[----:B------:R1:W-:Y:S03]  /*124c0*/  STL.64 [R1+0x2c0], R54 ;  /* 0x0002c03601007387 */ /* 0x0003e60000100a00 */
[----:B------:R-:W-:Y:S01]  /*124d0*/  IADD3.X R125, PT, PT, R185, UR32, RZ, P2, !PT ;  /* 0x00000020b97d7c10 */ /* 0x000fe200097fe4ff */
[----:B------:R1:W-:Y:S04]  /*124e0*/  LDGSTS.E [R136+0x24000], desc[UR28][R54.64], P1 ;  /* 0x2400000036887fae */ /* 0x0003e800089a101c */
[----:B------:R2:W-:Y:S04]  /*124f0*/  STL.64 [R1+0x2f8], R132 ;  /* 0x0002f88401007387 */ /* 0x0005e80000100a00 */
[----:B------:R2:W-:Y:S01]  /*12500*/  LDGSTS.E [R136+0x24400], desc[UR28][R132.64], P1 ;  /* 0x2440000084887fae */ /* 0x0005e200089a101c */
[----:B-1----:R-:W-:-:S03]  /*12510*/  IADD3 R54, P2, PT, R178, UR54, RZ ;  /* 0x00000036b2367c10 */ /* 0x002fc6000ff5e0ff */
[----:B------:R1:W-:Y:S01]  /*12520*/  STL.64 [R1+0x328], R124 ;  /* 0x0003287c01007387 */ /* 0x0003e20000100a00 */
[----:B------:R-:W-:-:S03]  /*12530*/  IADD3.X R55, PT, PT, R179, UR32, RZ, P2, !PT ;  /* 0x00000020b3377c10 */ /* 0x000fc600097fe4ff */
[----:B------:R1:W-:Y:S01]  /*12540*/  LDGSTS.E [R136+0x24800], desc[UR28][R124.64], P1 ;  /* 0x248000007c887fae */ /* 0x0003e200089a101c */
[----:B--2---:R-:W-:-:S03]  /*12550*/  IADD3 R132, P2, PT, R170, UR54, RZ ;  /* 0x00000036aa847c10 */ /* 0x004fc6000ff5e0ff */
[----:B------:R2:W-:Y:S01]  /*12560*/  STL.64 [R1+0x350], R54 ;  /* 0x0003503601007387 */ /* 0x0005e20000100a00 */
[----:B------:R-:W-:-:S03]  /*12570*/  IADD3.X R133, PT, PT, R171, UR32, RZ, P2, !PT ;  /* 0x00000020ab857c10 */ /* 0x000fc600097fe4ff */
        /* <DEDUP_REMOVED lines=14> */
[----:B------:R-:W-:Y:S01]  /*12660*/  STL.64 [R1+0x3c0], R132 ;  /* 0x0003c08401007387 */ /* 0x000fe20000100a00 */
[----:B------:R-:W-:-:S03]  /*12670*/  IADD3.X R125, PT, PT, R139, UR32, RZ, P2, !PT ;  /* 0x000000208b7d7c10 */ /* 0x000fc600097fe4ff */
[----:B------:R-:W-:Y:S01]  /*12680*/  LDGSTS.E [R136+0x25c00], desc[UR28][R132.64], P1 ;  /* 0x25c0000084887fae */ /* 0x000fe200089a101c */
[----:B-1----:R-:W-:-:S03]  /*12690*/  IADD3 R54, P2, PT, R120, UR54, RZ ;  /* 0x0000003678367c10 */ /* 0x002fc6000ff5e0ff */
[----:B------:R1:W-:Y:S01]  /*126a0*/  STL.64 [R1+0x3d0], R124 ;  /* 0x0003d07c01007387 */ /* 0x0003e20000100a00 */
[----:B------:R-:W-:-:S03]  /*126b0*/  IADD3.X R55, PT, PT, R121, UR32, RZ, P2, !PT ;  /* 0x0000002079377c10 */ /* 0x000fc600097fe4ff */
[----:B------:R-:W2:Y:S04]  /*126c0*/  LDL.LU.64 R146, [R1+0x4f0] ;  /* 0x0004f00001927983 */ /* 0x000ea80000300a00 */
[----:B------:R1:W-:Y:S04]  /*126d0*/  STL.64 [R1+0x3e0], R54 ;  /* 0x0003e03601007387 */ /* 0x0003e80000100a00 */
[----:B------:R-:W3:Y:S04]  /*126e0*/  LDL.LU.64 R244, [R1+0x4e0] ;  /* 0x0004e00001f47983 */ /* 0x000ee80000300a00 */
[----:B------:R1:W-:Y:S04]  /*126f0*/  LDGSTS.E [R136+0x26000], desc[UR28][R124.64], P1 ;  /* 0x260000007c887fae */ /* 0x0003e800089a101c */
[----:B------:R-:W4:Y:S04]  /*12700*/  LDL.LU.64 R154, [R1+0x4d0] ;  /* 0x0004d000019a7983 */ /* 0x000f280000300a00 */
[----:B------:R1:W-:Y:S02]  /*12710*/  LDGSTS.E [R136+0x26400], desc[UR28][R54.64], P1 ;  /* 0x2640000036887fae */ /* 0x0003e400089a101c */
[----:B-1----:R-:W-:-:S02]  /*12720*/  IADD3 R124, P2, PT, R112, UR54, RZ ;  /* 0x00000036707c7c10 */ /* 0x002fc4000ff5e0ff */
[----:B------:R-:W5:Y:S02]  /*12730*/  LDL.LU.64 R162, [R1+0x4b8] ;  /* 0x0004b80001a27983 */ /* 0x000f640000300a00 */
[----:B------:R-:W-:Y:S02]  /*12740*/  IADD3.X R125, PT, PT, R113, UR32, RZ, P2, !PT ;  /* 0x00000020717d7c10 */ /* 0x000fe400097fe4ff */
[----:B------:R-:W5:Y:S01]  /*12750*/  LDL.LU.64 R170, [R1+0x4a0] ;  /* 0x0004a00001aa7983 */ /* 0x000f620000300a00 */
[----:B------:R-:W-:-:S03]  /*12760*/  IADD3 R120, P2, PT, R104, UR54, RZ ;  /* 0x0000003668787c10 */ /* 0x000fc6000ff5e0ff */
[----:B------:R-:W-:Y:S01]  /*12770*/  LDGSTS.E [R136+0x26800], desc[UR28][R124.64], P1 ;  /* 0x268000007c887fae */ /* 0x000fe200089a101c */
[----:B------:R-:W-:Y:S02]  /*12780*/  IADD3.X R121, PT, PT, R105, UR32, RZ, P2, !PT ;  /* 0x0000002069797c10 */ /* 0x000fe400097fe4ff */
[----:B------:R-:W-:Y:S01]  /*12790*/  IADD3 R54, P2, PT, R96, UR54, RZ ;  /* 0x0000003660367c10 */ /* 0x000fe2000ff5e0ff */
[----:B------:R-:W-:Y:S03]  /*127a0*/  STL.64 [R1+0x3f0], R124 ;  /* 0x0003f07c01007387 */ /* 0x000fe60000100a00 */
[----:B------:R-:W-:Y:S01]  /*127b0*/  IADD3.X R55, PT, PT, R97, UR32, RZ, P2, !PT ;  /* 0x0000002061377c10 */ /* 0x000fe200097fe4ff */
[----:B------:R-:W-:Y:S01]  /*127c0*/  STL.64 [R1+0x400], R120 ;  /* 0x0004007801007387 */ /* 0x000fe20000100a00 */
[----:B------:R-:W-:-:S03]  /*127d0*/  IADD3 R104, P2, PT, R88, UR54, RZ ;  /* 0x0000003658687c10 */ /* 0x000fc6000ff5e0ff */
[----:B------:R1:W-:Y:S04]  /*127e0*/  STL.64 [R1+0x408], R54 ;  /* 0x0004083601007387 */ /* 0x0003e80000100a00 */
[----:B------:R-:W5:Y:S01]  /*127f0*/  LDL.LU.64 R178, [R1+0x2a0] ;  /* 0x0002a00001b27983 */ /* 0x000f620000300a00 */
[----:B------:R-:W-:Y:S02]  /*12800*/  IADD3.X R105, PT, PT, R89, UR32, RZ, P2, !PT ;  /* 0x0000002059697c10 */ /* 0x000fe400097fe4ff */
[----:B------:R-:W-:Y:S01]  /*12810*/  IADD3 R96, P2, PT, R80, UR54, RZ ;  /* 0x0000003650607c10 */ /* 0x000fe2000ff5e0ff */
[----:B------:R-:W5:Y:S03]  /*12820*/  LDL.LU.64 R184, [R1+0x288] ;  /* 0x0002880001b87983 */ /* 0x000f660000300a00 */
[----:B------:R-:W-:Y:S01]  /*12830*/  IADD3.X R97, PT, PT, R81, UR32, RZ, P2, !PT ;  /* 0x0000002051617c10 */ /* 0x000fe200097fe4ff */
[----:B------:R-:W-:Y:S04]  /*12840*/  LDGSTS.E [R136+0x26c00], desc[UR28][R120.64], P1 ;  /* 0x26c0000078887fae */ /* 0x000fe800089a101c */
[----:B------:R1:W-:Y:S04]  /*12850*/  LDGSTS.E [R136+0x27000], desc[UR28][R54.64], P1 ;  /* 0x2700000036887fae */ /* 0x0003e800089a101c */
[----:B------:R-:W5:Y:S04]  /*12860*/  LDL.LU.64 R190, [R1+0x278] ;  /* 0x0002780001be7983 */ /* 0x000f680000300a00 */
[----:B------:R-:W-:Y:S01]  /*12870*/  STL.64 [R1+0x410], R104 ;  /* 0x0004106801007387 */ /* 0x000fe20000100a00 */
[----:B-1----:R-:W-:-:S03]  /*12880*/  IADD3 R54, P2, PT, R72, UR54, RZ ;  /* 0x0000003648367c10 */ /* 0x002fc6000ff5e0ff */
[----:B------:R-:W-:Y:S01]  /*12890*/  STL.64 [R1+0x418], R96 ;  /* 0x0004186001007387 */ /* 0x000fe20000100a00 */
[----:B------:R-:W-:-:S03]  /*128a0*/  IADD3.X R55, PT, PT, R73, UR32, RZ, P2, !PT ;  /* 0x0000002049377c10 */ /* 0x000fc600097fe4ff */
[----:B------:R-:W5:Y:S04]  /*128b0*/  LDL.LU.64 R132, [R1+0x268] ;  /* 0x0002680001847983 */ /* 0x000f680000300a00 */
[----:B------:R-:W-:Y:S04]  /*128c0*/  LDGSTS.E [R136+0x27400], desc[UR28][R104.64], P1 ;  /* 0x2740000068887fae */ /* 0x000fe800089a101c */
[----:B------:R-:W-:Y:S04]  /*128d0*/  LDGSTS.E [R136+0x27800], desc[UR28][R96.64], P1 ;  /* 0x2780000060887fae */ /* 0x000fe800089a101c */
[----:B------:R2:W-:Y:S04]  /*128e0*/  STL.64 [R1+0x420], R54 ;  /* 0x0004203601007387 */ /* 0x0005e80000100a00 */
[----:B------:R2:W-:Y:S04]  /*128f0*/  LDGSTS.E [R136+0x27c00], desc[UR28][R54.64], P1 ;  /* 0x27c0000036887fae */ /* 0x0005e800089a101c */
[----:B------:R-:W5:Y:S04]  /*12900*/  LDL.LU.64 R124, [R1+0x258] ;  /* 0x00025800017c7983 */ /* 0x000f680000300a00 */
[----:B------:R-:W5:Y:S01]  /*12910*/  LDL.LU.64 R228, [R1+0x240] ;  /* 0x0002400001e47983 */ /* 0x000f620000300a00 */
[----:B--2---:R-:W-:-:S04]  /*12920*/  IADD3 R54, P2, PT, R146, UR54, RZ ;  /* 0x0000003692367c10 */ /* 0x004fc8000ff5e0ff */
[----:B------:R-:W-:Y:S02]  /*12930*/  IADD3.X R55, PT, PT, R147, UR32, RZ, P2, !PT ;  /* 0x0000002093377c10 */ /* 0x000fe400097fe4ff */
[----:B---3--:R-:W-:-:S03]  /*12940*/  IADD3 R72, P2, PT, R244, UR54, RZ ;  /* 0x00000036f4487c10 */ /* 0x008fc6000ff5e0ff */
[----:B------:R-:W-:Y:S01]  /*12950*/  LDGSTS.E [R3+0x20100], desc[UR28][R54.64], P1 ;  /* 0x2010000036037fae */ /* 0x000fe200089a101c */
[----:B------:R-:W-:-:S03]  /*12960*/  IADD3.X R73, PT, PT, R245, UR32, RZ, P2, !PT ;  /* 0x00000020f5497c10 */ /* 0x000fc600097fe4ff */
[----:B------:R-:W2:Y:S04]  /*12970*/  LDL.LU.64 R244, [R1+0x208] ;  /* 0x0002080001f47983 */ /* 0x000ea80000300a00 */
[----:B------:R1:W-:Y:S01]  /*12980*/  STL.64 [R1+0x20], R54 ;  /* 0x0000203601007387 */ /* 0x0003e20000100a00 */
[----:B----4-:R-:W-:-:S03]  /*12990*/  IADD3 R88, P2, PT, R154, UR54, RZ ;  /* 0x000000369a587c10 */ /* 0x010fc6000ff5e0ff */
[----:B------:R3:W-:Y:S04]  /*129a0*/  LDGSTS.E [R3+0x20500], desc[UR28][R72.64], P1 ;  /* 0x2050000048037fae */ /* 0x0007e800089a101c */
[----:B-1----:R-:W4:Y:S01]  /*129b0*/  LDL.LU.64 R54, [R1+0x1c0] ;  /* 0x0001c00001367983 */ /* 0x002f220000300a00 */
[----:B------:R-:W-:Y:S02]  /*129c0*/  IADD3.X R89, PT, PT, R155, UR32, RZ, P2, !PT ;  /* 0x000000209b597c10 */ /* 0x000fe400097fe4ff */
[----:B-----5:R-:W-:Y:S01]  /*129d0*/  IADD3 R80, P2, PT, R162, UR54, RZ ;  /* 0x00000036a2507c10 */ /* 0x020fe2000ff5e0ff */
[----:B------:R3:W-:Y:S03]  /*129e0*/  STL.64 [R1+0x50], R72 ;  /* 0x0000504801007387 */ /* 0x0007e60000100a00 */
[----:B------:R-:W-:Y:S01]  /*129f0*/  IADD3.X R81, PT, PT, R163, UR32, RZ, P2, !PT ;  /* 0x00000020a3517c10 */ /* 0x000fe200097fe4ff */
[----:B------:R1:W-:Y:S04]  /*12a00*/  STL.64 [R1+0x90], R88 ;  /* 0x0000905801007387 */ /* 0x0003e80000100a00 */
[----:B------:R1:W-:Y:S01]  /*12a10*/  LDGSTS.E [R3+0x20900], desc[UR28][R88.64], P1 ;  /* 0x2090000058037fae */ /* 0x0003e200089a101c */
[----:B---3--:R-:W-:-:S03]  /*12a20*/  IADD3 R72, P2, PT, R170, UR54, RZ ;  /* 0x00000036aa487c10 */ /* 0x008fc6000ff5e0ff */
[----:B------:R3:W-:Y:S01]  /*12a30*/  STL.64 [R1+0xb0], R80 ;  /* 0x0000b05001007387 */ /* 0x0007e20000100a00 */
[----:B------:R-:W-:-:S03]  /*12a40*/  IADD3.X R73, PT, PT, R171, UR32, RZ, P2, !PT ;  /* 0x00000020ab497c10 */ /* 0x000fc600097fe4ff */
[----:B------:R3:W-:Y:S01]  /*12a50*/  LDGSTS.E [R3+0x20d00], desc[UR28][R80.64], P1 ;  /* 0x20d0000050037fae */ /* 0x0007e200089a101c */
[----:B-1----:R-:W-:-:S03]  /*12a60*/  IADD3 R88, P2, PT, R178, UR54, RZ ;  /* 0x00000036b2587c10 */ /* 0x002fc6000ff5e0ff */
[----:B------:R1:W-:Y:S01]  /*12a70*/  STL.64 [R1+0xd0], R72 ;  /* 0x0000d04801007387 */ /* 0x0003e20000100a00 */
[----:B------:R-:W-:-:S03]  /*12a80*/  IADD3.X R89, PT, PT, R179, UR32, RZ, P2, !PT ;  /* 0x00000020b3597c10 */ /* 0x000fc600097fe4ff */
        /* <DEDUP_REMOVED lines=12> */
[----:B------:R3:W-:Y:S04]  /*12b50*/  LDGSTS.E [R3+0x21d00], desc[UR28][R72.64], P1 ;  /* 0x21d0000048037fae */ /* 0x0007e800089a101c */
[----:B------:R-:W-:Y:S04]  /*12b60*/  STL.64 [R1+0x158], R88 ;  /* 0x0001585801007387 */ /* 0x000fe80000100a00 */
[----:B------:R-:W-:Y:S01]  /*12b70*/  LDGSTS.E [R3+0x22100], desc[UR28][R88.64], P1 ;  /* 0x2210000058037fae */ /* 0x000fe200089a101c */
[----:B-1----:R-:W-:-:S04]  /*12b80*/  IADD3 R80, P2, PT, R124, UR54, RZ ;  /* 0x000000367c507c10 */ /* 0x002fc8000ff5e0ff */
[----:B------:R-:W-:Y:S02]  /*12b90*/  IADD3.X R81, PT, PT, R125, UR32, RZ, P2, !PT ;  /* 0x000000207d517c10 */ /* 0x000fe400097fe4ff */
[----:B---3--:R-:W-:-:S03]  /*12ba0*/  IADD3 R72, P2, PT, R228, UR54, RZ ;  /* 0x00000036e4487c10 */ /* 0x008fc6000ff5e0ff */
[----:B------:R2:W-:Y:S01]  /*12bb0*/  STL.64 [R1+0x170], R80 ;  /* 0x0001705001007387 */ /* 0x0005e20000100a00 */
[----:B------:R-:W-:-:S03]  /*12bc0*/  IADD3.X R73, PT, PT, R229, UR32, RZ, P2, !PT ;  /* 0x00000020e5497c10 */ /* 0x000fc600097fe4ff */
[----:B------:R2:W-:Y:S04]  /*12bd0*/  LDGSTS.E [R3+0x22500], desc[UR28][R80.64], P1 ;  /* 0x2250000050037fae */ /* 0x0005e800089a101c */
[----:B------:R4:W-:Y:S04]  /*12be0*/  STL.64 [R1+0x188], R72 ;  /* 0x0001884801007387 */ /* 0x0009e80000100a00 */
[----:B------:R4:W-:Y:S01]  /*12bf0*/  LDGSTS.E [R3+0x22900], desc[UR28][R72.64], P1 ;  /* 0x2290000048037fae */ /* 0x0009e200089a101c */
[----:B--2---:R-:W-:-:S04]  /*12c00*/  IADD3 R80, P2, PT, R244, UR54, RZ ;  /* 0x00000036f4507c10 */ /* 0x004fc8000ff5e0ff */
[----:B------:R-:W-:Y:S02]  /*12c10*/  IADD3.X R81, PT, PT, R245, UR32, RZ, P2, !PT ;  /* 0x00000020f5517c10 */ /* 0x000fe400097fe4ff */
[----:B----4-:R-:W-:-:S03]  /*12c20*/  IADD3 R72, P2, PT, R54, UR54, RZ ;  /* 0x0000003636487c10 */ /* 0x010fc6000ff5e0ff */
[----:B------:R1:W-:Y:S01]  /*12c30*/  LDGSTS.E [R3+0x22d00], desc[UR28][R80.64], P1 ;  /* 0x22d0000050037fae */ /* 0x0003e200089a101c */
[----:B------:R-:W-:Y:S02]  /*12c40*/  IADD3.X R73, PT, PT, R55, UR32, RZ, P2, !PT ;  /* 0x0000002037497c10 */ /* 0x000fe400097fe4ff */
[----:B------:R-:W-:Y:S01]  /*12c50*/  IADD3 R54, P2, PT, R246, UR54, RZ ;  /* 0x00000036f6367c10 */ /* 0x000fe2000ff5e0ff */
[----:B------:R1:W-:Y:S03]  /*12c60*/  STL.64 [R1+0x1a8], R80 ;  /* 0x0001a85001007387 */ /* 0x0003e60000100a00 */
[----:B------:R-:W-:Y:S01]  /*12c70*/  IADD3.X R55, PT, PT, R247, UR32, RZ, P2, !PT ;  /* 0x00000020f7377c10 */ /* 0x000fe200097fe4ff */
        /* <DEDUP_REMOVED lines=35> */
[----:B------:R-:W-:Y:S01]  /*12eb0*/  STL.64 [R1+0x2f0], R72 ;  /* 0x0002f04801007387 */ /* 0x000fe20000100a00 */
[----:B------:R-:W-:-:S03]  /*12ec0*/  IADD3.X R55, PT, PT, R153, UR32, RZ, P2, !PT ;  /* 0x0000002099377c10 */ /* 0x000fc600097fe4ff */
[----:B------:R-:W-:Y:S01]  /*12ed0*/  LDGSTS.E [R3+0x25500], desc[UR28][R72.64], P1 ;  /* 0x2550000048037fae */ /* 0x000fe200089a101c */
[----:B--2---:R-:W-:-:S03]  /*12ee0*/  IADD3 R80, P2, PT, R144, UR54, RZ ;  /* 0x0000003690507c10 */ /* 0x004fc6000ff5e0ff */
[----:B------:R1:W-:Y:S01]  /*12ef0*/  STL.64 [R1+0x310], R54 ;  /* 0x0003103601007387 */ /* 0x0003e20000100a00 */
[----:B------:R-:W-:-:S03]  /*12f00*/  IADD3.X R81, PT, PT, R145, UR32, RZ, P2, !PT ;  /* 0x0000002091517c10 */ /* 0x000fc600097fe4ff */
[----:B------:R1:W-:Y:S04]  /*12f10*/  LDGSTS.E [R3+0x25900], desc[UR28][R54.64], P1 ;  /* 0x2590000036037fae */ /* 0x0003e800089a101c */
[----:B------:R-:W2:Y:S01]  /*12f20*/  LDL.LU.64 R124, [R1+0x560] ;  /* 0x00056000017c7983 */ /* 0x000ea20000300a00 */
[----:B-1----:R-:W-:-:S03]  /*12f30*/  IADD3 R54, P2, PT, R134, UR54, RZ ;  /* 0x0000003686367c10 */ /* 0x002fc6000ff5e0ff */
[----:B------:R1:W-:Y:S01]  /*12f40*/  LDGSTS.E [R3+0x25d00], desc[UR28][R80.64], P1 ;  /* 0x25d0000050037fae */ /* 0x0003e200089a101c */
[----:B------:R-:W-:Y:S02]  /*12f50*/  IADD3.X R55, PT, PT, R135, UR32, RZ, P2, !PT ;  /* 0x0000002087377c10 */ /* 0x000fe400097fe4ff */
[----:B------:R-:W-:Y:S01]  /*12f60*/  IADD3 R72, P2, PT, R118, UR54, RZ ;  /* 0x0000003676487c10 */ /* 0x000fe2000ff5e0ff */
[----:B------:R-:W-:Y:S03]  /*12f70*/  STL.64 [R1+0x340], R80 ;  /* 0x0003405001007387 */ /* 0x000fe60000100a00 */
[----:B------:R-:W-:Y:S01]  /*12f80*/  IADD3.X R73, PT, PT, R119, UR32, RZ, P2, !PT ;  /* 0x0000002077497c10 */ /* 0x000fe200097fe4ff */
[----:B------:R3:W-:Y:S04]  /*12f90*/  STL.64 [R1+0x360], R54 ;  /* 0x0003603601007387 */ /* 0x0007e80000100a00 */
[----:B------:R-:W-:Y:S01]  /*12fa0*/  LDGSTS.E [R3+0x26100], desc[UR28][R54.64], P1 ;  /* 0x2610000036037fae */ /* 0x000fe200089a101c */
[----:B------:R-:W-:-:S03]  /*12fb0*/  IADD3 R88, P2, PT, R110, UR54, RZ ;  /* 0x000000366e587c10 */ /* 0x000fc6000ff5e0ff */
[----:B------:R4:W-:Y:S04]  /*12fc0*/  LDGSTS.E [R3+0x26500], desc[UR28][R72.64], P1 ;  /* 0x2650000048037fae */ /* 0x0009e800089a101c */
[----:B---3--:R-:W3:Y:S04]  /*12fd0*/  LDL.LU.64 R54, [R1+0x550] ;  /* 0x0005500001367983 */ /* 0x008ee80000300a00 */
[----:B------:R4:W-:Y:S04]  /*12fe0*/  STL.64 [R1+0x388], R72 ;  /* 0x0003884801007387 */ /* 0x0009e80000100a00 */
[----:B------:R-:W5:Y:S01]  /*12ff0*/  LDL.LU.64 R244, [R1+0x540] ;  /* 0x0005400001f47983 */ /* 0x000f620000300a00 */
[----:B------:R-:W-:-:S02]  /*13000*/  IADD3.X R89, PT, PT, R111, UR32, RZ, P2, !PT ;  /* 0x000000206f597c10 */ /* 0x000fc400097fe4ff */
[----:B-1----:R-:W-:Y:S01]  /*13010*/  IADD3 R80, P2, PT, R102, UR54, RZ ;  /* 0x0000003666507c10 */ /* 0x002fe2000ff5e0ff */
[----:B------:R-:W5:Y:S03]  /*13020*/  LDL.LU.64 R138, [R1+0x530] ;  /* 0x00053000018a7983 */ /* 0x000f660000300a00 */
[----:B------:R-:W-:Y:S01]  /*13030*/  IADD3.X R81, PT, PT, R103, UR32, RZ, P2, !PT ;  /* 0x0000002067517c10 */ /* 0x000fe200097fe4ff */
[----:B------:R1:W-:Y:S01]  /*13040*/  LDGSTS.E [R3+0x26900], desc[UR28][R88.64], P1 ;  /* 0x2690000058037fae */ /* 0x0003e200089a101c */
[----:B----4-:R-:W-:-:S03]  /*13050*/  IADD3 R72, P2, PT, R94, UR54, RZ ;  /* 0x000000365e487c10 */ /* 0x010fc6000ff5e0ff */
[----:B------:R1:W-:Y:S01]  /*13060*/  STL.64 [R1+0x3a0], R88 ;  /* 0x0003a05801007387 */ /* 0x0003e20000100a00 */
[----:B------:R-:W-:-:S03]  /*13070*/  IADD3.X R73, PT, PT, R95, UR32, RZ, P2, !PT ;  /* 0x000000205f497c10 */ /* 0x000fc600097fe4ff */
[----:B------:R4:W-:Y:S04]  /*13080*/  STL.64 [R1+0x3b8], R80 ;  /* 0x0003b85001007387 */ /* 0x0009e80000100a00 */
[----:B------:R-:W5:Y:S01]  /*13090*/  LDL.LU.64 R146, [R1+0x528] ;  /* 0x0005280001927983 */ /* 0x000f620000300a00 */
[----:B-1----:R-:W-:-:S03]  /*130a0*/  IADD3 R88, P2, PT, R86, UR54, RZ ;  /* 0x0000003656587c10 */ /* 0x002fc6000ff5e0ff */
[----:B------:R4:W-:Y:S01]  /*130b0*/  LDGSTS.E [R3+0x26d00], desc[UR28][R80.64], P1 ;  /* 0x26d0000050037fae */ /* 0x0009e200089a101c */
[----:B------:R-:W-:-:S03]  /*130c0*/  IADD3.X R89, PT, PT, R87, UR32, RZ, P2, !PT ;  /* 0x0000002057597c10 */ /* 0x000fc600097fe4ff */
[----:B------:R1:W-:Y:S04]  /*130d0*/  STL.64 [R1+0x3c8], R72 ;  /* 0x0003c84801007387 */ /* 0x0003e80000100a00 */
[----:B------:R-:W5:Y:S01]  /*130e0*/  LDL.LU.64 R154, [R1+0x518] ;  /* 0x00051800019a7983 */ /* 0x000f620000300a00 */
[----:B----4-:R-:W-:-:S03]  /*130f0*/  IADD3 R80, P2, PT, R78, UR54, RZ ;  /* 0x000000364e507c10 */ /* 0x010fc6000ff5e0ff */
[----:B------:R1:W-:Y:S01]  /*13100*/  LDGSTS.E [R3+0x27100], desc[UR28][R72.64], P1 ;  /* 0x2710000048037fae */ /* 0x0003e200089a101c */
[----:B------:R-:W-:-:S03]  /*13110*/  IADD3.X R81, PT, PT, R79, UR32, RZ, P2, !PT ;  /* 0x000000204f517c10 */ /* 0x000fc600097fe4ff */
[----:B------:R-:W4:Y:S04]  /*13120*/  LDL.LU.64 R162, [R1+0x508] ;  /* 0x0005080001a27983 */ /* 0x000f280000300a00 */
[----:B------:R-:W4:Y:S01]  /*13130*/  LDL.LU.64 R170, [R1+0x4f8] ;  /* 0x0004f80001aa7983 */ /* 0x000f220000300a00 */
[----:B-1----:R-:W-:-:S03]  /*13140*/  IADD3 R72, P2, PT, R70, UR54, RZ ;  /* 0x0000003646487c10 */ /* 0x002fc6000ff5e0ff */
[----:B------:R-:W-:Y:S01]  /*13150*/  STL.64 [R1+0x3d8], R88 ;  /* 0x0003d85801007387 */ /* 0x000fe20000100a00 */
[----:B------:R-:W-:-:S03]  /*13160*/  IADD3.X R73, PT, PT, R71, UR32, RZ, P2, !PT ;  /* 0x0000002047497c10 */ /* 0x000fc600097fe4ff */
[----:B------:R-:W-:Y:S04]  /*13170*/  STL.64 [R1+0x3e8], R80 ;  /* 0x0003e85001007387 */ /* 0x000fe80000100a00 */
[----:B------:R-:W-:Y:S04]  /*13180*/  STL.64 [R1+0x3f8], R72 ;  /* 0x0003f84801007387 */ /* 0x000fe80000100a00 */
[----:B------:R-:W4:Y:S04]  /*13190*/  LDL.LU.64 R178, [R1+0x4d8] ;  /* 0x0004d80001b27983 */ /* 0x000f280000300a00 */
[----:B------:R-:W4:Y:S04]  /*131a0*/  LDL.LU.64 R184, [R1+0x4c8] ;  /* 0x0004c80001b87983 */ /* 0x000f280000300a00 */
[----:B------:R-:W4:Y:S04]  /*131b0*/  LDL.LU.64 R190, [R1+0x4b0] ;  /* 0x0004b00001be7983 */ /* 0x000f280000300a00 */
[----:B------:R-:W4:Y:S04]  /*131c0*/  LDL.LU.64 R132, [R1+0x498] ;  /* 0x0004980001847983 */ /* 0x000f280000300a00 */
[----:B------:R-:W-:Y:S04]  /*131d0*/  LDGSTS.E [R3+0x27500], desc[UR28][R88.64], P1 ;  /* 0x2750000058037fae */ /* 0x000fe800089a101c */
[----:B------:R-:W-:Y:S04]  /*131e0*/  LDGSTS.E [R3+0x27900], desc[UR28][R80.64], P1 ;  /* 0x2790000050037fae */ /* 0x000fe800089a101c */
[----:B------:R4:W-:Y:S01]  /*131f0*/  LDGSTS.E [R3+0x27d00], desc[UR28][R72.64], P1 ;  /* 0x27d0000048037fae */ /* 0x0009e200089a101c */
[----:B--2---:R-:W-:-:S04]  /*13200*/  IADD3 R228, P2, PT, R124, UR54, RZ ;  /* 0x000000367ce47c10 */ /* 0x004fc8000ff5e0ff */
[----:B------:R-:W-:Y:S02]  /*13210*/  IADD3.X R229, PT, PT, R125, UR32, RZ, P2, !PT ;  /* 0x000000207de57c10 */ /* 0x000fe400097fe4ff */
[----:B------:R-:W2:Y:S04]  /*13220*/  LDL.LU.64 R124, [R1+0x250] ;  /* 0x00025000017c7983 */ /* 0x000ea80000300a00 */
[----:B------:R-:W-:Y:S01]  /*13230*/  LDGSTS.E [R2+0x20200], desc[UR28][R228.64], P1 ;  /* 0x20200000e4027fae */ /* 0x000fe200089a101c */
[----:B---3--:R-:W-:-:S04]  /*13240*/  IADD3 R246, P2, PT, R54, UR54, RZ ;  /* 0x0000003636f67c10 */ /* 0x008fc8000ff5e0ff */
[----:B------:R-:W-:Y:S02]  /*13250*/  IADD3.X R247, PT, PT, R55, UR32, RZ, P2, !PT ;  /* 0x0000002037f77c10 */ /* 0x000fe400097fe4ff */
[----:B-----5:R-:W-:-:S03]  /*13260*/  IADD3 R54, P2, PT, R244, UR54, RZ ;  /* 0x00000036f4367c10 */ /* 0x020fc6000ff5e0ff */
[----:B------:R-:W-:Y:S01]  /*13270*/  LDGSTS.E [R2+0x20600], desc[UR28][R246.64], P1 ;  /* 0x20600000f6027fae */ /* 0x000fe200089a101c */
[----:B------:R-:W-:-:S03]  /*13280*/  IADD3.X R55, PT, PT, R245, UR32, RZ, P2, !PT ;  /* 0x00000020f5377c10 */ /* 0x000fc600097fe4ff */
[----:B------:R-:W3:Y:S04]  /*13290*/  LDL.LU.64 R244, [R1+0x200] ;  /* 0x0002000001f47983 */ /* 0x000ee80000300a00 */
[----:B------:R1:W-:Y:S04]  /*132a0*/  STL.64 [R1+0x10], R54 ;  /* 0x0000103601007387 */ /* 0x0003e80000100a00 */
[----:B------:R-:W-:Y:S04]  /*132b0*/  LDGSTS.E [R2+0x20a00], desc[UR28][R54.64], P1 ;  /* 0x20a0000036027fae */ /* 0x000fe800089a101c */
[----:B-1----:R-:W5:Y:S01]  /*132c0*/  LDL.LU.64 R54, [R1+0x8] ;  /* 0x0000080001367983 */ /* 0x002f620000300a00 */
[----:B------:R-:W-:-:S04]  /*132d0*/  IADD3 R194, P2, PT, R138, UR54, RZ ;  /* 0x000000368ac27c10 */ /* 0x000fc8000ff5e0ff */
[----:B------:R-:W-:Y:S02]  /*132e0*/  IADD3.X R195, PT, PT, R139, UR32, RZ, P2, !PT ;  /* 0x000000208bc37c10 */ /* 0x000fe400097fe4ff */
[----:B------:R-:W-:-:S03]  /*132f0*/  IADD3 R70, P2, PT, R146, UR54, RZ ;  /* 0x0000003692467c10 */ /* 0x000fc6000ff5e0ff */
[----:B------:R-:W-:Y:S01]  /*13300*/  LDGSTS.E [R2+0x20e00], desc[UR28][R194.64], P1 ;  /* 0x20e00000c2027fae */ /* 0x000fe200089a101c */
[----:B------:R-:W-:Y:S02]  /*13310*/  IADD3.X R71, PT, PT, R147, UR32, RZ, P2, !PT ;  /* 0x0000002093477c10 */ /* 0x000fe400097fe4ff */
[----:B------:R-:W-:-:S03]  /*13320*/  IADD3 R78, P2, PT, R154, UR54, RZ ;  /* 0x000000369a4e7c10 */ /* 0x000fc6000ff5e0ff */
[----:B------:R1:W-:Y:S01]  /*13330*/  LDGSTS.E [R2+0x21200], desc[UR28][R70.64], P1 ;  /* 0x2120000046027fae */ /* 0x0003e200089a101c */
[----:B------:R-:W-:Y:S02]  /*13340*/  IADD3.X R79, PT, PT, R155, UR32, RZ, P2, !PT ;  /* 0x000000209b4f7c10 */ /* 0x000fe400097fe4ff */
[----:B----4-:R-:W-:Y:S01]  /*13350*/  IADD3 R72, P2, PT, R162, UR54, RZ ;  /* 0x00000036a2487c10 */ /* 0x010fe2000ff5e0ff */
        /* <DEDUP_REMOVED lines=8> */
[----:B----4-:R-:W-:-:S03]  /*133e0*/  IADD3 R78, P2, PT, R178, UR54, RZ ;  /* 0x00000036b24e7c10 */ /* 0x010fc6000ff5e0ff */
[----:B------:R4:W-:Y:S01]  /*133f0*/  STL.64 [R1+0xe8], R70 ;  /* 0x0000e84601007387 */ /* 0x0009e20000100a00 */
[----:B------:R-:W-:-:S03]  /*13400*/  IADD3.X R79, PT, PT, R179, UR32, RZ, P2, !PT ;  /* 0x00000020b34f7c10 */ /* 0x000fc600097fe4ff */
        /* <DEDUP_REMOVED lines=12> */
[----:B------:R3:W-:Y:S04]  /*134d0*/  LDGSTS.E [R2+0x22a00], desc[UR28][R70.64], P1 ;  /* 0x22a0000046027fae */ /* 0x0007e800089a101c */
[----:B------:R-:W-:Y:S04]  /*134e0*/  STL.64 [R1+0x160], R78 ;  /* 0x0001604e01007387 */ /* 0x000fe80000100a00 */
[----:B------:R-:W-:Y:S01]  /*134f0*/  LDGSTS.E [R2+0x22e00], desc[UR28][R78.64], P1 ;  /* 0x22e000004e027fae */ /* 0x000fe200089a101c */
[----:B--2---:R-:W-:-:S04]  /*13500*/  IADD3 R72, P2, PT, R124, UR54, RZ ;  /* 0x000000367c487c10 */ /* 0x004fc8000ff5e0ff */
[----:B------:R-:W-:-:S05]  /*13510*/  IADD3.X R73, PT, PT, R125, UR32, RZ, P2, !PT ;  /* 0x000000207d497c10 */ /* 0x000fca00097fe4ff */
[----:B------:R5:W-:Y:S04]  /*13520*/  STL.64 [R1+0x178], R72 ;  /* 0x0001784801007387 */ /* 0x000be80000100a00 */
[----:B------:R5:W-:Y:S01]  /*13530*/  LDGSTS.E [R2+0x23200], desc[UR28][R72.64], P1 ;  /* 0x2320000048027fae */ /* 0x000be200089a101c */
[----:B---3--:R-:W-:-:S04]  /*13540*/  IADD3 R70, P2, PT, R244, UR54, RZ ;  /* 0x00000036f4467c10 */ /* 0x008fc8000ff5e0ff */
[----:B------:R-:W-:-:S05]  /*13550*/  IADD3.X R71, PT, PT, R245, UR32, RZ, P2, !PT ;  /* 0x00000020f5477c10 */ /* 0x000fca00097fe4ff */
[----:B------:R1:W-:Y:S04]  /*13560*/  STL.64 [R1+0x198], R70 ;  /* 0x0001984601007387 */ /* 0x0003e80000100a00 */
[----:B------:R1:W-:Y:S01]  /*13570*/  LDGSTS.E [R2+0x23600], desc[UR28][R70.64], P1 ;  /* 0x2360000046027fae */ /* 0x0003e200089a101c */
[----:B-----5:R-:W-:-:S04]  /*13580*/  IADD3 R72, P2, PT, R54, UR54, RZ ;  /* 0x0000003636487c10 */ /* 0x020fc8000ff5e0ff */
[----:B------:R-:W-:Y:S02]  /*13590*/  IADD3.X R73, PT, PT, R55, UR32, RZ, P2, !PT ;  /* 0x0000002037497c10 */ /* 0x000fe400097fe4ff */
[----:B-1----:R-:W-:-:S03]  /*135a0*/  IADD3 R70, P2, PT, R128, UR54, RZ ;  /* 0x0000003680467c10 */ /* 0x002fc6000ff5e0ff */
        /* <DEDUP_REMOVED lines=36> */
[----:B------:R-:W2:Y:S01]  /*137f0*/  LDL.LU.64 R162, [R1+0x5b0] ;  /* 0x0005b00001a27983 */ /* 0x000ea20000300a00 */
[----:B------:R-:W-:-:S03]  /*13800*/  IADD3.X R71, PT, PT, R131, UR32, RZ, P2, !PT ;  /* 0x0000002083477c10 */ /* 0x000fc600097fe4ff */
[----:B------:R-:W3:Y:S01]  /*13810*/  LDL.LU.64 R170, [R1+0x5a8] ;  /* 0x0005a80001aa7983 */ /* 0x000ee20000300a00 */
[----:B-1----:R-:W-:-:S03]  /*13820*/  IADD3 R54, P2, PT, R116, UR54, RZ ;  /* 0x0000003674367c10 */ /* 0x002fc6000ff5e0ff */
[----:B------:R1:W-:Y:S01]  /*13830*/  STL.64 [R1+0x2d0], R72 ;  /* 0x0002d04801007387 */ /* 0x0003e20000100a00 */
[----:B------:R-:W-:-:S03]  /*13840*/  IADD3.X R55, PT, PT, R117, UR32, RZ, P2, !PT ;  /* 0x0000002075377c10 */ /* 0x000fc600097fe4ff */
[----:B------:R4:W-:Y:S04]  /*13850*/  STL.64 [R1+0x2e8], R70 ;  /* 0x0002e84601007387 */ /* 0x0009e80000100a00 */
[----:B------:R1:W-:Y:S04]  /*13860*/  LDGSTS.E [R2+0x25e00], desc[UR28][R72.64], P1 ;  /* 0x25e0000048027fae */ /* 0x0003e800089a101c */
[----:B------:R5:W-:Y:S04]  /*13870*/  STL.64 [R1+0x308], R54 ;  /* 0x0003083601007387 */ /* 0x000be80000100a00 */
[----:B------:R-:W3:Y:S01]  /*13880*/  LDL.LU.64 R244, [R1+0x5a0] ;  /* 0x0005a00001f47983 */ /* 0x000ee20000300a00 */
[----:B-1----:R-:W-:-:S03]  /*13890*/  IADD3 R72, P2, PT, R108, UR54, RZ ;  /* 0x000000366c487c10 */ /* 0x002fc6000ff5e0ff */
[----:B------:R4:W-:Y:S01]  /*138a0*/  LDGSTS.E [R2+0x26200], desc[UR28][R70.64], P1 ;  /* 0x2620000046027fae */ /* 0x0009e200089a101c */
[----:B------:R-:W-:-:S03]  /*138b0*/  IADD3.X R73, PT, PT, R109, UR32, RZ, P2, !PT ;  /* 0x000000206d497c10 */ /* 0x000fc600097fe4ff */
[----:B------:R-:W3:Y:S04]  /*138c0*/  LDL.LU.64 R178, [R1+0x598] ;  /* 0x0005980001b27983 */ /* 0x000ee80000300a00 */
[----:B------:R5:W-:Y:S01]  /*138d0*/  LDGSTS.E [R2+0x26600], desc[UR28][R54.64], P1 ;  /* 0x2660000036027fae */ /* 0x000be200089a101c */
[----:B----4-:R-:W-:-:S03]  /*138e0*/  IADD3 R70, P2, PT, R100, UR54, RZ ;  /* 0x0000003664467c10 */ /* 0x010fc6000ff5e0ff */
[----:B------:R-:W4:Y:S01]  /*138f0*/  LDL.LU.64 R184, [R1+0x590] ;  /* 0x0005900001b87983 */ /* 0x000f220000300a00 */
[----:B------:R-:W-:-:S03]  /*13900*/  IADD3.X R71, PT, PT, R101, UR32, RZ, P2, !PT ;  /* 0x0000002065477c10 */ /* 0x000fc600097fe4ff */
[----:B------:R1:W-:Y:S01]  /*13910*/  LDGSTS.E [R2+0x26a00], desc[UR28][R72.64], P1 ;  /* 0x26a0000048027fae */ /* 0x0003e200089a101c */
[----:B-----5:R-:W-:-:S03]  /*13920*/  IADD3 R54, P2, PT, R92, UR54, RZ ;  /* 0x000000365c367c10 */ /* 0x020fc6000ff5e0ff */
[----:B------:R1:W-:Y:S01]  /*13930*/  STL.64 [R1+0x330], R72 ;  /* 0x0003304801007387 */ /* 0x0003e20000100a00 */
[----:B------:R-:W-:-:S03]  /*13940*/  IADD3.X R55, PT, PT, R93, UR32, RZ, P2, !PT ;  /* 0x000000205d377c10 */ /* 0x000fc600097fe4ff */
[----:B------:R5:W-:Y:S04]  /*13950*/  STL.64 [R1+0x348], R70 ;  /* 0x0003484601007387 */ /* 0x000be80000100a00 */
[----:B------:R5:W-:Y:S01]  /*13960*/  LDGSTS.E [R2+0x26e00], desc[UR28][R70.64], P1 ;  /* 0x26e0000046027fae */ /* 0x000be200089a101c */
[----:B-1----:R-:W-:-:S03]  /*13970*/  IADD3 R72, P2, PT, R84, UR54, RZ ;  /* 0x0000003654487c10 */ /* 0x002fc6000ff5e0ff */
[----:B------:R1:W-:Y:S01]  /*13980*/  STL.64 [R1+0x368], R54 ;  /* 0x0003683601007387 */ /* 0x0003e20000100a00 */
[----:B------:R-:W-:-:S03]  /*13990*/  IADD3.X R73, PT, PT, R85, UR32, RZ, P2, !PT ;  /* 0x0000002055497c10 */ /* 0x000fc600097fe4ff */
[----:B------:R-:W4:Y:S01]  /*139a0*/  LDL.LU.64 R190, [R1+0x588] ;  /* 0x0005880001be7983 */ /* 0x000f220000300a00 */
[----:B-----5:R-:W-:-:S03]  /*139b0*/  IADD3 R70, P2, PT, R76, UR54, RZ ;  /* 0x000000364c467c10 */ /* 0x020fc6000ff5e0ff */
[----:B------:R-:W5:Y:S01]  /*139c0*/  LDL.LU.64 R132, [R1+0x580] ;  /* 0x0005800001847983 */ /* 0x000f620000300a00 */
[----:B------:R-:W-:-:S03]  /*139d0*/  IADD3.X R71, PT, PT, R77, UR32, RZ, P2, !PT ;  /* 0x000000204d477c10 */ /* 0x000fc600097fe4ff */
[----:B------:R-:W-:Y:S04]  /*139e0*/  STL.64 [R1+0x380], R72 ;  /* 0x0003804801007387 */ /* 0x000fe80000100a00 */
[----:B------:R-:W-:Y:S04]  /*139f0*/  STL.64 [R1+0x398], R70 ;  /* 0x0003984601007387 */ /* 0x000fe80000100a00 */
[----:B------:R-:W5:Y:S04]  /*13a00*/  LDL.LU.64 R124, [R1+0x578] ;  /* 0x00057800017c7983 */ /* 0x000f680000300a00 */
[----:B------:R1:W-:Y:S04]  /*13a10*/  LDGSTS.E [R2+0x27200], desc[UR28][R54.64], P1 ;  /* 0x2720000036027fae */ /* 0x0003e800089a101c */
[----:B------:R-:W-:Y:S04]  /*13a20*/  LDGSTS.E [R2+0x27600], desc[UR28][R72.64], P1 ;  /* 0x2760000048027fae */ /* 0x000fe800089a101c */
[----:B------:R-:W-:Y:S01]  /*13a30*/  LDGSTS.E [R2+0x27a00], desc[UR28][R70.64], P1 ;  /* 0x27a0000046027fae */ /* 0x000fe200089a101c */
[----:B-1----:R-:W-:-:S04]  /*13a40*/  IADD3 R54, P2, PT, R68, UR54, RZ ;  /* 0x0000003644367c10 */ /* 0x002fc8000ff5e0ff */
[----:B------:R-:W-:-:S05]  /*13a50*/  IADD3.X R55, PT, PT, R69, UR32, RZ, P2, !PT ;  /* 0x0000002045377c10 */ /* 0x000fca00097fe4ff */
[----:B------:R2:W-:Y:S04]  /*13a60*/  STL.64 [R1+0x3b0], R54 ;  /* 0x0003b03601007387 */ /* 0x0005e80000100a00 */
[----:B------:R2:W-:Y:S04]  /*13a70*/  LDGSTS.E [R2+0x27e00], desc[UR28][R54.64], P1 ;  /* 0x27e0000036027fae */ /* 0x0005e800089a101c */
[----:B------:R-:W5:Y:S04]  /*13a80*/  LDL.LU.64 R120, [R1+0x570] ;  /* 0x0005700001787983 */ /* 0x000f680000300a00 */
[----:B------:R-:W5:Y:S04]  /*13a90*/  LDL.LU.64 R138, [R1+0x568] ;  /* 0x00056800018a7983 */ /* 0x000f680000300a00 */
[----:B------:R-:W5:Y:S04]  /*13aa0*/  LDL.LU.64 R146, [R1+0x558] ;  /* 0x0005580001927983 */ /* 0x000f680000300a00 */
[----:B------:R-:W5:Y:S01]  /*13ab0*/  LDL.LU.64 R154, [R1+0x548] ;  /* 0x00054800019a7983 */ /* 0x000f620000300a00 */
[----:B--2---:R-:W-:-:S04]  /*13ac0*/  IADD3 R54, P2, PT, R162, UR54, RZ ;  /* 0x00000036a2367c10 */ /* 0x004fc8000ff5e0ff */
[----:B------:R-:W-:Y:S02]  /*13ad0*/  IADD3.X R55, PT, PT, R163, UR32, RZ, P2, !PT ;  /* 0x00000020a3377c10 */ /* 0x000fe400097fe4ff */
[----:B---3--:R-:W-:Y:S01]  /*13ae0*/  IADD3 R186, P2, PT, R170, UR54, RZ ;  /* 0x00000036aaba7c10 */ /* 0x008fe2000ff5e0ff */
[----:B------:R-:W2:Y:S03]  /*13af0*/  LDL.LU.64 R162, [R1+0x538] ;  /* 0x0005380001a27983 */ /* 0x000ea60000300a00 */
[----:B------:R-:W-:Y:S01]  /*13b00*/  IADD3.X R187, PT, PT, R171, UR32, RZ, P2, !PT ;  /* 0x00000020abbb7c10 */ /* 0x000fe200097fe4ff */
[----:B------:R-:W-:Y:S04]  /*13b10*/  LDGSTS.E [R0+0x20300], desc[UR28][R54.64], P1 ;  /* 0x2030000036007fae */ /* 0x000fe800089a101c */
[----:B------:R-:W3:Y:S04]  /*13b20*/  LDL.LU.64 R170, [R1+0x520] ;  /* 0x0005200001aa7983 */ /* 0x000ee80000300a00 */
[----:B------:R-:W-:Y:S01]  /*13b30*/  LDGSTS.E [R0+0x20700], desc[UR28][R186.64], P1 ;  /* 0x20700000ba007fae */ /* 0x000fe200089a101c */
[----:B------:R-:W-:-:S04]  /*13b40*/  IADD3 R224, P2, PT, R244, UR54, RZ ;  /* 0x00000036f4e07c10 */ /* 0x000fc8000ff5e0ff */
[----:B------:R-:W-:Y:S02]  /*13b50*/  IADD3.X R225, PT, PT, R245, UR32, RZ, P2, !PT ;  /* 0x00000020f5e17c10 */ /* 0x000fe400097fe4ff */
[----:B------:R-:W-:-:S03]  /*13b60*/  IADD3 R244, P2, PT, R178, UR54, RZ ;  /* 0x00000036b2f47c10 */ /* 0x000fc6000ff5e0ff */
[----:B------:R-:W-:Y:S01]  /*13b70*/  LDGSTS.E [R0+0x20b00], desc[UR28][R224.64], P1 ;  /* 0x20b00000e0007fae */ /* 0x000fe200089a101c */
[----:B------:R-:W-:Y:S02]  /*13b80*/  IADD3.X R245, PT, PT, R179, UR32, RZ, P2, !PT ;  /* 0x00000020b3f57c10 */ /* 0x000fe400097fe4ff */
[----:B----4-:R-:W-:-:S03]  /*13b90*/  IADD3 R2, P2, PT, R184, UR54, RZ ;  /* 0x00000036b8027c10 */ /* 0x010fc6000ff5e0ff */
[----:B------:R-:W-:Y:S01]  /*13ba0*/  LDGSTS.E [R0+0x20f00], desc[UR28][R244.64], P1 ;  /* 0x20f00000f4007fae */ /* 0x000fe200089a101c */
[----:B------:R-:W-:-:S05]  /*13bb0*/  IADD3.X R3, PT, PT, R185, UR32, RZ, P2, !PT ;  /* 0x00000020b9037c10 */ /* 0x000fca00097fe4ff */
[----:B------:R1:W-:Y:S04]  /*13bc0*/  STL.64 [R1+0x8], R2 ;  /* 0x0000080201007387 */ /* 0x0003e80000100a00 */
[----:B------:R-:W4:Y:S04]  /*13bd0*/  LDL.LU.64 R178, [R1+0x510] ;  /* 0x0005100001b27983 */ /* 0x000f280000300a00 */
[----:B------:R-:W4:Y:S04]  /*13be0*/  LDL.LU.64 R184, [R1+0x500] ;  /* 0x0005000001b87983 */ /* 0x000f280000300a00 */
[----:B------:R1:W-:Y:S01]  /*13bf0*/  LDGSTS.E [R0+0x21300], desc[UR28][R2.64], P1 ;  /* 0x2130000002007fae */ /* 0x0003e200089a101c */
[----:B------:R-:W-:-:S04]  /*13c00*/  IADD3 R70, P2, PT, R190, UR54, RZ ;  /* 0x00000036be467c10 */ /* 0x000fc8000ff5e0ff */
[----:B------:R-:W-:Y:S02]  /*13c10*/  IADD3.X R71, PT, PT, R191, UR32, RZ, P2, !PT ;  /* 0x00000020bf477c10 */ /* 0x000fe400097fe4ff */
[----:B-----5:R-:W-:Y:S01]  /*13c20*/  IADD3 R68, P2, PT, R132, UR54, RZ ;  /* 0x0000003684447c10 */ /* 0x020fe2000ff5e0ff */
[----:B------:R-:W5:Y:S03]  /*13c30*/  LDL.LU.64 R190, [R1+0x4e8] ;  /* 0x0004e80001be7983 */ /* 0x000f660000300a00 */
[----:B------:R-:W-:Y:S01]  /*13c40*/  IADD3.X R69, PT, PT, R133, UR32, RZ, P2, !PT ;  /* 0x0000002085457c10 */ /* 0x000fe200097fe4ff */
[----:B------:R1:W-:Y:S04]  /*13c50*/  STL.64 [R1+0x40], R70 ;  /* 0x0000404601007387 */ /* 0x0003e80000100a00 */
[----:B------:R1:W-:Y:S02]  /*13c60*/  LDGSTS.E [R0+0x21700], desc[UR28][R70.64], P1 ;  /* 0x2170000046007fae */ /* 0x0003e400089a101c */
[----:B-1----:R-:W-:-:S02]  /*13c70*/  IADD3 R2, P2, PT, R124, UR54, RZ ;  /* 0x000000367c027c10 */ /* 0x002fc4000ff5e0ff */
[----:B------:R1:W-:Y:S02]  /*13c80*/  STL.64 [R1+0x78], R68 ;  /* 0x0000784401007387 */ /* 0x0003e40000100a00 */
[----:B------:R-:W-:Y:S02]  /*13c90*/  IADD3.X R3, PT, PT, R125, UR32, RZ, P2, !PT ;  /* 0x000000207d037c10 */ /* 0x000fe400097fe4ff */
[----:B------:R-:W5:Y:S04]  /*13ca0*/  LDL.LU.64 R132, [R1+0x4c0] ;  /* 0x0004c00001847983 */ /* 0x000f680000300a00 */
[----:B------:R1:W-:Y:S04]  /*13cb0*/  STL.64 [R1+0xa0], R2 ;  /* 0x0000a00201007387 */ /* 0x0003e80000100a00 */
[----:B------:R-:W5:Y:S04]  /*13cc0*/  LDL.LU.64 R124, [R1+0x4a8] ;  /* 0x0004a800017c7983 */ /* 0x000f680000300a00 */
[----:B------:R1:W-:Y:S04]  /*13cd0*/  LDGSTS.E [R0+0x21b00], desc[UR28][R68.64], P1 ;  /* 0x21b0000044007fae */ /* 0x0003e800089a101c */
[----:B------:R1:W-:Y:S01]  /*13ce0*/  LDGSTS.E [R0+0x21f00], desc[UR28][R2.64], P1 ;  /* 0x21f0000002007fae */ /* 0x0003e200089a101c */
[----:B------:R-:W-:-:S04]  /*13cf0*/  IADD3 R70, P2, PT, R120, UR54, RZ ;  /* 0x0000003678467c10 */ /* 0x000fc8000ff5e0ff */
        /* <DEDUP_REMOVED lines=12> */
[----:B------:R3:W-:Y:S04]  /*13dc0*/  LDGSTS.E [R0+0x22b00], desc[UR28][R2.64], P1 ;  /* 0x22b0000002007fae */ /* 0x0007e800089a101c */
[----:B------:R4:W-:Y:S04]  /*13dd0*/  STL.64 [R1+0x118], R70 ;  /* 0x0001184601007387 */ /* 0x0009e80000100a00 */
[----:B------:R4:W-:Y:S01]  /*13de0*/  LDGSTS.E [R0+0x22f00], desc[UR28][R70.64], P1 ;  /* 0x22f0000046007fae */ /* 0x0009e200089a101c */
[----:B------:R-:W-:Y:S01]  /*13df0*/  UMOV UR4, URZ ;  /* 0x000000ff00047c82 */ /* 0x000fe20008000000 */
[----:B--2---:R-:W-:-:S04]  /*13e00*/  IADD3 R68, P2, PT, R162, UR54, RZ ;  /* 0x00000036a2447c10 */ /* 0x004fc8000ff5e0ff */
[----:B------:R-:W-:Y:S02]  /*13e10*/  IADD3.X R69, PT, PT, R163, UR32, RZ, P2, !PT ;  /* 0x00000020a3457c10 */ /* 0x000fe400097fe4ff */
[----:B---3--:R-:W-:-:S03]  /*13e20*/  IADD3 R2, P2, PT, R170, UR54, RZ ;  /* 0x00000036aa027c10 */ /* 0x008fc6000ff5e0ff */
[----:B------:R1:W-:Y:S01]  /*13e30*/  LDGSTS.E [R0+0x23300], desc[UR28][R68.64], P1 ;  /* 0x2330000044007fae */ /* 0x0003e200089a101c */
[----:B------:R-:W-:-:S03]  /*13e40*/  IADD3.X R3, PT, PT, R171, UR32, RZ, P2, !PT ;  /* 0x00000020ab037c10 */ /* 0x000fc600097fe4ff */
[----:B------:R1:W-:Y:S04]  /*13e50*/  STL.64 [R1+0x138], R68 ;  /* 0x0001384401007387 */ /* 0x0003e80000100a00 */
[----:B------:R5:W-:Y:S04]  /*13e60*/  STL.64 [R1+0x150], R2 ;  /* 0x0001500201007387 */ /* 0x000be80000100a00 */
[----:B------:R5:W-:Y:S01]  /*13e70*/  LDGSTS.E [R0+0x23700], desc[UR28][R2.64], P1 ;  /* 0x2370000002007fae */ /* 0x000be200089a101c */
[----:B----4-:R-:W-:-:S04]  /*13e80*/  IADD3 R70, P2, PT, R178, UR54, RZ ;  /* 0x00000036b2467c10 */ /* 0x010fc8000ff5e0ff */
[----:B------:R-:W-:Y:S02]  /*13e90*/  IADD3.X R71, PT, PT, R179, UR32, RZ, P2, !PT ;  /* 0x00000020b3477c10 */ /* 0x000fe400097fe4ff */
[----:B-1----:R-:W-:-:S03]  /*13ea0*/  IADD3 R68, P2, PT, R184, UR54, RZ ;  /* 0x00000036b8447c10 */ /* 0x002fc6000ff5e0ff */
[----:B------:R1:W-:Y:S01]  /*13eb0*/  LDGSTS.E [R0+0x23b00], desc[UR28][R70.64], P1 ;  /* 0x23b0000046007fae */ /* 0x0003e200089a101c */
[----:B------:R-:W-:-:S03]  /*13ec0*/  IADD3.X R69, PT, PT, R185, UR32, RZ, P2, !PT ;  /* 0x00000020b9457c10 */ /* 0x000fc600097fe4ff */
[----:B------:R1:W-:Y:S01]  /*13ed0*/  STL.64 [R1+0x168], R70 ;  /* 0x0001684601007387 */ /* 0x0003e20000100a00 */
[----:B-----5:R-:W-:-:S03]  /*13ee0*/  IADD3 R2, P2, PT, R190, UR54, RZ ;  /* 0x00000036be027c10 */ /* 0x020fc6000ff5e0ff */
[----:B------:R2:W-:Y:S01]  /*13ef0*/  LDGSTS.E [R0+0x23f00], desc[UR28][R68.64], P1 ;  /* 0x23f0000044007fae */ /* 0x0005e200089a101c */
[----:B------:R-:W-:-:S03]  /*13f00*/  IADD3.X R3, PT, PT, R191, UR32, RZ, P2, !PT ;  /* 0x00000020bf037c10 */ /* 0x000fc600097fe4ff */
[----:B------:R2:W-:Y:S01]  /*13f10*/  STL.64 [R1+0x190], R68 ;  /* 0x0001904401007387 */ /* 0x0005e20000100a00 */
[----:B-1----:R-:W-:-:S03]  /*13f20*/  IADD3 R70, P2, PT, R132, UR54, RZ ;  /* 0x0000003684467c10 */ /* 0x002fc6000ff5e0ff */
[----:B------:R1:W-:Y:S01]  /*13f30*/  LDGSTS.E [R0+0x24300], desc[UR28][R2.64], P1 ;  /* 0x2430000002007fae */ /* 0x0003e200089a101c */
[----:B------:R-:W-:Y:S02]  /*13f40*/  IADD3.X R71, PT, PT, R133, UR32, RZ, P2, !PT ;  /* 0x0000002085477c10 */ /* 0x000fe400097fe4ff */
[----:B--2---:R-:W-:Y:S01]  /*13f50*/  IADD3 R68, P2, PT, R124, UR54, RZ ;  /* 0x000000367c447c10 */ /* 0x004fe2000ff5e0ff */
        /* <DEDUP_REMOVED lines=55> */
[----:B------:R2:W-:Y:S04]  /*142d0*/  LDGSTS.E [R0+0x27b00], desc[UR28][R68.64], P1 ;  /* 0x27b0000044007fae */ /* 0x0005e800089a101c */
[----:B------:R2:W-:Y:S04]  /*142e0*/  STL.64 [R1+0x370], R2 ;  /* 0x0003700201007387 */ /* 0x0005e80000100a00 */
[----:B------:R2:W-:Y:S01]  /*142f0*/  LDGSTS.E [R0+0x27f00], desc[UR28][R2.64], P1 ;  /* 0x27f0000002007fae */ /* 0x0005e200089a101c */
[----:B------:R-:W-:-:S03]  /*14300*/  ISETP.GE.AND P1, PT, R137, 0x80, PT ;  /* 0x000000808900780c */ /* 0x000fc60003f26270 */
[----:B------:R-:W0:Y:S01]  /*14310*/  LDGDEPBAR ;  /* 0x00000000000079af */ /* 0x000e220000000000 */
[----:B------:R-:W-:-:S09]  /*14320*/  ISETP.GE.AND P2, PT, R137, 0x40, PT ;  /* 0x000000408900780c */ /* 0x000fd20003f46270 */
[----:B--2---:R-:W-:Y:S05]  /*14330*/  @!P1 BRA `(.L_x_8) ;  /* 0x0000009800c89947 */ /* 0x004fea0003800000 */
[----:B------:R-:W2:Y:S04]  /*14340*/  LDL.LU.64 R146, [R1+0x88] ;  /* 0x0000880001927983 */ /* 0x000ea80000300a00 */
[----:B------:R-:W3:Y:S04]  /*14350*/  LDL.LU.64 R154, [R1+0xb8] ;  /* 0x0000b800019a7983 */ /* 0x000ee80000300a00 */
[----:B------:R-:W4:Y:S04]  /*14360*/  LDL.LU.64 R190, [R1+0x60] ;  /* 0x0000600001be7983 */ /* 0x000f280000300a00 */
[----:B------:R-:W5:Y:S04]  /*14370*/  LDL.LU.64 R184, [R1+0x58] ;  /* 0x0000580001b87983 */ /* 0x000f680000300a00 */
[----:B------:R-:W4:Y:S04]  /*14380*/  LDL.LU.64 R162, [R1+0x38] ;  /* 0x0000380001a27983 */ /* 0x000f280000300a00 */
[----:B------:R-:W5:Y:S04]  /*14390*/  LDL.LU.64 R170, [R1+0x30] ;  /* 0x0000300001aa7983 */ /* 0x000f680000300a00 */
[----:B------:R-:W5:Y:S04]  /*143a0*/  LDL.LU.64 R178, [R1+0x28] ;  /* 0x0000280001b27983 */ /* 0x000f680000300a00 */
[----:B------:R-:W5:Y:S01]  /*143b0*/  LDL.LU.64 R132, [R1+0x18] ;  /* 0x0000180001847983 */ /* 0x000f620000300a00 */
[----:B------:R-:W-:-:S03]  /*143c0*/  SHF.R.S32.HI R0, RZ, 0x1f, R137 ;  /* 0x0000001fff007819 */ /* 0x000fc60000011489 */
[----:B------:R-:W5:Y:S01]  /*143d0*/  LDL.LU.64 R124, [R1] ;  /* 0x00000000017c7983 */ /* 0x000f620000300a00 */
[----:B------:R-:W-:Y:S01]  /*143e0*/  LEA.HI R0, R0, R137, RZ, 0x6 ;  /* 0x0000008900007211 */ /* 0x000fe200078f30ff */
[----:B------:R-:W-:Y:S02]  /*143f0*/  IMAD.MOV.U32 R0, RZ, RZ, R238 ;  /* 0x000000ffff007224 */ /* 0x000fe400078e00ee */
[----:B------:R-:W-:Y:S02]  /*14400*/  IMAD.MOV.U32 R2, RZ, RZ, R239 ;  /* 0x000000ffff027224 */ /* 0x000fe400078e00ef */
[----:B------:R-:W5:Y:S01]  /*14410*/  LDL.LU.64 R238, [R1+0x20] ;  /* 0x0000200001ee7983 */ /* 0x000f620000300a00 */
[----:B------:R-:W-:Y:S02]  /*14420*/  IMAD.MOV.U32 R3, RZ, RZ, R234 ;  /* 0x000000ffff037224 */ /* 0x000fe400078e00ea */
[----:B------:R-:W-:Y:S02]  /*14430*/  IMAD.MOV.U32 R68, RZ, RZ, R235 ;  /* 0x000000ffff447224 */ /* 0x000fe400078e00eb */
[----:B------:R-:W5:Y:S01]  /*14440*/  LDL.LU.64 R234, [R1+0x98] ;  /* 0x0000980001ea7983 */ /* 0x000f620000300a00 */
[----:B------:R-:W-:-:S02]  /*14450*/  IMAD.MOV.U32 R69, RZ, RZ, R230 ;  /* 0x000000ffff457224 */ /* 0x000fc400078e00e6 */
[----:B------:R-:W-:Y:S02]  /*14460*/  IMAD.MOV.U32 R70, RZ, RZ, R231 ;  /* 0x000000ffff467224 */ /* 0x000fe400078e00e7 */
[----:B------:R-:W5:Y:S01]  /*14470*/  LDL.LU.64 R230, [R1+0x70] ;  /* 0x0000700001e67983 */ /* 0x000f620000300a00 */
[----:B------:R-:W-:Y:S02]  /*14480*/  IMAD.MOV.U32 R71, RZ, RZ, R226 ;  /* 0x000000ffff477224 */ /* 0x000fe400078e00e2 */
[----:B------:R-:W-:Y:S02]  /*14490*/  IMAD.MOV.U32 R72, RZ, RZ, R227 ;  /* 0x000000ffff487224 */ /* 0x000fe400078e00e3 */
[----:B------:R-:W5:Y:S01]  /*144a0*/  LDL.LU.64 R226, [R1+0x68] ;  /* 0x0000680001e27983 */ /* 0x000f620000300a00 */
[----:B------:R-:W-:Y:S02]  /*144b0*/  IMAD.MOV.U32 R109, RZ, RZ, R38 ;  /* 0x000000ffff6d7224 */ /* 0x000fe400078e0026 */
[----:B------:R-:W-:-:S02]  /*144c0*/  IMAD.MOV.U32 R110, RZ, RZ, R39 ;  /* 0x000000ffff6e7224 */ /* 0x000fc400078e0027 */
[----:B------:R-:W-:Y:S01]  /*144d0*/  IMAD.MOV.U32 R79, RZ, RZ, R210 ;  /* 0x000000ffff4f7224 */ /* 0x000fe200078e00d2 */
[----:B------:R-:W5:Y:S01]  /*144e0*/  LDL.LU.64 R38, [R1+0x50] ;  /* 0x0000500001267983 */ /* 0x000f620000300a00 */
[----:B------:R-:W-:Y:S02]  /*144f0*/  IMAD.MOV.U32 R80, RZ, RZ, R211 ;  /* 0x000000ffff507224 */ /* 0x000fe400078e00d3 */
[----:B------:R-:W-:Y:S01]  /*14500*/  IMAD.MOV.U32 R77, RZ, RZ, R214 ;  /* 0x000000ffff4d7224 */ /* 0x000fe200078e00d6 */
[----:B------:R-:W5:Y:S01]  /*14510*/  LDL.LU.64 R210, [R1+0xb0] ;  /* 0x0000b00001d27983 */ /* 0x000f620000300a00 */
[----:B------:R-:W-:Y:S02]  /*14520*/  IMAD.MOV.U32 R78, RZ, RZ, R215 ;  /* 0x000000ffff4e7224 */ /* 0x000fe400078e00d7 */
[----:B------:R-:W-:Y:S01]  /*14530*/  IMAD.MOV.U32 R81, RZ, RZ, R206 ;  /* 0x000000ffff517224 */ /* 0x000fe200078e00ce */
[----:B------:R-:W5:Y:S01]  /*14540*/  LDL.LU.64 R214, [R1+0xd8] ;  /* 0x0000d80001d67983 */ /* 0x000f620000300a00 */
[----:B------:R-:W-:-:S02]  /*14550*/  IMAD.MOV.U32 R107, RZ, RZ, R40 ;  /* 0x000000ffff6b7224 */ /* 0x000fc400078e0028 */
[----:B------:R-:W-:Y:S02]  /*14560*/  IMAD.MOV.U32 R108, RZ, RZ, R41 ;  /* 0x000000ffff6c7224 */ /* 0x000fe400078e0029 */
[----:B------:R-:W-:Y:S01]  /*14570*/  IMAD.MOV.U32 R75, RZ, RZ, R218 ;  /* 0x000000ffff4b7224 */ /* 0x000fe200078e00da */
[----:B------:R-:W5:Y:S01]  /*14580*/  LDL.LU.64 R40, [R1+0x90] ;  /* 0x0000900001287983 */ /* 0x000f620000300a00 */
[----:B------:R-:W-:Y:S02]  /*14590*/  IMAD.MOV.U32 R76, RZ, RZ, R219 ;  /* 0x000000ffff4c7224 */ /* 0x000fe400078e00db */
[----:B------:R-:W-:Y:S01]  /*145a0*/  IMAD.MOV.U32 R105, RZ, RZ, R42 ;  /* 0x000000ffff697224 */ /* 0x000fe200078e002a */
[----:B------:R-:W5:Y:S01]  /*145b0*/  LDL.LU.64 R218, [R1+0x1a0] ;  /* 0x0001a00001da7983 */ /* 0x000f620000300a00 */
[----:B------:R-:W-:Y:S02]  /*145c0*/  IMAD.MOV.U32 R106, RZ, RZ, R43 ;  /* 0x000000ffff6a7224 */ /* 0x000fe400078e002b */
[----:B------:R-:W-:-:S02]  /*145d0*/  IMAD.MOV.U32 R103, RZ, RZ, R44 ;  /* 0x000000ffff677224 */ /* 0x000fc400078e002c */
[----:B------:R-:W-:Y:S02]  /*145e0*/  IMAD.MOV.U32 R104, RZ, RZ, R45 ;  /* 0x000000ffff687224 */ /* 0x000fe400078e002d */
[----:B------:R-:W-:Y:S02]  /*145f0*/  IMAD.MOV.U32 R89, RZ, RZ, R64 ;  /* 0x000000ffff597224 */ /* 0x000fe400078e0040 */
[----:B------:R-:W-:Y:S02]  /*14600*/  IMAD.MOV.U32 R90, RZ, RZ, R65 ;  /* 0x000000ffff5a7224 */ /* 0x000fe400078e0041 */
[----:B------:R-:W-:Y:S02]  /*14610*/  IMAD.MOV.U32 R101, RZ, RZ, R46 ;  /* 0x000000ffff657224 */ /* 0x000fe400078e002e */
        /* <DEDUP_REMOVED lines=13> */
[----:B--2---:R-:W-:-:S02]  /*146f0*/  IMAD.MOV.U32 R196, RZ, RZ, R146 ;  /* 0x000000ffffc47224 */ /* 0x004fc400078e0092 */
[----:B------:R-:W-:Y:S02]  /*14700*/  IMAD.MOV.U32 R197, RZ, RZ, R147 ;  /* 0x000000ffffc57224 */ /* 0x000fe400078e0093 */
[----:B---3--:R-:W-:Y:S02]  /*14710*/  IMAD.MOV.U32 R192, RZ, RZ, R154 ;  /* 0x000000ffffc07224 */ /* 0x008fe400078e009a */
[----:B------:R-:W-:Y:S02]  /*14720*/  IMAD.MOV.U32 R193, RZ, RZ, R155 ;  /* 0x000000ffffc17224 */ /* 0x000fe400078e009b */
[----:B------:R-:W-:Y:S02]  /*14730*/  IMAD.MOV.U32 R206, RZ, RZ, R192 ;  /* 0x000000ffffce7224 */ /* 0x000fe400078e00c0 */
[----:B----4-:R-:W-:Y:S02]  /*14740*/  IMAD.MOV.U32 R183, RZ, RZ, R163 ;  /* 0x000000ffffb77224 */ /* 0x010fe400078e00a3 */
[----:B------:R-:W-:-:S02]  /*14750*/  IMAD.MOV.U32 R182, RZ, RZ, R162 ;  /* 0x000000ffffb67224 */ /* 0x000fc400078e00a2 */
[----:B-----5:R-:W-:Y:S02]  /*14760*/  IMAD.MOV.U32 R181, RZ, RZ, R171 ;  /* 0x000000ffffb57224 */ /* 0x020fe400078e00ab */
        /* <DEDUP_REMOVED lines=18> */
[----:B------:R-:W-:Y:S01]  /*14890*/  IMAD.MOV.U32 R180, RZ, RZ, R182 ;  /* 0x000000ffffb47224 */ /* 0x000fe200078e00b6 */
[----:B------:R-:W2:Y:S01]  /*148a0*/  LDL.LU.64 R230, [R1+0x128] ;  /* 0x0001280001e67983 */ /* 0x000ea20000300a00 */
[----:B------:R-:W-:Y:S02]  /*148b0*/  IMAD.MOV.U32 R182, RZ, RZ, R184 ;  /* 0x000000ffffb67224 */ /* 0x000fe400078e00b8 */
[----:B------:R-:W-:Y:S01]  /*148c0*/  IMAD.MOV.U32 R184, RZ, RZ, R190 ;  /* 0x000000ffffb87224 */ /* 0x000fe200078e00be */
[----:B------:R-:W3:Y:S01]  /*148d0*/  LDL.LU.64 R42, [R1+0xd0] ;  /* 0x0000d000012a7983 */ /* 0x000ee20000300a00 */
[----:B------:R-:W-:-:S03]  /*148e0*/  IMAD.MOV.U32 R190, RZ, RZ, R226 ;  /* 0x000000ffffbe7224 */ /* 0x000fc600078e00e2 */
[----:B------:R-:W4:Y:S01]  /*148f0*/  LDL.LU.64 R44, [R1+0x10] ;  /* 0x00001000012c7983 */ /* 0x000f220000300a00 */
[----:B------:R-:W-:Y:S02]  /*14900*/  IMAD.MOV.U32 R189, RZ, RZ, R227 ;  /* 0x000000ffffbd7224 */ /* 0x000fe400078e00e3 */
[----:B------:R-:W-:Y:S01]  /*14910*/  IMAD.MOV.U32 R226, RZ, RZ, R194 ;  /* 0x000000ffffe27224 */ /* 0x000fe200078e00c2 */
[----:B------:R-:W5:Y:S01]  /*14920*/  LDL.LU.64 R64, [R1+0x148] ;  /* 0x0001480001407983 */ /* 0x000f620000300a00 */
[----:B------:R-:W-:Y:S02]  /*14930*/  IMAD.MOV.U32 R227, RZ, RZ, R195 ;  /* 0x000000ffffe37224 */ /* 0x000fe400078e00c3 */
[----:B------:R-:W-:Y:S01]  /*14940*/  IMAD.MOV.U32 R194, RZ, RZ, R196 ;  /* 0x000000ffffc27224 */ /* 0x000fe200078e00c4 */
[----:B------:R-:W2:Y:S01]  /*14950*/  LDL.LU.64 R46, [R1+0x80] ;  /* 0x00008000012e7983 */ /* 0x000ea20000300a00 */
[----:B------:R-:W-:Y:S02]  /*14960*/  IMAD.MOV.U32 R207, RZ, RZ, R193 ;  /* 0x000000ffffcf7224 */ /* 0x000fe400078e00c1 */
[----:B------:R-:W-:Y:S01]  /*14970*/  IMAD.MOV.U32 R196, RZ, RZ, R234 ;  /* 0x000000ffffc47224 */ /* 0x000fe200078e00ea */
[----:B------:R-:W3:Y:S01]  /*14980*/  LDL.LU.64 R48, [R1+0xf0] ;  /* 0x0000f00001307983 */ /* 0x000ee20000300a00 */
[----:B------:R-:W-:-:S02]  /*14990*/  IMAD.MOV.U32 R195, RZ, RZ, R235 ;  /* 0x000000ffffc37224 */ /* 0x000fc400078e00eb */
[----:B------:R-:W-:Y:S01]  /*149a0*/  IMAD.MOV.U32 R193, RZ, RZ, R197 ;  /* 0x000000ffffc17224 */ /* 0x000fe200078e00c5 */
[----:B------:R-:W5:Y:S01]  /*149b0*/  LDL.LU.64 R50, [R1+0x180] ;  /* 0x0001800001327983 */ /* 0x000f620000300a00 */
[----:B------:R-:W-:Y:S02]  /*149c0*/  IMAD.MOV.U32 R198, RZ, RZ, R238 ;  /* 0x000000ffffc67224 */ /* 0x000fe400078e00ee */
[----:B------:R-:W-:Y:S01]  /*149d0*/  IMAD.MOV.U32 R197, RZ, RZ, R239 ;  /* 0x000000ffffc57224 */ /* 0x000fe200078e00ef */
[----:B------:R-:W5:Y:S04]  /*149e0*/  LDL.LU.64 R234, [R1+0x110] ;  /* 0x0001100001ea7983 */ /* 0x000f680000300a00 */
[----:B------:R-:W5:Y:S04]  /*149f0*/  LDL.LU.64 R52, [R1+0x8] ;  /* 0x0000080001347983 */ /* 0x000f680000300a00 */
[----:B------:R-:W5:Y:S04]  /*14a00*/  LDL.LU.64 R238, [R1+0x130] ;  /* 0x0001300001ee7983 */ /* 0x000f680000300a00 */
[----:B------:R-:W5:Y:S04]  /*14a10*/  LDL.LU.64 R56, [R1+0xc8] ;  /* 0x0000c80001387983 */ /* 0x000f680000300a00 */
[----:B------:R-:W5:Y:S01]  /*14a20*/  LDL.LU.64 R60, [R1+0x78] ;  /* 0x00007800013c7983 */ /* 0x000f620000300a00 */
[----:B------:R-:W-:-:S02]  /*14a30*/  IMAD.MOV.U32 R122, RZ, RZ, R27 ;  /* 0x000000ffff7a7224 */ /* 0x000fc400078e001b */
[----:B------:R-:W-:Y:S02]  /*14a40*/  IMAD.MOV.U32 R27, RZ, RZ, R211 ;  /* 0x000000ffff1b7224 */ /* 0x000fe400078e00d3 */
[----:B------:R-:W-:Y:S02]  /*14a50*/  IMAD.MOV.U32 R73, RZ, RZ, R222 ;  /* 0x000000ffff497224 */ /* 0x000fe400078e00de */
        /* <DEDUP_REMOVED lines=22> */
[----:B----4-:R-:W-:-:S02]  /*14bc0*/  IMAD.MOV.U32 R216, RZ, RZ, R44 ;  /* 0x000000ffffd87224 */ /* 0x010fc400078e002c */
[----:B------:R-:W-:Y:S02]  /*14bd0*/  IMAD.MOV.U32 R215, RZ, RZ, R45 ;  /* 0x000000ffffd77224 */ /* 0x000fe400078e002d */
[----:B--2---:R-:W-:Y:S02]  /*14be0*/  IMAD.MOV.U32 R30, RZ, RZ, R46 ;  /* 0x000000ffff1e7224 */ /* 0x004fe400078e002e */
[----:B------:R-:W-:Y:S02]  /*14bf0*/  IMAD.MOV.U32 R31, RZ, RZ, R47 ;  /* 0x000000ffff1f7224 */ /* 0x000fe400078e002f */
[----:B---3--:R-:W-:Y:S01]  /*14c00*/  IMAD.MOV.U32 R44, RZ, RZ, R48 ;  /* 0x000000ffff2c7224 */ /* 0x008fe200078e0030 */
[----:B------:R-:W2:Y:S01]  /*14c10*/  LDL.LU.64 R46, [R1+0xe8] ;  /* 0x0000e800012e7983 */ /* 0x000ea20000300a00 */
[----:B------:R-:W-:Y:S02]  /*14c20*/  IMAD.MOV.U32 R45, RZ, RZ, R49 ;  /* 0x000000ffff2d7224 */ /* 0x000fe400078e0031 */
[----:B-----5:R-:W-:Y:S01]  /*14c30*/  IMAD.MOV.U32 R32, RZ, RZ, R50 ;  /* 0x000000ffff207224 */ /* 0x020fe200078e0032 */
[----:B------:R-:W3:Y:S01]  /*14c40*/  LDL.LU.64 R48, [R1+0x108] ;  /* 0x0001080001307983 */ /* 0x000ee20000300a00 */
[----:B------:R-:W-:-:S03]  /*14c50*/  IMAD.MOV.U32 R33, RZ, RZ, R51 ;  /* 0x000000ffff217224 */ /* 0x000fc600078e0033 */
[----:B------:R-:W4:Y:S01]  /*14c60*/  LDL.LU.64 R50, [R1+0xa0] ;  /* 0x0000a00001327983 */ /* 0x000f220000300a00 */
        /* <DEDUP_REMOVED lines=8> */
[----:B------:R-:W-:Y:S01]  /*14cf0*/  IMAD.MOV.U32 R40, RZ, RZ, R64 ;  /* 0x000000ffff287224 */ /* 0x000fe200078e0040 */
[----:B------:R-:W5:Y:S01]  /*14d00*/  LDL.LU.64 R60, [R1+0x158] ;  /* 0x00015800013c7983 */ /* 0x000f620000300a00 */
[----:B------:R-:W-:-:S03]  /*14d10*/  IMAD.MOV.U32 R41, RZ, RZ, R65 ;  /* 0x000000ffff297224 */ /* 0x000fc600078e0041 */
[----:B------:R-:W5:Y:S01]  /*14d20*/  LDL.LU.64 R64, [R1+0x40] ;  /* 0x0000400001407983 */ /* 0x000f620000300a00 */
        /* <DEDUP_REMOVED lines=23> */
[----:B------:R-:W-:Y:S01]  /*14ea0*/  IMAD.MOV.U32 R222, RZ, RZ, R26 ;  /* 0x000000ffffde7224 */ /* 0x000fe200078e001a */
[----:B------:R-:W5:Y:S01]  /*14eb0*/  LDL.LU.64 R38, [R1+0x1e0] ;  /* 0x0001e00001267983 */ /* 0x000f620000300a00 */
        /* <DEDUP_REMOVED lines=36> */
[----:B--2---:R-:W-:Y:S02]  /*15100*/  IMAD.MOV.U32 R30, RZ, RZ, R46 ;  /* 0x000000ffff1e7224 */ /* 0x004fe400078e002e */
[----:B------:R-:W-:Y:S02]  /*15110*/  IMAD.MOV.U32 R31, RZ, RZ, R47 ;  /* 0x000000ffff1f7224 */ /* 0x000fe400078e002f */
[----:B---3--:R-:W-:Y:S02]  /*15120*/  IMAD.MOV.U32 R44, RZ, RZ, R48 ;  /* 0x000000ffff2c7224 */ /* 0x008fe400078e0030 */
[----:B------:R-:W-:-:S02]  /*15130*/  IMAD.MOV.U32 R45, RZ, RZ, R49 ;  /* 0x000000ffff2d7224 */ /* 0x000fc400078e0031 */
[----:B----4-:R-:W-:Y:S02]  /*15140*/  IMAD.MOV.U32 R32, RZ, RZ, R50 ;  /* 0x000000ffff207224 */ /* 0x010fe400078e0032 */
[----:B------:R-:W-:Y:S02]  /*15150*/  IMAD.MOV.U32 R33, RZ, RZ, R51 ;  /* 0x000000ffff217224 */ /* 0x000fe400078e0033 */
[----:B-----5:R-:W-:Y:S02]  /*15160*/  IMAD.MOV.U32 R34, RZ, RZ, R52 ;  /* 0x000000ffff227224 */ /* 0x020fe400078e0034 */
[----:B------:R-:W-:Y:S02]  /*15170*/  IMAD.MOV.U32 R35, RZ, RZ, R53 ;  /* 0x000000ffff237224 */ /* 0x000fe400078e0035 */
[----:B------:R-:W-:Y:S02]  /*15180*/  IMAD.MOV.U32 R240, RZ, RZ, R56 ;  /* 0x000000fffff07224 */ /* 0x000fe400078e0038 */
[----:B------:R-:W-:-:S02]  /*15190*/  IMAD.MOV.U32 R239, RZ, RZ, R57 ;  /* 0x000000ffffef7224 */ /* 0x000fc400078e0039 */
[----:B------:R-:W2:Y:S04]  /*151a0*/  LDL.LU.64 R56, [R1+0x2b0] ;  /* 0x0002b00001387983 */ /* 0x000ea80000300a00 */
[----:B------:R-:W3:Y:S01]  /*151b0*/  LDL.LU.64 R46, [R1+0x210] ;  /* 0x00021000012e7983 */ /* 0x000ee20000300a00 */
[----:B------:R-:W-:-:S03]  /*151c0*/  IMAD.MOV.U32 R36, RZ, RZ, R60 ;  /* 0x000000ffff247224 */ /* 0x000fc600078e003c */
[----:B------:R-:W4:Y:S01]  /*151d0*/  LDL.LU.64 R48, [R1+0x220] ;  /* 0x0002200001307983 */ /* 0x000f220000300a00 */
[----:B------:R-:W-:-:S03]  /*151e0*/  IMAD.MOV.U32 R37, RZ, RZ, R61 ;  /* 0x000000ffff257224 */ /* 0x000fc600078e003d */
[----:B------:R-:W5:Y:S01]  /*151f0*/  LDL.LU.64 R50, [R1+0xe0] ;  /* 0x0000e00001327983 */ /* 0x000f620000300a00 */
[----:B------:R-:W-:Y:S02]  /*15200*/  IMAD.MOV.U32 R242, RZ, RZ, R64 ;  /* 0x000000fffff27224 */ /* 0x000fe400078e0040 */
[----:B------:R-:W-:Y:S01]  /*15210*/  IMAD.MOV.U32 R241, RZ, RZ, R65 ;  /* 0x000000fffff17224 */ /* 0x000fe200078e0041 */
[----:B------:R-:W2:Y:S04]  /*15220*/  LDL.LU.64 R52, [R1+0x200] ;  /* 0x0002000001347983 */ /* 0x000ea80000300a00 */
[----:B------:R-:W2:Y:S04]  /*15230*/  LDL.LU.64 R60, [R1+0x378] ;  /* 0x00037800013c7983 */ /* 0x000ea80000300a00 */
[----:B------:R-:W2:Y:S01]  /*15240*/  LDL.LU.64 R64, [R1+0xc0] ;  /* 0x0000c00001407983 */ /* 0x000ea20000300a00 */
[----:B------:R-:W-:-:S02]  /*15250*/  IMAD.MOV.U32 R142, RZ, RZ, R4 ;  /* 0x000000ffff8e7224 */ /* 0x000fc400078e0004 */
[----:B------:R-:W-:Y:S01]  /*15260*/  IMAD.MOV.U32 R4, RZ, RZ, R29 ;  /* 0x000000ffff047224 */ /* 0x000fe200078e001d */
[----:B------:R-:W-:Y:S04]  /*15270*/  STL [R1+0x4], R28 ;  /* 0x0000041c01007387 */ /* 0x000fe80000100800 */
[----:B------:R-:W-:Y:S04]  /*15280*/  STL [R1+0xc], R30 ;  /* 0x00000c1e01007387 */ /* 0x000fe80000100800 */
[----:B------:R1:W-:Y:S04]  /*15290*/  STL [R1], R4 ;  /* 0x0000000401007387 */ /* 0x0003e80000100800 */
[----:B------:R-:W-:Y:S01]  /*152a0*/  STL [R1+0x14], R32 ;  /* 0x0000142001007387 */ /* 0x000fe20000100800 */
[----:B-1----:R-:W-:-:S05]  /*152b0*/  IMAD.MOV.U32 R4, RZ, RZ, R31 ;  /* 0x000000ffff047224 */ /* 0x002fca00078e001f */
[----:B------:R1:W-:Y:S04]  /*152c0*/  STL [R1+0x8], R4 ;  /* 0x0000080401007387 */ /* 0x0003e80000100800 */
[----:B------:R-:W-:Y:S01]  /*152d0*/  STL [R1+0x1c], R34 ;  /* 0x00001c2201007387 */ /* 0x000fe20000100800 */
[----:B-1----:R-:W-:-:S05]  /*152e0*/  IMAD.MOV.U32 R4, RZ, RZ, R33 ;  /* 0x000000ffff047224 */ /* 0x002fca00078e0021 */
[----:B------:R1:W-:Y:S01]  /*152f0*/  STL [R1+0x10], R4 ;  /* 0x0000100401007387 */ /* 0x0003e20000100800 */
[----:B------:R-:W-:-:S03]  /*15300*/  IMAD.MOV.U32 R136, RZ, RZ, R10 ;  /* 0x000000ffff887224 */ /* 0x000fc600078e000a */
[----:B------:R-:W-:Y:S01]  /*15310*/  STL [R1+0x24], R36 ;  /* 0x0000242401007387 */ /* 0x000fe20000100800 */
[----:B-1----:R-:W-:Y:S02]  /*15320*/  IMAD.MOV.U32 R4, RZ, RZ, R35 ;  /* 0x000000ffff047224 */ /* 0x002fe400078e0023 */
[----:B------:R-:W-:-:S03]  /*15330*/  IMAD.MOV.U32 R10, RZ, RZ, R45 ;  /* 0x000000ffff0a7224 */ /* 0x000fc600078e002d */
[----:B------:R1:W-:Y:S04]  /*15340*/  STL [R1+0x18], R4 ;  /* 0x0000180401007387 */ /* 0x0003e80000100800 */
[----:B------:R-:W-:Y:S01]  /*15350*/  STL [R1+0x2c], R44 ;  /* 0x00002c2c01007387 */ /* 0x000fe20000100800 */
[----:B-1----:R-:W-:Y:S02]  /*15360*/  IMAD.MOV.U32 R4, RZ, RZ, R37 ;  /* 0x000000ffff047224 */ /* 0x002fe400078e0025 */
[----:B------:R-:W-:-:S03]  /*15370*/  IMAD.MOV.U32 R188, RZ, RZ, R16 ;  /* 0x000000ffffbc7224 */ /* 0x000fc600078e0010 */
[----:B------:R1:W-:Y:S01]  /*15380*/  STL [R1+0x20], R4 ;  /* 0x0000200401007387 */ /* 0x0003e20000100800 */
[----:B------:R-:W-:-:S03]  /*15390*/  IMAD.MOV.U32 R131, RZ, RZ, R17 ;  /* 0x000000ffff837224 */ /* 0x000fc600078e0011 */
[----:B------:R1:W-:Y:S01]  /*153a0*/  STL [R1+0x28], R10 ;  /* 0x0000280a01007387 */ /* 0x0003e20000100800 */
        /* <DEDUP_REMOVED lines=21> */
[----:B-1----:R-:W-:Y:S02]  /*15500*/  IMAD.MOV.U32 R4, RZ, RZ, R38 ;  /* 0x000000ffff047224 */ /* 0x002fe400078e0026 */
        /* <DEDUP_REMOVED lines=20> */
[----:B---3--:R-:W-:Y:S02]  /*15650*/  IMAD.MOV.U32 R8, RZ, RZ, R46 ;  /* 0x000000ffff087224 */ /* 0x008fe400078e002e */
[----:B------:R-:W-:Y:S02]  /*15660*/  IMAD.MOV.U32 R9, RZ, RZ, R47 ;  /* 0x000000ffff097224 */ /* 0x000fe400078e002f */
[----:B----4-:R-:W-:Y:S02]  /*15670*/  IMAD.MOV.U32 R12, RZ, RZ, R48 ;  /* 0x000000ffff0c7224 */ /* 0x010fe400078e0030 */
[----:B------:R-:W-:Y:S01]  /*15680*/  IMAD.MOV.U32 R13, RZ, RZ, R49 ;  /* 0x000000ffff0d7224 */ /* 0x000fe200078e0031 */
[----:B--2---:R1:W-:Y:S01]  /*15690*/  STL [R1+0x34], R64 ;  /* 0x0000344001007387 */ /* 0x0043e20000100800 */
[----:B------:R-:W-:-:S03]  /*156a0*/  IMAD.MOV.U32 R10, RZ, RZ, R65 ;  /* 0x000000ffff0a7224 */ /* 0x000fc600078e0041 */
[----:B------:R-:W2:Y:S04]  /*156b0*/  LDL.LU.64 R28, [R1+0x2c0] ;  /* 0x0002c000011c7983 */ /* 0x000ea80000300a00 */
[----:B------:R-:W3:Y:S04]  /*156c0*/  LDL.LU.64 R16, [R1+0x260] ;  /* 0x0002600001107983 */ /* 0x000ee80000300a00 */
[----:B------:R-:W4:Y:S04]  /*156d0*/  LDL.LU.64 R26, [R1+0x328] ;  /* 0x00032800011a7983 */ /* 0x000f280000300a00 */
[----:B------:R-:W2:Y:S04]  /*156e0*/  LDL.LU.64 R44, [R1+0x270] ;  /* 0x00027000012c7983 */ /* 0x000ea80000300a00 */
[----:B------:R-:W2:Y:S01]  /*156f0*/  LDL.LU.64 R30, [R1+0x1b8] ;  /* 0x0001b800011e7983 */ /* 0x000ea20000300a00 */
[----:B------:R-:W-:-:S03]  /*15700*/  IMAD.MOV.U32 R36, RZ, RZ, R52 ;  /* 0x000000ffff247224 */ /* 0x000fc600078e0034 */
[----:B------:R-:W2:Y:S01]  /*15710*/  LDL.LU.64 R46, [R1+0x3c0] ;  /* 0x0003c000012e7983 */ /* 0x000ea20000300a00 */
[----:B------:R-:W-:-:S03]  /*15720*/  IMAD.MOV.U32 R37, RZ, RZ, R53 ;  /* 0x000000ffff257224 */ /* 0x000fc600078e0035 */
[----:B------:R-:W2:Y:S04]  /*15730*/  LDL.LU.64 R18, [R1+0x178] ;  /* 0x0001780001127983 */ /* 0x000ea80000300a00 */
[----:B------:R1:W-:Y:S04]  /*15740*/  STL [R1+0x30], R10 ;  /* 0x0000300a01007387 */ /* 0x0003e80000100800 */
[----:B------:R-:W2:Y:S04]  /*15750*/  LDL.LU.64 R20, [R1+0x140] ;  /* 0x0001400001147983 */ /* 0x000ea80000300a00 */
[----:B------:R-:W3:Y:S04]  /*15760*/  LDL.LU.64 R52, [R1+0x250] ;  /* 0x0002500001347983 */ /* 0x000ee80000300a00 */
[----:B------:R-:W3:Y:S04]  /*15770*/  LDL.LU.64 R38, [R1+0x390] ;  /* 0x0003900001267983 */ /* 0x000ee80000300a00 */
[----:B------:R-:W3:Y:S04]  /*15780*/  LDL.LU.64 R24, [R1+0x160] ;  /* 0x0001600001187983 */ /* 0x000ee80000300a00 */
[----:B------:R-:W4:Y:S04]  /*15790*/  LDL.LU.64 R48, [R1+0x230] ;  /* 0x0002300001307983 */ /* 0x000f280000300a00 */
[----:B------:R-:W4:Y:S04]  /*157a0*/  LDL.LU.64 R32, [R1+0x1f0] ;  /* 0x0001f00001207983 */ /* 0x000f280000300a00 */
[----:B------:R-:W4:Y:S04]  /*157b0*/  LDL.LU.64 R34, [R1+0x2a8] ;  /* 0x0002a80001227983 */ /* 0x000f280000300a00 */
[----:B------:R-:W4:Y:S04]  /*157c0*/  LDL.LU.64 R40, [R1+0x198] ;  /* 0x0001980001287983 */ /* 0x000f280000300a00 */
[----:B------:R-:W4:Y:S01]  /*157d0*/  LDL.LU.64 R42, [R1+0x248] ;  /* 0x00024800012a7983 */ /* 0x000f220000300a00 */
[----:B-----5:R-:W-:-:S02]  /*157e0*/  IMAD.MOV.U32 R22, RZ, RZ, R50 ;  /* 0x000000ffff167224 */ /* 0x020fc400078e0032 */
[----:B------:R-:W-:Y:S02]  /*157f0*/  IMAD.MOV.U32 R23, RZ, RZ, R51 ;  /* 0x000000ffff177224 */ /* 0x000fe400078e0033 */
[----:B------:R-:W5:Y:S04]  /*15800*/  LDL.LU.64 R50, [R1+0x290] ;  /* 0x0002900001327983 */ /* 0x000f680000300a00 */
[----:B-1----:R-:W5:Y:S04]  /*15810*/  LDL.LU.64 R64, [R1+0x350] ;  /* 0x0003500001407983 */ /* 0x002f680000300a00 */
[----:B------:R-:W5:Y:S04]  /*15820*/  LDL.LU.64 R10, [R1+0x188] ;  /* 0x00018800010a7983 */ /* 0x000f680000300a00 */
[----:B------:R1:W-:Y:S04]  /*15830*/  STL [R1+0x3c], R4 ;  /* 0x00003c0401007387 */ /* 0x0003e80000100800 */
[----:B------:R1:W-:Y:S01]  /*15840*/  STL [R1+0x44], R6 ;  /* 0x0000440601007387 */ /* 0x0003e20000100800 */
[----:B------:R-:W-:-:S02]  /*15850*/  IMAD.MOV.U32 R144, RZ, RZ, R58 ;  /* 0x000000ffff907224 */ /* 0x000fc400078e003a */
[----:B-1----:R-:W-:Y:S02]  /*15860*/  IMAD.MOV.U32 R4, RZ, RZ, R5 ;  /* 0x000000ffff047224 */ /* 0x002fe400078e0005 */
[----:B------:R-:W-:-:S03]  /*15870*/  IMAD.MOV.U32 R6, RZ, RZ, R7 ;  /* 0x000000ffff067224 */ /* 0x000fc600078e0007 */
[----:B------:R-:W-:Y:S01]  /*15880*/  STL [R1+0x38], R4 ;  /* 0x0000380401007387 */ /* 0x000fe20000100800 */
[----:B------:R-:W-:-:S03]  /*15890*/  IMAD.MOV.U32 R58, RZ, RZ, R8 ;  /* 0x000000ffff3a7224 */ /* 0x000fc600078e0008 */
[----:B------:R1:W-:Y:S01]  /*158a0*/  STL [R1+0x40], R6 ;  /* 0x0000400601007387 */ /* 0x0003e20000100800 */
[----:B------:R-:W-:-:S03]  /*158b0*/  IMAD.MOV.U32 R8, RZ, RZ, R23 ;  /* 0x000000ffff087224 */ /* 0x000fc600078e0017 */
[----:B------:R-:W-:Y:S01]  /*158c0*/  STL [R1+0x4c], R14 ;  /* 0x00004c0e01007387 */ /* 0x000fe20000100800 */
[----:B-1----:R-:W-:Y:S02]  /*158d0*/  IMAD.MOV.U32 R6, RZ, RZ, R15 ;  /* 0x000000ffff067224 */ /* 0x002fe400078e000f */
[----:B------:R-:W-:-:S03]  /*158e0*/  IMAD.MOV.U32 R145, RZ, RZ, R59 ;  /* 0x000000ffff917224 */ /* 0x000fc600078e003b */
[----:B------:R2:W-:Y:S01]  /*158f0*/  STL [R1+0x48], R6 ;  /* 0x0000480601007387 */ /* 0x0005e20000100800 */
[----:B------:R-:W-:Y:S02]  /*15900*/  IMAD.MOV.U32 R59, RZ, RZ, R9 ;  /* 0x000000ffff3b7224 */ /* 0x000fe400078e0009 */
[----:B------:R-:W-:Y:S01]  /*15910*/  IMAD.MOV.U32 R4, RZ, RZ, R12 ;  /* 0x000000ffff047224 */ /* 0x000fe200078e000c */
[----:B------:R1:W-:Y:S01]  /*15920*/  STL [R1+0x54], R22 ;  /* 0x0000541601007387 */ /* 0x0003e20000100800 */
[----:B------:R-:W-:-:S03]  /*15930*/  IMAD.MOV.U32 R5, RZ, RZ, R13 ;  /* 0x000000ffff057224 */ /* 0x000fc600078e000d */
[----:B------:R1:W-:Y:S01]  /*15940*/  STL [R1+0x50], R8 ;  /* 0x0000500801007387 */ /* 0x0003e20000100800 */
[----:B------:R-:W-:Y:S02]  /*15950*/  IMAD.MOV.U32 R150, RZ, RZ, R202 ;  /* 0x000000ffff967224 */ /* 0x000fe400078e00ca */
[----:B------:R-:W-:Y:S02]  /*15960*/  IMAD.MOV.U32 R202, RZ, RZ, R54 ;  /* 0x000000ffffca7224 */ /* 0x000fe400078e0036 */
[----:B------:R-:W-:Y:S02]  /*15970*/  IMAD.MOV.U32 R54, RZ, RZ, R59 ;  /* 0x000000ffff367224 */ /* 0x000fe400078e003b */
[----:B--2---:R-:W-:Y:S02]  /*15980*/  IMAD.MOV.U32 R6, RZ, RZ, R20 ;  /* 0x000000ffff067224 */ /* 0x004fe400078e0014 */
[----:B------:R-:W-:Y:S02]  /*15990*/  IMAD.MOV.U32 R7, RZ, RZ, R21 ;  /* 0x000000ffff077224 */ /* 0x000fe400078e0015 */
[----:B---3--:R-:W-:-:S02]  /*159a0*/  IMAD.MOV.U32 R12, RZ, RZ, R24 ;  /* 0x000000ffff0c7224 */ /* 0x008fc400078e0018 */
[----:B------:R-:W-:Y:S02]  /*159b0*/  IMAD.MOV.U32 R13, RZ, RZ, R25 ;  /* 0x000000ffff0d7224 */ /* 0x000fe400078e0019 */
[----:B----4-:R-:W-:Y:S02]  /*159c0*/  IMAD.MOV.U32 R20, RZ, RZ, R34 ;  /* 0x000000ffff147224 */ /* 0x010fe400078e0022 */
[----:B------:R-:W-:Y:S02]  /*159d0*/  IMAD.MOV.U32 R21, RZ, RZ, R35 ;  /* 0x000000ffff157224 */ /* 0x000fe400078e0023 */
[----:B------:R-:W2:Y:S01]  /*159e0*/  LDL.LU.64 R34, [R1+0x2f8] ;  /* 0x0002f80001227983 */ /* 0x000ea20000300a00 */
[----:B------:R-:W-:Y:S02]  /*159f0*/  IMAD.MOV.U32 R24, RZ, RZ, R40 ;  /* 0x000000ffff187224 */ /* 0x000fe400078e0028 */
[----:B------:R-:W-:Y:S01]  /*15a00*/  IMAD.MOV.U32 R25, RZ, RZ, R41 ;  /* 0x000000ffff197224 */ /* 0x000fe200078e0029 */
[----:B-1----:R-:W3:Y:S01]  /*15a10*/  LDL.LU.64 R22, [R1+0x280] ;  /* 0x0002800001167983 */ /* 0x002ee20000300a00 */
[----:B------:R-:W-:-:S02]  /*15a20*/  IMAD.MOV.U32 R14, RZ, RZ, R42 ;  /* 0x000000ffff0e7224 */ /* 0x000fc400078e002a */
[----:B------:R-:W-:Y:S02]  /*15a30*/  IMAD.MOV.U32 R15, RZ, RZ, R43 ;  /* 0x000000ffff0f7224 */ /* 0x000fe400078e002b */
[----:B------:R-:W-:Y:S01]  /*15a40*/  IMAD.MOV.U32 R40, RZ, RZ, R52 ;  /* 0x000000ffff287224 */ /* 0x000fe200078e0034 */
[----:B------:R-:W4:Y:S01]  /*15a50*/  LDL.LU.64 R42, [R1+0x1d0] ;  /* 0x0001d000012a7983 */ /* 0x000f220000300a00 */
[----:B------:R-:W-:-:S03]  /*15a60*/  IMAD.MOV.U32 R41, RZ, RZ, R53 ;  /* 0x000000ffff297224 */ /* 0x000fc600078e0035 */
[----:B------:R-:W2:Y:S04]  /*15a70*/  LDL.LU.64 R52, [R1+0x3a8] ;  /* 0x0003a80001347983 */ /* 0x000ea80000300a00 */
[----:B------:R-:W-:Y:S04]  /*15a80*/  STL [R1+0x5c], R58 ;  /* 0x00005c3a01007387 */ /* 0x000fe80000100800 */
[----:B------:R-:W2:Y:S04]  /*15a90*/  LDL.LU.64 R8, [R1+0xf8] ;  /* 0x0000f80001087983 */ /* 0x000ea80000300a00 */
[----:B------:R1:W-:Y:S04]  /*15aa0*/  STL [R1+0x58], R54 ;  /* 0x0000583601007387 */ /* 0x0003e80000100800 */
[----:B-----5:R5:W-:Y:S01]  /*15ab0*/  STL [R1+0x64], R10 ;  /* 0x0000640a01007387 */ /* 0x020be20000100800 */
[----:B-1----:R-:W-:-:S02]  /*15ac0*/  IMAD.MOV.U32 R54, RZ, RZ, R11 ;  /* 0x000000ffff367224 */ /* 0x002fc400078e000b */
[----:B-----5:R-:W-:Y:S02]  /*15ad0*/  IMAD.MOV.U32 R10, RZ, RZ, R18 ;  /* 0x000000ffff0a7224 */ /* 0x020fe400078e0012 */
[----:B------:R-:W-:Y:S02]  /*15ae0*/  IMAD.MOV.U32 R11, RZ, RZ, R19 ;  /* 0x000000ffff0b7224 */ /* 0x000fe400078e0013 */
[----:B------:R-:W5:Y:S04]  /*15af0*/  LDL.LU.64 R18, [R1+0x1a8] ;  /* 0x0001a80001127983 */ /* 0x000f680000300a00 */
[----:B------:R-:W-:Y:S04]  /*15b00*/  STL [R1+0x60], R54 ;  /* 0x0000603601007387 */ /* 0x000fe80000100800 */
[----:B------:R1:W-:Y:S02]  /*15b10*/  STL [R1+0x6c], R6 ;  /* 0x00006c0601007387 */ /* 0x0003e40000100800 */
[----:B-1----:R-:W-:-:S02]  /*15b20*/  IMAD.MOV.U32 R6, RZ, RZ, R7 ;  /* 0x000000ffff067224 */ /* 0x002fc400078e0007 */
[----:B------:R-:W-:-:S03]  /*15b30*/  IMAD.MOV.U32 R7, RZ, RZ, R15 ;  /* 0x000000ffff077224 */ /* 0x000fc600078e000f */
[----:B------:R1:W-:Y:S02]  /*15b40*/  STL [R1+0x68], R6 ;  /* 0x0000680601007387 */ /* 0x0003e40000100800 */
[----:B-1----:R-:W-:Y:S02]  /*15b50*/  IMAD.MOV.U32 R6, RZ, RZ, R14 ;  /* 0x000000ffff067224 */ /* 0x002fe400078e000e */
[----:B------:R-:W4:Y:S04]  /*15b60*/  LDL.LU.64 R14, [R1+0x118] ;  /* 0x00011800010e7983 */ /* 0x000f280000300a00 */
[----:B--2---:R1:W-:Y:S02]  /*15b70*/  STL [R1+0x74], R8 ;  /* 0x0000740801007387 */ /* 0x0043e40000100800 */
[----:B-1----:R-:W-:-:S05]  /*15b80*/  IMAD.MOV.U32 R8, RZ, RZ, R9 ;  /* 0x000000ffff087224 */ /* 0x002fca00078e0009 */
[----:B------:R1:W-:Y:S04]  /*15b90*/  STL [R1+0x70], R8 ;  /* 0x0000700801007387 */ /* 0x0003e80000100800 */
[----:B------:R2:W-:Y:S04]  /*15ba0*/  STL [R1+0x7c], R4 ;  /* 0x00007c0401007387 */ /* 0x0005e80000100800 */
[----:B-1----:R-:W4:Y:S01]  /*15bb0*/  LDL.LU.64 R8, [R1+0x1c0] ;  /* 0x0001c00001087983 */ /* 0x002f220000300a00 */
[----:B--2---:R-:W-:-:S03]  /*15bc0*/  IMAD.MOV.U32 R4, RZ, RZ, R5 ;  /* 0x000000ffff047224 */ /* 0x004fc600078e0005 */
[----:B-----5:R-:W-:Y:S04]  /*15bd0*/  STL [R1+0x84], R18 ;  /* 0x0000841201007387 */ /* 0x020fe80000100800 */
[----:B------:R1:W-:Y:S02]  /*15be0*/  STL [R1+0x78], R4 ;  /* 0x0000780401007387 */ /* 0x0003e40000100800 */
[----:B-1----:R-:W-:Y:S02]  /*15bf0*/  IMAD.MOV.U32 R4, RZ, RZ, R19 ;  /* 0x000000ffff047224 */ /* 0x002fe400078e0013 */
[----:B------:R-:W-:Y:S02]  /*15c00*/  IMAD.MOV.U32 R18, RZ, RZ, R20 ;  /* 0x000000ffff127224 */ /* 0x000fe400078e0014 */
[----:B------:R-:W-:Y:S01]  /*15c10*/  IMAD.MOV.U32 R19, RZ, RZ, R21 ;  /* 0x000000ffff137224 */ /* 0x000fe200078e0015 */
[----:B------:R1:W-:Y:S01]  /*15c20*/  STL [R1+0x80], R4 ;  /* 0x0000800401007387 */ /* 0x0003e20000100800 */
[----:B---3--:R-:W-:-:S02]  /*15c30*/  IMAD.MOV.U32 R20, RZ, RZ, R22 ;  /* 0x000000ffff147224 */ /* 0x008fc400078e0016 */
[----:B------:R-:W-:Y:S01]  /*15c40*/  IMAD.MOV.U32 R21, RZ, RZ, R23 ;  /* 0x000000ffff157224 */ /* 0x000fe200078e0017 */
[----:B------:R-:W-:Y:S04]  /*15c50*/  STL [R1+0x8c], R12 ;  /* 0x00008c0c01007387 */ /* 0x000fe80000100800 */
[----:B------:R-:W2:Y:S01]  /*15c60*/  LDL.LU.64 R22, [R1+0x138] ;  /* 0x0001380001167983 */ /* 0x000ea20000300a00 */
[----:B-1----:R-:W-:-:S03]  /*15c70*/  IMAD.MOV.U32 R4, RZ, RZ, R13 ;  /* 0x000000ffff047224 */ /* 0x002fc600078e000d */
[----:B----4-:R-:W-:Y:S04]  /*15c80*/  STL [R1+0x94], R14 ;  /* 0x0000940e01007387 */ /* 0x010fe80000100800 */
[----:B------:R1:W-:Y:S02]  /*15c90*/  STL [R1+0x88], R4 ;  /* 0x0000880401007387 */ /* 0x0003e40000100800 */
[----:B-1----:R-:W-:-:S05]  /*15ca0*/  IMAD.MOV.U32 R4, RZ, RZ, R15 ;  /* 0x000000ffff047224 */ /* 0x002fca00078e000f */
[----:B------:R1:W-:Y:S04]  /*15cb0*/  STL [R1+0x90], R4 ;  /* 0x0000900401007387 */ /* 0x0003e80000100800 */
[----:B------:R-:W-:Y:S04]  /*15cc0*/  STL [R1+0x9c], R6 ;  /* 0x00009c0601007387 */ /* 0x000fe80000100800 */
[----:B------:R-:W3:Y:S04]  /*15cd0*/  LDL.LU.64 R12, [R1+0x1e8] ;  /* 0x0001e800010c7983 */ /* 0x000ee80000300a00 */
[----:B------:R-:W4:Y:S01]  /*15ce0*/  LDL.LU.64 R14, [R1+0x150] ;  /* 0x00015000010e7983 */ /* 0x000f220000300a00 */
[----:B-1----:R-:W-:-:S05]  /*15cf0*/  IMAD.MOV.U32 R4, RZ, RZ, R7 ;  /* 0x000000ffff047224 */ /* 0x002fca00078e0007 */
[----:B------:R1:W-:Y:S02]  /*15d00*/  STL [R1+0x98], R4 ;  /* 0x0000980401007387 */ /* 0x0003e40000100800 */
[----:B-1----:R-:W-:Y:S02]  /*15d10*/  IMAD.MOV.U32 R4, RZ, RZ, R9 ;  /* 0x000000ffff047224 */ /* 0x002fe400078e0009 */
[----:B------:R-:W-:Y:S04]  /*15d20*/  STL [R1+0xa4], R8 ;  /* 0x0000a40801007387 */ /* 0x000fe80000100800 */
[----:B------:R1:W-:Y:S04]  /*15d30*/  STL [R1+0xa0], R4 ;  /* 0x0000a00401007387 */ /* 0x0003e80000100800 */
[----:B------:R-:W-:Y:S01]  /*15d40*/  STL [R1+0xac], R10 ;  /* 0x0000ac0a01007387 */ /* 0x000fe20000100800 */
[----:B-1----:R-:W-:-:S03]  /*15d50*/  IMAD.MOV.U32 R4, RZ, RZ, R11 ;  /* 0x000000ffff047224 */ /* 0x002fc600078e000b */
[----:B--2---:R-:W-:Y:S04]  /*15d60*/  STL [R1+0xb4], R22 ;  /* 0x0000b41601007387 */ /* 0x004fe80000100800 */
[----:B------:R1:W-:Y:S02]  /*15d70*/  STL [R1+0xa8], R4 ;  /* 0x0000a80401007387 */ /* 0x0003e40000100800 */
[----:B-1----:R-:W-:-:S05]  /*15d80*/  IMAD.MOV.U32 R4, RZ, RZ, R23 ;  /* 0x000000ffff047224 */ /* 0x002fca00078e0017 */
[----:B------:R1:W-:Y:S04]  /*15d90*/  STL [R1+0xb0], R4 ;  /* 0x0000b00401007387 */ /* 0x0003e80000100800 */
[----:B------:R-:W2:Y:S01]  /*15da0*/  LDL.LU.64 R22, [R1+0x208] ;  /* 0x0002080001167983 */ /* 0x000ea20000300a00 */
[----:B-1----:R-:W-:-:S03]  /*15db0*/  IMAD.MOV.U32 R4, RZ, RZ, R17 ;  /* 0x000000ffff047224 */ /* 0x002fc600078e0011 */
[----:B------:R1:W-:Y:S04]  /*15dc0*/  STL [R1+0xbc], R16 ;  /* 0x0000bc1001007387 */ /* 0x0003e80000100800 */
[----:B------:R3:W-:Y:S04]  /*15dd0*/  STL [R1+0xb8], R4 ;  /* 0x0000b80401007387 */ /* 0x0007e80000100800 */
[----:B-1----:R-:W5:Y:S01]  /*15de0*/  LDL.LU.64 R16, [R1+0x168] ;  /* 0x0001680001107983 */ /* 0x002f620000300a00 */
[----:B---3--:R-:W-:-:S03]  /*15df0*/  IMAD.MOV.U32 R4, RZ, RZ, R13 ;  /* 0x000000ffff047224 */ /* 0x008fc600078e000d */
[----:B------:R-:W-:Y:S04]  /*15e00*/  STL [R1+0xc4], R12 ;  /* 0x0000c40c01007387 */ /* 0x000fe80000100800 */
[----:B------:R1:W-:Y:S04]  /*15e10*/  STL [R1+0xc0], R4 ;  /* 0x0000c00401007387 */ /* 0x0003e80000100800 */
[----:B------:R3:W-:Y:S01]  /*15e20*/  STL [R1+0xcc], R24 ;  /* 0x0000cc1801007387 */ /* 0x0007e20000100800 */
[----:B-1----:R-:W-:-:S05]  /*15e30*/  IMAD.MOV.U32 R4, RZ, RZ, R25 ;  /* 0x000000ffff047224 */ /* 0x002fca00078e0019 */
[----:B------:R1:W-:Y:S01]  /*15e40*/  STL [R1+0xc8], R4 ;  /* 0x0000c80401007387 */ /* 0x0003e20000100800 */
[----:B---3--:R-:W-:Y:S02]  /*15e50*/  IMAD.MOV.U32 R24, RZ, RZ, R34 ;  /* 0x000000ffff187224 */ /* 0x008fe400078e0022 */
[----:B------:R-:W-:Y:S01]  /*15e60*/  IMAD.MOV.U32 R25, RZ, RZ, R35 ;  /* 0x000000ffff197224 */ /* 0x000fe200078e0023 */
[----:B----4-:R-:W-:Y:S04]  /*15e70*/  STL [R1+0xd4], R14 ;  /* 0x0000d40e01007387 */ /* 0x010fe80000100800 */
[----:B------:R-:W3:Y:S01]  /*15e80*/  LDL.LU.64 R34, [R1+0x228] ;  /* 0x0002280001227983 */ /* 0x000ee20000300a00 */
[----:B-1----:R-:W-:-:S03]  /*15e90*/  IMAD.MOV.U32 R4, RZ, RZ, R15 ;  /* 0x000000ffff047224 */ /* 0x002fc600078e000f */
[----:B------:R-:W-:Y:S04]  /*15ea0*/  STL [R1+0xdc], R20 ;  /* 0x0000dc1401007387 */ /* 0x000fe80000100800 */
[----:B------:R1:W-:Y:S02]  /*15eb0*/  STL [R1+0xd0], R4 ;  /* 0x0000d00401007387 */ /* 0x0003e40000100800 */
[----:B-1----:R-:W-:Y:S02]  /*15ec0*/  IMAD.MOV.U32 R4, RZ, RZ, R21 ;  /* 0x000000ffff047224 */ /* 0x002fe400078e0015 */
[----:B------:R-:W4:Y:S04]  /*15ed0*/  LDL.LU.64 R20, [R1+0x190] ;  /* 0x0001900001147983 */ /* 0x000f280000300a00 */
[----:B------:R2:W-:Y:S02]  /*15ee0*/  STL [R1+0xd8], R4 ;  /* 0x0000d80401007387 */ /* 0x0005e40000100800 */
[----:B--2---:R-:W-:-:S02]  /*15ef0*/  IMAD.MOV.U32 R4, RZ, RZ, R23 ;  /* 0x000000ffff047224 */ /* 0x004fc400078e0017 */
[----:B------:R1:W-:Y:S04]  /*15f00*/  STL [R1+0xe4], R22 ;  /* 0x0000e41601007387 */ /* 0x0003e80000100800 */
[----:B------:R2:W-:Y:S04]  /*15f10*/  STL [R1+0xe0], R4 ;  /* 0x0000e00401007387 */ /* 0x0005e80000100800 */
[----:B------:R5:W-:Y:S04]  /*15f20*/  STL [R1+0xec], R30 ;  /* 0x0000ec1e01007387 */ /* 0x000be80000100800 */
[----:B-1----:R-:W4:Y:S01]  /*15f30*/  LDL.LU.64 R22, [R1+0x240] ;  /* 0x0002400001167983 */ /* 0x002f220000300a00 */
[----:B--2---:R-:W-:-:S05]  /*15f40*/  IMAD.MOV.U32 R4, RZ, RZ, R31 ;  /* 0x000000ffff047224 */ /* 0x004fca00078e001f */
[----:B------:R1:W-:Y:S01]  /*15f50*/  STL [R1+0xe8], R4 ;  /* 0x0000e80401007387 */ /* 0x0003e20000100800 */
[----:B-----5:R-:W-:Y:S02]  /*15f60*/  IMAD.MOV.U32 R30, RZ, RZ, R32 ;  /* 0x000000ffff1e7224 */ /* 0x020fe400078e0020 */
[----:B------:R-:W-:Y:S01]  /*15f70*/  IMAD.MOV.U32 R31, RZ, RZ, R33 ;  /* 0x000000ffff1f7224 */ /* 0x000fe200078e0021 */
[----:B------:R-:W-:Y:S04]  /*15f80*/  STL [R1+0xf4], R16 ;  /* 0x0000f41001007387 */ /* 0x000fe80000100800 */
[----:B------:R-:W2:Y:S01]  /*15f90*/  LDL.LU.64 R32, [R1+0x1b0] ;  /* 0x0001b00001207983 */ /* 0x000ea20000300a00 */
[----:B-1----:R-:W-:-:S03]  /*15fa0*/  IMAD.MOV.U32 R4, RZ, RZ, R17 ;  /* 0x000000ffff047224 */ /* 0x002fc600078e0011 */
[----:B------:R-:W-:Y:S04]  /*15fb0*/  STL [R1+0xfc], R18 ;  /* 0x0000fc1201007387 */ /* 0x000fe80000100800 */
[----:B------:R1:W-:Y:S02]  /*15fc0*/  STL [R1+0xf0], R4 ;  /* 0x0000f00401007387 */ /* 0x0003e40000100800 */
[----:B-1----:R-:W-:-:S05]  /*15fd0*/  IMAD.MOV.U32 R4, RZ, RZ, R19 ;  /* 0x000000ffff047224 */ /* 0x002fca00078e0013 */
[----:B------:R1:W-:Y:S04]  /*15fe0*/  STL [R1+0xf8], R4 ;  /* 0x0000f80401007387 */ /* 0x0003e80000100800 */
[----:B---3--:R3:W-:Y:S01]  /*15ff0*/  STL [R1+0x104], R34 ;  /* 0x0001042201007387 */ /* 0x0087e20000100800 */
[----:B-1----:R-:W-:-:S05]  /*16000*/  IMAD.MOV.U32 R4, RZ, RZ, R35 ;  /* 0x000000ffff047224 */ /* 0x002fca00078e0023 */
[----:B------:R1:W-:Y:S04]  /*16010*/  STL [R1+0x100], R4 ;  /* 0x0001000401007387 */ /* 0x0003e80000100800 */
[----:B---3--:R-:W3:Y:S01]  /*16020*/  LDL.LU.64 R34, [R1+0x268] ;  /* 0x0002680001227983 */ /* 0x008ee20000300a00 */
[----:B-1----:R-:W-:-:S03]  /*16030*/  IMAD.MOV.U32 R4, RZ, RZ, R43 ;  /* 0x000000ffff047224 */ /* 0x002fc600078e002b */
[----:B------:R1:W-:Y:S04]  /*16040*/  STL [R1+0x10c], R42 ;  /* 0x00010c2a01007387 */ /* 0x0003e80000100800 */
[----:B------:R5:W-:Y:S04]  /*16050*/  STL [R1+0x108], R4 ;  /* 0x0001080401007387 */ /* 0x000be80000100800 */
[----:B----4-:R-:W-:Y:S04]  /*16060*/  STL [R1+0x114], R20 ;  /* 0x0001141401007387 */ /* 0x010fe80000100800 */
[----:B-1----:R-:W4:Y:S01]  /*16070*/  LDL.LU.64 R42, [R1+0x1d8] ;  /* 0x0001d800012a7983 */ /* 0x002f220000300a00 */
[----:B-----5:R-:W-:-:S05]  /*16080*/  IMAD.MOV.U32 R4, RZ, RZ, R21 ;  /* 0x000000ffff047224 */ /* 0x020fca00078e0015 */
[----:B------:R1:W-:Y:S04]  /*16090*/  STL [R1+0x110], R4 ;  /* 0x0001100401007387 */ /* 0x0003e80000100800 */
[----:B------:R5:W-:Y:S01]  /*160a0*/  STL [R1+0x11c], R28 ;  /* 0x00011c1c01007387 */ /* 0x000be20000100800 */
[----:B-1----:R-:W-:-:S03]  /*160b0*/  IMAD.MOV.U32 R4, RZ, RZ, R29 ;  /* 0x000000ffff047224 */ /* 0x002fc600078e001d */
[----:B-----5:R-:W5:Y:S04]  /*160c0*/  LDL.LU.64 R28, [R1+0x288] ;  /* 0x00028800011c7983 */ /* 0x020f680000300a00 */
[----:B------:R1:W-:Y:S02]  /*160d0*/  STL [R1+0x118], R4 ;  /* 0x0001180401007387 */ /* 0x0003e40000100800 */
[----:B-1----:R-:W-:Y:S02]  /*160e0*/  IMAD.MOV.U32 R4, RZ, RZ, R23 ;  /* 0x000000ffff047224 */ /* 0x002fe400078e0017 */
[----:B------:R-:W-:Y:S04]  /*160f0*/  STL [R1+0x124], R22 ;  /* 0x0001241601007387 */ /* 0x000fe80000100800 */
[----:B------:R1:W-:Y:S04]  /*16100*/  STL [R1+0x120], R4 ;  /* 0x0001200401007387 */ /* 0x0003e80000100800 */
[----:B------:R2:W-:Y:S01]  /*16110*/  STL [R1+0x12c], R30 ;  /* 0x00012c1e01007387 */ /* 0x0005e20000100800 */
[----:B-1----:R-:W-:-:S03]  /*16120*/  IMAD.MOV.U32 R4, RZ, RZ, R31 ;  /* 0x000000ffff047224 */ /* 0x002fc600078e001f */
[----:B--2---:R-:W2:Y:S04]  /*16130*/  LDL.LU.64 R30, [R1+0x1f8] ;  /* 0x0001f800011e7983 */ /* 0x004ea80000300a00 */
[----:B------:R1:W-:Y:S04]  /*16140*/  STL [R1+0x128], R4 ;  /* 0x0001280401007387 */ /* 0x0003e80000100800 */
[----:B------:R1:W-:Y:S02]  /*16150*/  STL [R1+0x134], R32 ;  /* 0x0001342001007387 */ /* 0x0003e40000100800 */
[----:B-1----:R-:W-:-:S02]  /*16160*/  IMAD.MOV.U32 R4, RZ, RZ, R33 ;  /* 0x000000ffff047224 */ /* 0x002fc400078e0021 */
[----:B------:R-:W-:Y:S04]  /*16170*/  STL [R1+0x13c], R24 ;  /* 0x00013c1801007387 */ /* 0x000fe80000100800 */
[----:B------:R1:W-:Y:S04]  /*16180*/  STL [R1+0x130], R4 ;  /* 0x0001300401007387 */ /* 0x0003e80000100800 */
[----:B------:R-:W2:Y:S01]  /*16190*/  LDL.LU.64 R32, [R1+0x2a0] ;  /* 0x0002a00001207983 */ /* 0x000ea20000300a00 */
[----:B-1----:R-:W-:-:S05]  /*161a0*/  IMAD.MOV.U32 R4, RZ, RZ, R25 ;  /* 0x000000ffff047224 */ /* 0x002fca00078e0019 */
[----:B------:R1:W-:Y:S04]  /*161b0*/  STL [R1+0x138], R4 ;  /* 0x0001380401007387 */ /* 0x0003e80000100800 */
[----:B---3--:R3:W-:Y:S01]  /*161c0*/  STL [R1+0x144], R34 ;  /* 0x0001442201007387 */ /* 0x0087e20000100800 */
[----:B-1----:R-:W-:-:S03]  /*161d0*/  IMAD.MOV.U32 R4, RZ, RZ, R35 ;  /* 0x000000ffff047224 */ /* 0x002fc600078e0023 */
[----:B---3--:R-:W3:Y:S04]  /*161e0*/  LDL.LU.64 R34, [R1+0x218] ;  /* 0x0002180001227983 */ /* 0x008ee80000300a00 */
[----:B------:R1:W-:Y:S04]  /*161f0*/  STL [R1+0x140], R4 ;  /* 0x0001400401007387 */ /* 0x0003e80000100800 */
[----:B------:R4:W-:Y:S01]  /*16200*/  STL [R1+0x14c], R36 ;  /* 0x00014c2401007387 */ /* 0x0009e20000100800 */
[----:B-1----:R-:W-:-:S03]  /*16210*/  IMAD.MOV.U32 R4, RZ, RZ, R37 ;  /* 0x000000ffff047224 */ /* 0x002fc600078e0025 */
[----:B----4-:R-:W4:Y:S04]  /*16220*/  LDL.LU.64 R36, [R1+0x2c8] ;  /* 0x0002c80001247983 */ /* 0x010f280000300a00 */
[----:B------:R1:W-:Y:S04]  /*16230*/  STL [R1+0x148], R4 ;  /* 0x0001480401007387 */ /* 0x0003e80000100800 */
[----:B------:R5:W-:Y:S01]  /*16240*/  STL [R1+0x154], R42 ;  /* 0x0001542a01007387 */ /* 0x000be20000100800 */
[----:B-1----:R-:W-:-:S05]  /*16250*/  IMAD.MOV.U32 R4, RZ, RZ, R43 ;  /* 0x000000ffff047224 */ /* 0x002fca00078e002b */
[----:B------:R1:W-:Y:S01]  /*16260*/  STL [R1+0x150], R4 ;  /* 0x0001500401007387 */ /* 0x0003e20000100800 */
[----:B-----5:R-:W-:Y:S02]  /*16270*/  IMAD.MOV.U32 R42, RZ, RZ, R46 ;  /* 0x000000ffff2a7224 */ /* 0x020fe400078e002e */
[----:B------:R-:W-:Y:S01]  /*16280*/  IMAD.MOV.U32 R43, RZ, RZ, R47 ;  /* 0x000000ffff2b7224 */ /* 0x000fe200078e002f */
[----:B------:R-:W-:Y:S04]  /*16290*/  STL [R1+0x15c], R26 ;  /* 0x00015c1a01007387 */ /* 0x000fe80000100800 */
[----:B------:R-:W5:Y:S01]  /*162a0*/  LDL.LU.64 R46, [R1+0x238] ;  /* 0x00023800012e7983 */ /* 0x000f620000300a00 */
[----:B-1----:R-:W-:-:S03]  /*162b0*/  IMAD.MOV.U32 R4, RZ, RZ, R27 ;  /* 0x000000ffff047224 */ /* 0x002fc600078e001b */
[----:B------:R-:W-:Y:S04]  /*162c0*/  STL [R1+0x164], R28 ;  /* 0x0001641c01007387 */ /* 0x000fe80000100800 */
[----:B------:R1:W-:Y:S04]  /*162d0*/  STL [R1+0x158], R4 ;  /* 0x0001580401007387 */ /* 0x0003e80000100800 */
[----:B------:R-:W-:Y:S01]  /*162e0*/  STL [R1+0x16c], R48 ;  /* 0x00016c3001007387 */ /* 0x000fe20000100800 */
[----:B-1----:R-:W-:-:S05]  /*162f0*/  IMAD.MOV.U32 R4, RZ, RZ, R29 ;  /* 0x000000ffff047224 */ /* 0x002fca00078e001d */
[----:B------:R1:W-:Y:S02]  /*16300*/  STL [R1+0x160], R4 ;  /* 0x0001600401007387 */ /* 0x0003e40000100800 */
[----:B-1----:R-:W-:Y:S02]  /*16310*/  IMAD.MOV.U32 R4, RZ, RZ, R49 ;  /* 0x000000ffff047224 */ /* 0x002fe400078e0031 */
[----:B------:R-:W5:Y:S04]  /*16320*/  LDL.LU.64 R48, [R1+0x2f0] ;  /* 0x0002f00001307983 */ /* 0x000f680000300a00 */
[----:B------:R2:W-:Y:S02]  /*16330*/  STL [R1+0x168], R4 ;  /* 0x0001680401007387 */ /* 0x0005e40000100800 */
[----:B--2---:R-:W-:-:S02]  /*16340*/  IMAD.MOV.U32 R4, RZ, RZ, R31 ;  /* 0x000000ffff047224 */ /* 0x004fc400078e001f */
[----:B------:R-:W-:Y:S04]  /*16350*/  STL [R1+0x174], R30 ;  /* 0x0001741e01007387 */ /* 0x000fe80000100800 */
[----:B------:R1:W-:Y:S04]  /*16360*/  STL [R1+0x170], R4 ;  /* 0x0001700401007387 */ /* 0x0003e80000100800 */
[----:B------:R2:W-:Y:S01]  /*16370*/  STL [R1+0x17c], R64 ;  /* 0x00017c4001007387 */ /* 0x0005e20000100800 */
[----:B-1----:R-:W-:-:S03]  /*16380*/  IMAD.MOV.U32 R4, RZ, RZ, R65 ;  /* 0x000000ffff047224 */ /* 0x002fc600078e0041 */
[----:B--2---:R-:W2:Y:S04]  /*16390*/  LDL.LU.64 R64, [R1+0x258] ;  /* 0x0002580001407983 */ /* 0x004ea80000300a00 */
[----:B------:R1:W-:Y:S04]  /*163a0*/  STL [R1+0x178], R4 ;  /* 0x0001780401007387 */ /* 0x0003e80000100800 */
[----:B------:R-:W-:Y:S01]  /*163b0*/  STL [R1+0x184], R32 ;  /* 0x0001842001007387 */ /* 0x000fe20000100800 */
[----:B-1----:R-:W-:-:S05]  /*163c0*/  IMAD.MOV.U32 R4, RZ, RZ, R33 ;  /* 0x000000ffff047224 */ /* 0x002fca00078e0021 */
[----:B------:R1:W-:Y:S04]  /*163d0*/  STL [R1+0x180], R4 ;  /* 0x0001800401007387 */ /* 0x0003e80000100800 */
[----:B------:R3:W-:Y:S01]  /*163e0*/  STL [R1+0x18c], R40 ;  /* 0x00018c2801007387 */ /* 0x0007e20000100800 */
[----:B-1----:R-:W-:-:S03]  /*163f0*/  IMAD.MOV.U32 R4, RZ, RZ, R41 ;  /* 0x000000ffff047224 */ /* 0x002fc600078e0029 */
[----:B---3--:R-:W3:Y:S04]  /*16400*/  LDL.LU.64 R40, [R1+0x310] ;  /* 0x0003100001287983 */ /* 0x008ee80000300a00 */
[----:B------:R1:W-:Y:S04]  /*16410*/  STL [R1+0x188], R4 ;  /* 0x0001880401007387 */ /* 0x0003e80000100800 */
[----:B------:R-:W-:Y:S01]  /*16420*/  STL [R1+0x194], R34 ;  /* 0x0001942201007387 */ /* 0x000fe20000100800 */
[----:B-1----:R-:W-:-:S03]  /*16430*/  IMAD.MOV.U32 R4, RZ, RZ, R35 ;  /* 0x000000ffff047224 */ /* 0x002fc600078e0023 */
[----:B------:R-:W-:Y:S04]  /*16440*/  STL [R1+0x19c], R60 ;  /* 0x00019c3c01007387 */ /* 0x000fe80000100800 */
[----:B------:R1:W-:Y:S04]  /*16450*/  STL [R1+0x190], R4 ;  /* 0x0001900401007387 */ /* 0x0003e80000100800 */
[----:B----4-:R-:W-:Y:S01]  /*16460*/  STL [R1+0x1a4], R36 ;  /* 0x0001a42401007387 */ /* 0x010fe20000100800 */
[----:B-1----:R-:W-:-:S05]  /*16470*/  IMAD.MOV.U32 R4, RZ, RZ, R61 ;  /* 0x000000ffff047224 */ /* 0x002fca00078e003d */
[----:B------:R1:W-:Y:S04]  /*16480*/  STL [R1+0x198], R4 ;  /* 0x0001980401007387 */ /* 0x0003e80000100800 */
[----:B------:R-:W4:Y:S01]  /*16490*/  LDL.LU.64 R60, [R1+0x278] ;  /* 0x00027800013c7983 */ /* 0x000f220000300a00 */
[----:B-1----:R-:W-:-:S03]  /*164a0*/  IMAD.MOV.U32 R4, RZ, RZ, R37 ;  /* 0x000000ffff047224 */ /* 0x002fc600078e0025 */
[----:B------:R-:W-:Y:S04]  /*164b0*/  STL [R1+0x1ac], R44 ;  /* 0x0001ac2c01007387 */ /* 0x000fe80000100800 */
[----:B------:R1:W-:Y:S04]  /*164c0*/  STL [R1+0x1a0], R4 ;  /* 0x0001a00401007387 */ /* 0x0003e80000100800 */
[----:B-----5:R-:W-:Y:S01]  /*164d0*/  STL [R1+0x1b4], R46 ;  /* 0x0001b42e01007387 */ /* 0x020fe20000100800 */
[----:B-1----:R-:W-:-:S05]  /*164e0*/  IMAD.MOV.U32 R4, RZ, RZ, R45 ;  /* 0x000000ffff047224 */ /* 0x002fca00078e002d */
[----:B------:R1:W-:Y:S04]  /*164f0*/  STL [R1+0x1a8], R4 ;  /* 0x0001a80401007387 */ /* 0x0003e80000100800 */
[----:B------:R-:W5:Y:S01]  /*16500*/  LDL.LU.64 R44, [R1+0x340] ;  /* 0x00034000012c7983 */ /* 0x000f620000300a00 */
[----:B-1----:R-:W-:-:S03]  /*16510*/  IMAD.MOV.U32 R4, RZ, RZ, R47 ;  /* 0x000000ffff047224 */ /* 0x002fc600078e002f */
[----:B------:R-:W-:Y:S04]  /*16520*/  STL [R1+0x1bc], R38 ;  /* 0x0001bc2601007387 */ /* 0x000fe80000100800 */
[----:B------:R1:W-:Y:S04]  /*16530*/  STL [R1+0x1b0], R4 ;  /* 0x0001b00401007387 */ /* 0x0003e80000100800 */
[----:B------:R-:W5:Y:S04]  /*16540*/  LDL.LU.64 R46, [R1+0x2d0] ;  /* 0x0002d000012e7983 */ /* 0x000f680000300a00 */
[----:B------:R-:W5:Y:S01]  /*16550*/  LDL.LU.64 R36, [R1+0x298] ;  /* 0x0002980001247983 */ /* 0x000f620000300a00 */
[----:B-1----:R-:W-:-:S05]  /*16560*/  IMAD.MOV.U32 R4, RZ, RZ, R39 ;  /* 0x000000ffff047224 */ /* 0x002fca00078e0027 */
[----:B------:R1:W-:Y:S04]  /*16570*/  STL [R1+0x1b8], R4 ;  /* 0x0001b80401007387 */ /* 0x0003e80000100800 */
[----:B------:R1:W-:Y:S02]  /*16580*/  STL [R1+0x1c4], R48 ;  /* 0x0001c43001007387 */ /* 0x0003e40000100800 */
[----:B-1----:R-:W-:Y:S02]  /*16590*/  IMAD.MOV.U32 R4, RZ, RZ, R49 ;  /* 0x000000ffff047224 */ /* 0x002fe400078e0031 */
[----:B------:R-:W5:Y:S04]  /*165a0*/  LDL.LU.64 R48, [R1+0x3d0] ;  /* 0x0003d00001307983 */ /* 0x000f680000300a00 */
[----:B------:R1:W-:Y:S04]  /*165b0*/  STL [R1+0x1c0], R4 ;  /* 0x0001c00401007387 */ /* 0x0003e80000100800 */
[----:B------:R1:W-:Y:S02]  /*165c0*/  STL [R1+0x1cc], R50 ;  /* 0x0001cc3201007387 */ /* 0x0003e40000100800 */
[----:B-1----:R-:W-:-:S02]  /*165d0*/  IMAD.MOV.U32 R4, RZ, RZ, R51 ;  /* 0x000000ffff047224 */ /* 0x002fc400078e0033 */
[----:B------:R-:W5:Y:S04]  /*165e0*/  LDL.LU.64 R50, [R1+0x360] ;  /* 0x0003600001327983 */ /* 0x000f680000300a00 */
[----:B------:R1:W-:Y:S04]  /*165f0*/  STL [R1+0x1c8], R4 ;  /* 0x0001c80401007387 */ /* 0x0003e80000100800 */
[----:B--2---:R2:W-:Y:S04]  /*16600*/  STL [R1+0x1d4], R64 ;  /* 0x0001d44001007387 */ /* 0x0045e80000100800 */
[----:B------:R-:W5:Y:S01]  /*16610*/  LDL.LU.64 R38, [R1+0x2e8] ;  /* 0x0002e80001267983 */ /* 0x000f620000300a00 */
[----:B-1----:R-:W-:-:S03]  /*16620*/  IMAD.MOV.U32 R4, RZ, RZ, R65 ;  /* 0x000000ffff047224 */ /* 0x002fc600078e0041 */
[----:B------:R-:W-:Y:S04]  /*16630*/  STL [R1+0x1dc], R52 ;  /* 0x0001dc3401007387 */ /* 0x000fe80000100800 */
[----:B------:R1:W-:Y:S04]  /*16640*/  STL [R1+0x1d0], R4 ;  /* 0x0001d00401007387 */ /* 0x0003e80000100800 */
[----:B--2---:R-:W2:Y:S01]  /*16650*/  LDL.LU.64 R64, [R1+0x2b8] ;  /* 0x0002b80001407983 */ /* 0x004ea20000300a00 */
[----:B-1----:R-:W-:-:S03]  /*16660*/  IMAD.MOV.U32 R4, RZ, RZ, R53 ;  /* 0x000000ffff047224 */ /* 0x002fc600078e0035 */
[----:B---3--:R-:W-:Y:S04]  /*16670*/  STL [R1+0x1e4], R40 ;  /* 0x0001e42801007387 */ /* 0x008fe80000100800 */
[----:B------:R1:W-:Y:S04]  /*16680*/  STL [R1+0x1d8], R4 ;  /* 0x0001d80401007387 */ /* 0x0003e80000100800 */
[----:B------:R-:W3:Y:S01]  /*16690*/  LDL.LU.64 R52, [R1+0x3e0] ;  /* 0x0003e00001347983 */ /* 0x000ee20000300a00 */
[----:B-1----:R-:W-:-:S03]  /*166a0*/  IMAD.MOV.U32 R4, RZ, RZ, R41 ;  /* 0x000000ffff047224 */ /* 0x002fc600078e0029 */
[----:B------:R-:W3:Y:S04]  /*166b0*/  LDL.LU.64 R40, [R1+0x388] ;  /* 0x0003880001287983 */ /* 0x000ee80000300a00 */
[----:B------:R1:W-:Y:S04]  /*166c0*/  STL [R1+0x1e0], R4 ;  /* 0x0001e00401007387 */ /* 0x0003e80000100800 */
[----:B------:R1:W-:Y:S02]  /*166d0*/  STL [R1+0x1ec], R56 ;  /* 0x0001ec3801007387 */ /* 0x0003e40000100800 */
[----:B-1----:R-:W-:-:S02]  /*166e0*/  IMAD.MOV.U32 R4, RZ, RZ, R57 ;  /* 0x000000ffff047224 */ /* 0x002fc400078e0039 */
[----:B------:R-:W3:Y:S04]  /*166f0*/  LDL.LU.64 R56, [R1+0x308] ;  /* 0x0003080001387983 */ /* 0x000ee80000300a00 */
[----:B------:R1:W-:Y:S04]  /*16700*/  STL [R1+0x1e8], R4 ;  /* 0x0001e80401007387 */ /* 0x0003e80000100800 */
[----:B----4-:R4:W-:Y:S01]  /*16710*/  STL [R1+0x1f4], R60 ;  /* 0x0001f43c01007387 */ /* 0x0109e20000100800 */
[----:B-1----:R-:W-:-:S03]  /*16720*/  IMAD.MOV.U32 R4, RZ, RZ, R61 ;  /* 0x000000ffff047224 */ /* 0x002fc600078e003d */
[----:B----4-:R-:W4:Y:S04]  /*16730*/  LDL.LU.64 R60, [R1+0x2d8] ;  /* 0x0002d800013c7983 */ /* 0x010f280000300a00 */
[----:B------:R1:W-:Y:S04]  /*16740*/  STL [R1+0x1f0], R4 ;  /* 0x0001f00401007387 */ /* 0x0003e80000100800 */
[----:B------:R1:W-:Y:S02]  /*16750*/  STL [R1+0x1fc], R42 ;  /* 0x0001fc2a01007387 */ /* 0x0003e40000100800 */
[----:B-1----:R-:W-:-:S02]  /*16760*/  IMAD.MOV.U32 R4, RZ, RZ, R43 ;  /* 0x000000ffff047224 */ /* 0x002fc400078e002b */
[----:B------:R-:W4:Y:S04]  /*16770*/  LDL.LU.64 R42, [R1+0x3f0] ;  /* 0x0003f000012a7983 */ /* 0x000f280000300a00 */
[----:B------:R1:W-:Y:S04]  /*16780*/  STL [R1+0x1f8], R4 ;  /* 0x0001f80401007387 */ /* 0x0003e80000100800 */
[----:B-----5:R5:W-:Y:S01]  /*16790*/  STL [R1+0x204], R44 ;  /* 0x0002042c01007387 */ /* 0x020be20000100800 */
[----:B-1----:R-:W-:-:S03]  /*167a0*/  IMAD.MOV.U32 R4, RZ, RZ, R45 ;  /* 0x000000ffff047224 */ /* 0x002fc600078e002d */
[----:B-----5:R-:W5:Y:S04]  /*167b0*/  LDL.LU.64 R44, [R1+0x3a0] ;  /* 0x0003a000012c7983 */ /* 0x020f680000300a00 */
[----:B------:R1:W-:Y:S04]  /*167c0*/  STL [R1+0x200], R4 ;  /* 0x0002000401007387 */ /* 0x0003e80000100800 */
[----:B------:R1:W-:Y:S02]  /*167d0*/  STL [R1+0x20c], R46 ;  /* 0x00020c2e01007387 */ /* 0x0003e40000100800 */
[----:B-1----:R-:W-:-:S02]  /*167e0*/  IMAD.MOV.U32 R4, RZ, RZ, R47 ;  /* 0x000000ffff047224 */ /* 0x002fc400078e002f */
[----:B------:R-:W-:Y:S04]  /*167f0*/  STL [R1+0x214], R36 ;  /* 0x0002142401007387 */ /* 0x000fe80000100800 */
[----:B------:R1:W-:Y:S04]  /*16800*/  STL [R1+0x208], R4 ;  /* 0x0002080401007387 */ /* 0x0003e80000100800 */
[----:B------:R-:W5:Y:S01]  /*16810*/  LDL.LU.64 R46, [R1+0x330] ;  /* 0x00033000012e7983 */ /* 0x000f620000300a00 */
[----:B-1----:R-:W-:-:S03]  /*16820*/  IMAD.MOV.U32 R4, RZ, RZ, R37 ;  /* 0x000000ffff047224 */ /* 0x002fc600078e0025 */
[----:B------:R-:W-:Y:S04]  /*16830*/  STL [R1+0x21c], R48 ;  /* 0x00021c3001007387 */ /* 0x000fe80000100800 */
[----:B------:R1:W-:Y:S02]  /*16840*/  STL [R1+0x210], R4 ;  /* 0x0002100401007387 */ /* 0x0003e40000100800 */
[----:B-1----:R-:W-:Y:S02]  /*16850*/  IMAD.MOV.U32 R4, RZ, RZ, R49 ;  /* 0x000000ffff047224 */ /* 0x002fe400078e0031 */
[----:B------:R-:W5:Y:S04]  /*16860*/  LDL.LU.64 R48, [R1+0x2e0] ;  /* 0x0002e00001307983 */ /* 0x000f680000300a00 */
[----:B------:R1:W-:Y:S04]  /*16870*/  STL [R1+0x218], R4 ;  /* 0x0002180401007387 */ /* 0x0003e80000100800 */
[----:B------:R1:W-:Y:S02]  /*16880*/  STL [R1+0x224], R50 ;  /* 0x0002243201007387 */ /* 0x0003e40000100800 */
[----:B-1----:R-:W-:-:S02]  /*16890*/  IMAD.MOV.U32 R4, RZ, RZ, R51 ;  /* 0x000000ffff047224 */ /* 0x002fc400078e0033 */
[----:B------:R-:W-:Y:S04]  /*168a0*/  STL [R1+0x22c], R38 ;  /* 0x00022c2601007387 */ /* 0x000fe80000100800 */
[----:B------:R1:W-:Y:S04]  /*168b0*/  STL [R1+0x220], R4 ;  /* 0x0002200401007387 */ /* 0x0003e80000100800 */
[----:B------:R-:W5:Y:S01]  /*168c0*/  LDL.LU.64 R50, [R1+0x400] ;  /* 0x0004000001327983 */ /* 0x000f620000300a00 */
[----:B-1----:R-:W-:-:S03]  /*168d0*/  IMAD.MOV.U32 R4, RZ, RZ, R39 ;  /* 0x000000ffff047224 */ /* 0x002fc600078e0027 */
[----:B--2---:R-:W-:Y:S04]  /*168e0*/  STL [R1+0x234], R64 ;  /* 0x0002344001007387 */ /* 0x004fe80000100800 */
[----:B------:R1:W-:Y:S02]  /*168f0*/  STL [R1+0x228], R4 ;  /* 0x0002280401007387 */ /* 0x0003e40000100800 */
[----:B-1----:R-:W-:Y:S02]  /*16900*/  IMAD.MOV.U32 R4, RZ, RZ, R65 ;  /* 0x000000ffff047224 */ /* 0x002fe400078e0041 */
[----:B------:R-:W2:Y:S04]  /*16910*/  LDL.LU.64 R64, [R1+0x3b8] ;  /* 0x0003b80001407983 */ /* 0x000ea80000300a00 */
[----:B------:R1:W-:Y:S04]  /*16920*/  STL [R1+0x230], R4 ;  /* 0x0002300401007387 */ /* 0x0003e80000100800 */
[----:B---3--:R3:W-:Y:S01]  /*16930*/  STL [R1+0x23c], R52 ;  /* 0x00023c3401007387 */ /* 0x0087e20000100800 */
[----:B-1----:R-:W-:-:S03]  /*16940*/  IMAD.MOV.U32 R4, RZ, RZ, R53 ;  /* 0x000000ffff047224 */ /* 0x002fc600078e0035 */
[----:B------:R-:W-:Y:S04]  /*16950*/  STL [R1+0x244], R40 ;  /* 0x0002442801007387 */ /* 0x000fe80000100800 */
[----:B------:R1:W-:Y:S04]  /*16960*/  STL [R1+0x238], R4 ;  /* 0x0002380401007387 */ /* 0x0003e80000100800 */
[----:B---3--:R-:W3:Y:S01]  /*16970*/  LDL.LU.64 R52, [R1+0x348] ;  /* 0x0003480001347983 */ /* 0x008ee20000300a00 */
[----:B-1----:R-:W-:-:S03]  /*16980*/  IMAD.MOV.U32 R4, RZ, RZ, R41 ;  /* 0x000000ffff047224 */ /* 0x002fc600078e0029 */
[----:B------:R-:W-:Y:S04]  /*16990*/  STL [R1+0x24c], R56 ;  /* 0x00024c3801007387 */ /* 0x000fe80000100800 */
[----:B------:R1:W-:Y:S02]  /*169a0*/  STL [R1+0x240], R4 ;  /* 0x0002400401007387 */ /* 0x0003e40000100800 */
[----:B-1----:R-:W-:Y:S02]  /*169b0*/  IMAD.MOV.U32 R4, RZ, RZ, R57 ;  /* 0x000000ffff047224 */ /* 0x002fe400078e0039 */
[----:B------:R-:W3:Y:S04]  /*169c0*/  LDL.LU.64 R56, [R1+0x300] ;  /* 0x0003000001387983 */ /* 0x000ee80000300a00 */
[----:B------:R1:W-:Y:S04]  /*169d0*/  STL [R1+0x248], R4 ;  /* 0x0002480401007387 */ /* 0x0003e80000100800 */
[----:B----4-:R4:W-:Y:S01]  /*169e0*/  STL [R1+0x254], R60 ;  /* 0x0002543c01007387 */ /* 0x0109e20000100800 */
[----:B-1----:R-:W-:-:S03]  /*169f0*/  IMAD.MOV.U32 R4, RZ, RZ, R61 ;  /* 0x000000ffff047224 */ /* 0x002fc600078e003d */
[----:B----4-:R-:W4:Y:S04]  /*16a00*/  LDL.LU.64 R60, [R1+0x408] ;  /* 0x00040800013c7983 */ /* 0x010f280000300a00 */
[----:B------:R1:W-:Y:S04]  /*16a10*/  STL [R1+0x250], R4 ;  /* 0x0002500401007387 */ /* 0x0003e80000100800 */
[----:B------:R-:W-:Y:S04]  /*16a20*/  STL [R1+0x25c], R42 ;  /* 0x00025c2a01007387 */ /* 0x000fe80000100800 */
[----:B------:R-:W4:Y:S01]  /*16a30*/  LDL.LU.64 R30, [R1+0x3c8] ;  /* 0x0003c800011e7983 */ /* 0x000f220000300a00 */
[----:B-1----:R-:W-:-:S05]  /*16a40*/  IMAD.MOV.U32 R4, RZ, RZ, R43 ;  /* 0x000000ffff047224 */ /* 0x002fca00078e002b */
[----:B------:R1:W-:Y:S04]  /*16a50*/  STL [R1+0x258], R4 ;  /* 0x0002580401007387 */ /* 0x0003e80000100800 */
[----:B-----5:R-:W-:Y:S04]  /*16a60*/  STL [R1+0x264], R44 ;  /* 0x0002642c01007387 */ /* 0x020fe80000100800 */
[----:B------:R-:W5:Y:S01]  /*16a70*/  LDL.LU.64 R32, [R1+0x368] ;  /* 0x0003680001207983 */ /* 0x000f620000300a00 */
[----:B-1----:R-:W-:-:S03]  /*16a80*/  IMAD.MOV.U32 R4, RZ, RZ, R45 ;  /* 0x000000ffff047224 */ /* 0x002fc600078e002d */
[----:B------:R-:W5:Y:S04]  /*16a90*/  LDL.64 R34, [R1+0x320] ;  /* 0x0003200001227983 */ /* 0x000f680000100a00 */
[----:B------:R1:W-:Y:S04]  /*16aa0*/  STL [R1+0x260], R4 ;  /* 0x0002600401007387 */ /* 0x0003e80000100800 */
[----:B------:R-:W-:Y:S04]  /*16ab0*/  STL [R1+0x26c], R46 ;  /* 0x00026c2e01007387 */ /* 0x000fe80000100800 */
[----:B------:R-:W5:Y:S01]  /*16ac0*/  LDL.LU.64 R36, [R1+0x410] ;  /* 0x0004100001247983 */ /* 0x000f620000300a00 */
[----:B-1----:R-:W-:-:S03]  /*16ad0*/  IMAD.MOV.U32 R4, RZ, RZ, R47 ;  /* 0x000000ffff047224 */ /* 0x002fc600078e002f */
[----:B------:R-:W5:Y:S04]  /*16ae0*/  LDL.LU.64 R38, [R1+0x3d8] ;  /* 0x0003d80001267983 */ /* 0x000f680000300a00 */
        /* <DEDUP_REMOVED lines=11> */
[----:B--2---:R2:W-:Y:S04]  /*16ba0*/  STL [R1+0x284], R64 ;  /* 0x0002844001007387 */ /* 0x0045e80000100800 */
[----:B------:R-:W5:Y:S01]  /*16bb0*/  LDL.LU.64 R48, [R1+0x398] ;  /* 0x0003980001307983 */ /* 0x000f620000300a00 */
[----:B-1----:R-:W-:-:S03]  /*16bc0*/  IMAD.MOV.U32 R4, RZ, RZ, R65 ;  /* 0x000000ffff047224 */ /* 0x002fc600078e0041 */
[----:B--2---:R-:W2:Y:S04]  /*16bd0*/  LDL.LU.64 R64, [R1+0x358] ;  /* 0x0003580001407983 */ /* 0x004ea80000300a00 */
[----:B------:R1:W-:Y:S04]  /*16be0*/  STL [R1+0x280], R4 ;  /* 0x0002800401007387 */ /* 0x0003e80000100800 */
[----:B---3--:R3:W-:Y:S04]  /*16bf0*/  STL [R1+0x28c], R52 ;  /* 0x00028c3401007387 */ /* 0x0087e80000100800 */
[----:B------:R-:W2:Y:S01]  /*16c00*/  LDL.LU.64 R50, [R1+0x420] ;  /* 0x0004200001327983 */ /* 0x000ea20000300a00 */
[----:B-1----:R-:W-:-:S03]  /*16c10*/  IMAD.MOV.U32 R4, RZ, RZ, R53 ;  /* 0x000000ffff047224 */ /* 0x002fc600078e0035 */
[----:B---3--:R-:W3:Y:S04]  /*16c20*/  LDL.LU.64 R52, [R1+0x3f8] ;  /* 0x0003f80001347983 */ /* 0x008ee80000300a00 */
[----:B------:R1:W-:Y:S04]  /*16c30*/  STL [R1+0x288], R4 ;  /* 0x0002880401007387 */ /* 0x0003e80000100800 */
[----:B------:R4:W-:Y:S01]  /*16c40*/  STL [R1+0x294], R56 ;  /* 0x0002943801007387 */ /* 0x0009e20000100800 */
[----:B-1----:R-:W-:-:S03]  /*16c50*/  IMAD.MOV.U32 R4, RZ, RZ, R57 ;  /* 0x000000ffff047224 */ /* 0x002fc600078e0039 */
[----:B----4-:R-:W4:Y:S04]  /*16c60*/  LDL.LU.64 R56, [R1+0x3b0] ;  /* 0x0003b00001387983 */ /* 0x010f280000300a00 */
[----:B------:R1:W-:Y:S04]  /*16c70*/  STL [R1+0x290], R4 ;  /* 0x0002900401007387 */ /* 0x0003e80000100800 */
[----:B------:R1:W-:Y:S02]  /*16c80*/  STL [R1+0x29c], R60 ;  /* 0x00029c3c01007387 */ /* 0x0003e40000100800 */
[----:B-1----:R-:W-:-:S02]  /*16c90*/  IMAD.MOV.U32 R4, RZ, RZ, R61 ;  /* 0x000000ffff047224 */ /* 0x002fc400078e003d */
[----:B------:R-:W4:Y:S04]  /*16ca0*/  LDL.LU.64 R60, [R1+0x370] ;  /* 0x00037000013c7983 */ /* 0x000f280000300a00 */
[----:B------:R1:W-:Y:S04]  /*16cb0*/  STL [R1+0x298], R4 ;  /* 0x0002980401007387 */ /* 0x0003e80000100800 */
[----:B------:R-:W-:Y:S01]  /*16cc0*/  STL [R1+0x2a4], R30 ;  /* 0x0002a41e01007387 */ /* 0x000fe20000100800 */
[----:B-1----:R-:W-:-:S03]  /*16cd0*/  IMAD.MOV.U32 R4, RZ, RZ, R31 ;  /* 0x000000ffff047224 */ /* 0x002fc600078e001f */
[----:B-----5:R-:W-:Y:S04]  /*16ce0*/  STL [R1+0x2ac], R32 ;  /* 0x0002ac2001007387 */ /* 0x020fe80000100800 */
[----:B------:R1:W-:Y:S04]  /*16cf0*/  STL [R1+0x2a0], R4 ;  /* 0x0002a00401007387 */ /* 0x0003e80000100800 */
[----:B------:R-:W-:Y:S01]  /*16d00*/  STL [R1+0x2b4], R34 ;  /* 0x0002b42201007387 */ /* 0x000fe20000100800 */
[----:B-1----:R-:W-:-:S05]  /*16d10*/  IMAD.MOV.U32 R4, RZ, RZ, R33 ;  /* 0x000000ffff047224 */ /* 0x002fca00078e0021 */
        /* <DEDUP_REMOVED lines=12> */
[----:B------:R1:W-:Y:S02]  /*16de0*/  STL [R1+0x2c8], R4 ;  /* 0x0002c80401007387 */ /* 0x0003e40000100800 */
[----:B-1----:R-:W-:Y:S02]  /*16df0*/  IMAD.MOV.U32 R4, RZ, RZ, R43 ;  /* 0x000000ffff047224 */ /* 0x002fe400078e002b */
[----:B------:R-:W-:Y:S01]  /*16e00*/  IMAD.MOV.U32 R153, RZ, RZ, R209 ;  /* 0x000000ffff997224 */ /* 0x000fe200078e00d1 */
[----:B------:R-:W-:Y:S04]  /*16e10*/  STL [R1+0x2dc], R44 ;  /* 0x0002dc2c01007387 */ /* 0x000fe80000100800 */
[----:B------:R1:W-:Y:S04]  /*16e20*/  STL [R1+0x2d0], R4 ;  /* 0x0002d00401007387 */ /* 0x0003e80000100800 */
[----:B------:R-:W-:Y:S01]  /*16e30*/  STL [R1+0x2e4], R46 ;  /* 0x0002e42e01007387 */ /* 0x000fe20000100800 */
[----:B-1----:R-:W-:-:S05]  /*16e40*/  IMAD.MOV.U32 R4, RZ, RZ, R45 ;  /* 0x000000ffff047224 */ /* 0x002fca00078e002d */
[----:B------:R1:W-:Y:S04]  /*16e50*/  STL [R1+0x2d8], R4 ;  /* 0x0002d80401007387 */ /* 0x0003e80000100800 */
[----:B------:R-:W-:Y:S01]  /*16e60*/  STL [R1+0x2ec], R48 ;  /* 0x0002ec3001007387 */ /* 0x000fe20000100800 */
[----:B-1----:R-:W-:-:S05]  /*16e70*/  IMAD.MOV.U32 R4, RZ, RZ, R47 ;  /* 0x000000ffff047224 */ /* 0x002fca00078e002f */
[----:B------:R1:W-:Y:S04]  /*16e80*/  STL [R1+0x2e0], R4 ;  /* 0x0002e00401007387 */ /* 0x0003e80000100800 */
[----:B--2---:R-:W-:Y:S01]  /*16e90*/  STL [R1+0x2f4], R64 ;  /* 0x0002f44001007387 */ /* 0x004fe20000100800 */
[----:B-1----:R-:W-:-:S05]  /*16ea0*/  IMAD.MOV.U32 R4, RZ, RZ, R49 ;  /* 0x000000ffff047224 */ /* 0x002fca00078e0031 */
[----:B------:R1:W-:Y:S02]  /*16eb0*/  STL [R1+0x2e8], R4 ;  /* 0x0002e80401007387 */ /* 0x0003e40000100800 */
[----:B-1----:R-:W-:Y:S02]  /*16ec0*/  IMAD.MOV.U32 R4, RZ, RZ, R65 ;  /* 0x000000ffff047224 */ /* 0x002fe400078e0041 */
[----:B------:R-:W1:Y:S03]  /*16ed0*/  LDC R65, c[0x0][0x3a0] ;  /* 0x0000e800ff417b82 */ /* 0x000e660000000800 */
[----:B------:R2:W-:Y:S04]  /*16ee0*/  STL [R1+0x2f0], R4 ;  /* 0x0002f00401007387 */ /* 0x0005e80000100800 */
[----:B------:R-:W-:Y:S01]  /*16ef0*/  STL [R1+0x2fc], R50 ;  /* 0x0002fc3201007387 */ /* 0x000fe20000100800 */
[----:B--2---:R-:W-:-:S03]  /*16f00*/  IMAD.MOV.U32 R4, RZ, RZ, R51 ;  /* 0x000000ffff047224 */ /* 0x004fc600078e0033 */
[----:B---3--:R-:W-:Y:S04]  /*16f10*/  STL [R1+0x304], R52 ;  /* 0x0003043401007387 */ /* 0x008fe80000100800 */
[----:B------:R2:W-:Y:S01]  /*16f20*/  STL [R1+0x2f8], R4 ;  /* 0x0002f80401007387 */ /* 0x0005e20000100800 */
[----:B-1----:R-:W-:Y:S02]  /*16f30*/  VIADD R64, R65, 0x3f ;  /* 0x0000003f41407836 */ /* 0x002fe40000000000 */
[----:B--2---:R-:W-:Y:S01]  /*16f40*/  IMAD.MOV.U32 R4, RZ, RZ, R53 ;  /* 0x000000ffff047224 */ /* 0x004fe200078e0035 */
[----:B----4-:R-:W-:Y:S02]  /*16f50*/  STL [R1+0x30c], R56 ;  /* 0x00030c3801007387 */ /* 0x010fe40000100800 */
[----:B------:R-:W-:-:S02]  /*16f60*/  SHF.R.S32.HI R65, RZ, 0x1f, R64 ;  /* 0x0000001fff417819 */ /* 0x000fc40000011440 */
[----:B------:R1:W-:Y:S02]  /*16f70*/  STL [R1+0x300], R4 ;  /* 0x0003000401007387 */ /* 0x0003e40000100800 */
[----:B------:R-:W-:Y:S01]  /*16f80*/  LEA.HI R65, R65, R64, RZ, 0x6 ;  /* 0x0000004041417211 */ /* 0x000fe200078f30ff */
[----:B-1----:R-:W-:Y:S02]  /*16f90*/  IMAD.MOV.U32 R4, RZ, RZ, R57 ;  /* 0x000000ffff047224 */ /* 0x002fe400078e0039 */
[----:B------:R-:W-:-:S03]  /*16fa0*/  IMAD.MOV.U32 R5, RZ, RZ, R61 ;  /* 0x000000ffff057224 */ /* 0x000fc600078e003d */
[----:B------:R1:W-:Y:S04]  /*16fb0*/  STL [R1+0x308], R4 ;  /* 0x0003080401007387 */ /* 0x0003e80000100800 */
[----:B------:R-:W-:Y:S01]  /*16fc0*/  STL [R1+0x314], R60 ;  /* 0x0003143c01007387 */ /* 0x000fe20000100800 */
[----:B-1----:R-:W-:-:S03]  /*16fd0*/  SHF.R.S32.HI R4, RZ, 0x6, R65 ;  /* 0x00000006ff047819 */ /* 0x002fc60000011441 */
[----:B------:R1:W-:Y:S02]  /*16fe0*/  STL [R1+0x310], R5 ;  /* 0x0003100501007387 */ /* 0x0003e40000100800 */
[----:B-1----:R-:W-:-:S05]  /*16ff0*/  VIMNMX R5, PT, PT, R4, 0x2, !PT ;  /* 0x0000000204057848 */ /* 0x002fca0007fe0100 */
[----:B------:R-:W-:-:S05]  /*17000*/  VIADD R5, R5, 0xfffffffe ;  /* 0xfffffffe05057836 */ /* 0x000fca0000000000 */
[----:B------:R1:W-:Y:S01]  /*17010*/  STL [R1+0x320], R5 ;  /* 0x0003200501007387 */ /* 0x0003e20000100800 */
[----:B------:R-:W-:Y:S02]  /*17020*/  IMAD.MOV.U32 R86, RZ, RZ, R201 ;  /* 0x000000ffff567224 */ /* 0x000fe400078e00c9 */
[----:B------:R-:W-:Y:S02]  /*17030*/  IMAD.MOV.U32 R209, RZ, RZ, R187 ;  /* 0x000000ffffd17224 */ /* 0x000fe400078e00bb */
[----:B------:R-:W-:Y:S02]  /*17040*/  VIADD R6, R4, 0xfffffffd ;  /* 0xfffffffd04067836 */ /* 0x000fe40000000000 */
[----:B------:R-:W-:Y:S02]  /*17050*/  IMAD.MOV.U32 R146, RZ, RZ, R62 ;  /* 0x000000ffff927224 */ /* 0x000fe400078e003e */
[----:B------:R-:W-:Y:S02]  /*17060*/  IMAD.MOV.U32 R147, RZ, RZ, R63 ;  /* 0x000000ffff937224 */ /* 0x000fe400078e003f */
[----:B------:R-:W-:-:S02]  /*17070*/  IMAD.MOV.U32 R148, RZ, RZ, R66 ;  /* 0x000000ffff947224 */ /* 0x000fc400078e0042 */
[----:B------:R-:W-:Y:S02]  /*17080*/  IMAD.MOV.U32 R149, RZ, RZ, R67 ;  /* 0x000000ffff957224 */ /* 0x000fe400078e0043 */
[----:B------:R-:W-:Y:S02]  /*17090*/  IMAD.MOV.U32 R201, RZ, RZ, R55 ;  /* 0x000000ffffc97224 */ /* 0x000fe400078e0037 */
[----:B------:R-:W-:Y:S02]  /*170a0*/  IMAD.MOV.U32 R210, RZ, RZ, R186 ;  /* 0x000000ffffd27224 */ /* 0x000fe400078e00ba */
[----:B------:R-:W-:Y:S02]  /*170b0*/  IMAD.MOV.U32 R4, RZ, RZ, RZ ;  /* 0x000000ffff047224 */ /* 0x000fe400078e00ff */
[----:B------:R-:W-:Y:S01]  /*170c0*/  IMAD.MOV.U32 R187, RZ, RZ, RZ ;  /* 0x000000ffffbb7224 */ /* 0x000fe200078e00ff */
[----:B------:R-:W-:Y:S01]  /*170d0*/  UMOV UR15, 0x1 ;  /* 0x00000001000f7882 */ /* 0x000fe20000000000 */
[----:B------:R-:W-:Y:S01]  /*170e0*/  UMOV UR31, 0x2 ;  /* 0x00000002001f7882 */ /* 0x000fe20000000000 */
[----:B------:R-:W-:Y:S01]  /*170f0*/  UMOV UR5, URZ ;  /* 0x000000ff00057c82 */ /* 0x000fe20008000000 */
[----:B------:R-:W-:Y:S01]  /*17100*/  UMOV UR6, URZ ;  /* 0x000000ff00067c82 */ /* 0x000fe20008000000 */
[----:B-1----:R-:W-:-:S05]  /*17110*/  UMOV UR7, URZ ;  /* 0x000000ff00077c82 */ /* 0x002fca0008000000 */
.L_x_11:
[----:B------:R-:W-:Y:S01]  /*17120*/  IMAD.U32 R4, R4, -0x80000000, RZ ;  /* 0x8000000004047824 */ /* 0x000fe200078e00ff */
[----:B------:R-:W-:-:S03]  /*17130*/  UIADD3 UR6, UPT, UPT, UR6, 0x1, URZ ;  /* 0x0000000106067890 */ /* 0x000fc6000fffe0ff */
[----:B------:R-:W1:Y:S01]  /*17140*/  SYNCS.PHASECHK.TRANS64.TRYWAIT P1, [UR8], R4 ;  /* 0x00000004ff0075a7 */ /* 0x000e620008021108 */
[----:B------:R-:W-:-:S04]  /*17150*/  UISETP.GT.AND UP1, UPT, UR6, 0x1, UPT ;  /* 0x000000010600788c */ /* 0x000fc8000bf24270 */
[----:B------:R-:W-:-:S04]  /*17160*/  USEL UR6, UR6, URZ, !UP1 ;  /* 0x000000ff06067287 */ /* 0x000fc8000c800000 */
[----:B------:R-:W-:Y:S01]  /*17170*/  ULEA UR4, UR6, UR10, 0xf ;  /* 0x0000000a06047291 */ /* 0x000fe2000f8e78ff */
[----:B-1----:R-:W-:Y:S11]  /*17180*/  @!P1 BRA `(.L_x_9) ;  /* 0x000000ec00809947 */ /* 0x002ff60003800000 */
.L_x_17:
[----:B------:R-:W1:Y:S01]  /*17190*/  S2R R5, SR_TID.X ;  /* 0x0000000000057919 */ /* 0x000e620000002100 */
[----:B------:R-:W-:-:S04]  /*171a0*/  DEPBAR.LE SB0, 0x2 ;  /* 0x000080800000791a */ /* 0x000fc80000000000 */
[----:B------:R-:W-:Y:S02]  /*171b0*/  UIADD3 UR5, UPT, UPT, UR5, 0x1, URZ ;  /* 0x0000000105057890 */ /* 0x000fe4000fffe0ff */
[----:B------:R-:W-:Y:S02]  /*171c0*/  ULEA UR8, UR15, UR10, 0x3 ;  /* 0x0000000a0f087291 */ /* 0x000fe4000f8e18ff */
[----:B------:R-:W-:Y:S02]  /*171d0*/  UISETP.GT.AND UP1, UPT, UR5, 0x2, UPT ;  /* 0x000000020500788c */ /* 0x000fe4000bf24270 */
[----:B------:R-:W-:Y:S02]  /*171e0*/  UIADD3 UR8, UPT, UPT, UR8, 0x40000, URZ ;  /* 0x0004000008087890 */ /* 0x000fe4000fffe0ff */
[----:B------:R-:W-:Y:S01]  /*171f0*/  USEL UR5, UR5, URZ, !UP1 ;  /* 0x000000ff05057287 */ /* 0x000fe2000c800000 */
[----:B-1----:R-:W-:-:S04]  /*17200*/  LOP3.LUT R5, R5, 0x7f, RZ, 0xc0, !PT ;  /* 0x0000007f05057812 */ /* 0x002fc800078ec0ff */
[----:B------:R-:W-:Y:S01]  /*17210*/  LEA R186, R5, UR4, 0x8 ;  /* 0x0000000405ba7c11 */ /* 0x000fe2000f8e40ff */
[----:B------:R-:W-:Y:S06]  /*17220*/  BAR.SYNC.DEFER_BLOCKING 0x0 ;  /* 0x0000000000007b1d */ /* 0x000fec0000010000 */
[----:B------:R-:W-:Y:S01]  /*17230*/  UMOV UR4, UR7 ;  /* 0x0000000700047c82 */ /* 0x000fe20008000000 */
        /* <DEDUP_REMOVED lines=16> */
[----:B-1----:R1:W-:Y:S01]  /*17340*/  STTM.x64 tmem[UR12+0x100], R4 ;  /* 0x00010004000079ed */ /* 0x0023e2000834000c */
[----:B------:R-:W2:Y:S02]  /*17350*/  FENCE.VIEW.ASYNC.T ;  /* 0x00000000000073c6 */ /* 0x000ea40000000200 */
[----:B--2---:R-:W-:Y:S06]  /*17360*/  BAR.SYNC.DEFER_BLOCKING 0x0 ;  /* 0x0000000000007b1d */ /* 0x004fec0000010000 */
[----:B------:R-:W-:Y:S05]  /*17370*/  @P0 BRA `(.L_x_10) ;  /* 0x0000000000d80947 */ /* 0x000fea0003800000 */
[----:B------:R-:W-:Y:S01]  /*17380*/  ULEA UR9, UR5, UR10, 0x10 ;  /* 0x0000000a05097291 */ /* 0x000fe2000f8e80ff */
[----:B------:R-:W-:Y:S01]  /*17390*/  UMOV UR7, URZ ;  /* 0x000000ff00077c82 */ /* 0x000fe20008000000 */
[----:B------:R-:W-:Y:S02]  /*173a0*/  UIADD3 UR33, UPT, UPT, UR11, 0x108, URZ ;  /* 0x000001080b217890 */ /* 0x000fe4000fffe0ff */
[----:B------:R-:W-:Y:S02]  /*173b0*/  USHF.R.U32.HI UR9, URZ, 0x4, UR9 ;  /* 0x00000004ff097899 */ /* 0x000fe40008011609 */
[----:B------:R-:W-:Y:S02]  /*173c0*/  UIADD3 UR55, UPT, UPT, UR11, 0x110, URZ ;  /* 0x000001100b377890 */ /* 0x000fe4000fffe0ff */
[----:B------:R-:W-:Y:S02]  /*173d0*/  USGXT.U32 UR20, UR9, 0xe ;  /* 0x0000000e0914789a */ /* 0x000fe40008000000 */
[----:B------:R-:W-:-:S02]  /*173e0*/  UIADD3 UR56, UPT, UPT, UR11, 0x118, URZ ;  /* 0x000001180b387890 */ /* 0x000fc4000fffe0ff */
[----:B------:R-:W-:Y:S02]  /*173f0*/  UIADD3 UR22, UP1, UPT, UR20, 0x2, URZ ;  /* 0x0000000214167890 */ /* 0x000fe4000ff3e0ff */
[----:B------:R-:W-:Y:S02]  /*17400*/  UIADD3 UR57, UPT, UPT, UR11, 0x120, URZ ;  /* 0x000001200b397890 */ /* 0x000fe4000fffe0ff */
[----:B------:R-:W-:Y:S02]  /*17410*/  UIADD3.X UR23, UPT, UPT, UR7, 0x40004040, URZ, UP1, !UPT ;  /* 0x4000404007177890 */ /* 0x000fe40008ffe4ff */
[----:B------:R-:W-:Y:S02]  /*17420*/  UIADD3 UR46, UP1, UPT, UR22, 0x2, URZ ;  /* 0x00000002162e7890 */ /* 0x000fe4000ff3e0ff */
[----:B------:R-:W-:Y:S02]  /*17430*/  UIADD3 UR48, UP2, UPT, UR22, 0x4, URZ ;  /* 0x0000000416307890 */ /* 0x000fe4000ff5e0ff */
[----:B------:R-:W-:-:S02]  /*17440*/  UIADD3 UR50, UP3, UPT, UR22, 0x7fe, URZ ;  /* 0x000007fe16327890 */ /* 0x000fc4000ff7e0ff */
[----:B------:R-:W-:Y:S02]  /*17450*/  UIADD3 UR52, UP4, UPT, UR22, 0x800, URZ ;  /* 0x0000080016347890 */ /* 0x000fe4000ff9e0ff */
[----:B------:R-:W-:Y:S02]  /*17460*/  UIADD3 UR24, UP5, UPT, UR22, 0x802, URZ ;  /* 0x0000080216187890 */ /* 0x000fe4000ffbe0ff */
[----:B------:R-:W-:Y:S02]  /*17470*/  UIADD3.X UR47, UPT, UPT, UR23, URZ, URZ, UP1, !UPT ;  /* 0x000000ff172f7290 */ /* 0x000fe40008ffe4ff */
[----:B------:R-:W-:Y:S02]  /*17480*/  UIADD3 UR26, UP6, UPT, UR22, 0x804, URZ ;  /* 0x00000804161a7890 */ /* 0x000fe4000ffde0ff */
[----:B------:R-:W-:Y:S02]  /*17490*/  UIADD3.X UR49, UPT, UPT, UR23, URZ, URZ, UP2, !UPT ;  /* 0x000000ff17317290 */ /* 0x000fe400097fe4ff */
[----:B------:R-:W-:-:S02]  /*174a0*/  UIADD3.X UR51, UPT, UPT, UR23, URZ, URZ, UP3, !UPT ;  /* 0x000000ff17337290 */ /* 0x000fc40009ffe4ff */
[----:B------:R-:W-:Y:S02]  /*174b0*/  UIADD3 UR58, UPT, UPT, UR11, 0x128, URZ ;  /* 0x000001280b3a7890 */ /* 0x000fe4000fffe0ff */
[----:B------:R-:W-:Y:S02]  /*174c0*/  UIADD3.X UR53, UPT, UPT, UR23, URZ, URZ, UP4, !UPT ;  /* 0x000000ff17357290 */ /* 0x000fe4000a7fe4ff */
[----:B------:R-:W-:Y:S02]  /*174d0*/  UIADD3 UR59, UPT, UPT, UR11, 0x130, URZ ;  /* 0x000001300b3b7890 */ /* 0x000fe4000fffe0ff */
[----:B------:R-:W-:Y:S01]  /*174e0*/  UIADD3.X UR25, UPT, UPT, UR23, URZ, URZ, UP5, !UPT ;  /* 0x000000ff17197290 */ /* 0x000fe2000affe4ff */
[----:B------:R-:W-:Y:S01]  /*174f0*/  UMOV UR18, 0x0 ;  /* 0x0000000000127882 */ /* 0x000fe20000000000 */
[----:B------:R-:W-:Y:S01]  /*17500*/  UMOV UR19, 0x8400910 ;  /* 0x0840091000137882 */ /* 0x000fe20000000000 */
[----:B------:R-:W-:Y:S01]  /*17510*/  UIADD3 UR60, UPT, UPT, UR11, 0x138, URZ ;  /* 0x000001380b3c7890 */ /* 0x000fe2000fffe0ff */
[----:B------:R-:W-:Y:S01]  /*17520*/  UMOV UR21, 0x40004040 ;  /* 0x4000404000157882 */ /* 0x000fe20000000000 */
[----:B------:R-:W-:Y:S01]  /*17530*/  UIADD3.X UR27, UPT, UPT, UR23, URZ, URZ, UP6, !UPT ;  /* 0x000000ff171b7290 */ /* 0x000fe2000b7fe4ff */
[----:B------:R2:W-:Y:S01]  /*17540*/  UTCHMMA tmem[UR14], gdesc[UR20], tmem[UR11], tmem[UR18], idesc[UR19], UPT ;  /* 0x00ff12140e0079ea */ /* 0x0005e2000b80000b */
[----:B------:R-:W-:Y:S01]  /*17550*/  UMOV UR16, 0x0 ;  /* 0x0000000000107882 */ /* 0x000fe20000000000 */
[----:B------:R-:W-:Y:S01]  /*17560*/  UMOV UR17, 0x8400910 ;  /* 0x0840091000117882 */ /* 0x000fe20000000000 */
[----:B------:R-:W-:Y:S01]  /*17570*/  UMOV UR34, 0x0 ;  /* 0x0000000000227882 */ /* 0x000fe20000000000 */
[----:B------:R-:W-:Y:S01]  /*17580*/  UMOV UR35, 0x8400910 ;  /* 0x0840091000237882 */ /* 0x000fe20000000000 */
        /* <DEDUP_REMOVED lines=11> */
[----:B------:R-:W-:Y:S01]  /*17640*/  UMOV UR9, URZ ;  /* 0x000000ff00097c82 */ /* 0x000fe20008000000 */
[----:B------:R2:W-:Y:S01]  /*17650*/  UTCHMMA tmem[UR57], gdesc[UR50], tmem[UR11], tmem[UR38], idesc[UR39], UPT ;  /* 0x00ff2632390079ea */ /* 0x0005e2000b80000b */
[----:B------:R-:W-:Y:S01]  /*17660*/  UMOV UR44, 0x0 ;  /* 0x00000000002c7882 */ /* 0x000fe20000000000 */
[----:B------:R-:W-:Y:S01]  /*17670*/  UMOV UR45, 0x8400910 ;  /* 0x08400910002d7882 */ /* 0x000fe20000000000 */
[----:B------:R2:W-:Y:S01]  /*17680*/  UTCHMMA tmem[UR58], gdesc[UR52], tmem[UR11], tmem[UR40], idesc[UR41], UPT ;  /* 0x00ff28343a0079ea */ /* 0x0005e2000b80000b */
[----:B------:R-:W-:Y:S01]  /*17690*/  UMOV UR7, UR8 ;  /* 0x0000000800077c82 */ /* 0x000fe20008000000 */
[----:B------:R2:W-:Y:S01]  /*176a0*/  UTCHMMA tmem[UR59], gdesc[UR24], tmem[UR11], tmem[UR42], idesc[UR43], UPT ;  /* 0x00ff2a183b0079ea */ /* 0x0005e2000b80000b */
[----:B------:R2:W-:Y:S01]  /*176b0*/  UTCHMMA tmem[UR60], gdesc[UR26], tmem[UR11], tmem[UR44], idesc[UR45], UPT ;  /* 0x00ff2c1a3c0079ea */ /* 0x0005e2000b80000b */
[----:B------:R2:W-:Y:S01]  /*176c0*/  UTCBAR [UR7], URZ ;  /* 0x000000ff070073e9 */ /* 0x0005e200080000ff */
[----:B------:R-:W-:Y:S01]  /*176d0*/  NOP ;  /* 0x0000000000007918 */ /* 0x000fe20000000000 */
.L_x_10:
[----:B-1----:R-:W1:Y:S01]  /*176e0*/  LDC R4, c[0x0][0x3a0] ;  /* 0x0000e800ff047b82 */ /* 0x002e620000000800 */
[----:B------:R-:W3:Y:S07]  /*176f0*/  S2R R7, SR_TID.X ;  /* 0x0000000000077919 */ /* 0x000eee0000002100 */
[----:B------:R-:W-:Y:S01]  /*17700*/  BAR.SYNC.DEFER_BLOCKING 0x0 ;  /* 0x0000000000007b1d */ /* 0x000fe20000010000 */
[----:B------:R-:W-:-:S04]  /*17710*/  IADD3 R0, P5, PT, R0, UR30, RZ ;  /* 0x0000001e00007c10 */ /* 0x000fc8000ffbe0ff */
[----:B------:R-:W-:-:S03]  /*17720*/  IADD3.X R2, PT, PT, R2, UR13, RZ, P5, !PT ;  /* 0x0000000d02027c10 */ /* 0x000fc6000affe4ff */
[----:B------:R-:W4:Y:S01]  /*17730*/  LDC R5, c[0x0][0x3a0] ;  /* 0x0000e800ff057b82 */ /* 0x000f220000000800 */
[----:B-1----:R-:W-:-:S05]  /*17740*/  VIADD R6, R4, 0x3f ;  /* 0x0000003f04067836 */ /* 0x002fca0000000000 */
[----:B------:R-:W-:-:S04]  /*17750*/  SHF.R.S32.HI R4, RZ, 0x1f, R6 ;  /* 0x0000001fff047819 */ /* 0x000fc80000011406 */
[----:B------:R-:W-:Y:S01]  /*17760*/  LEA.HI R4, R4, R6, RZ, 0x6 ;  /* 0x0000000604047211 */ /* 0x000fe200078f30ff */
[----:B----4-:R-:W-:Y:S01]  /*17770*/  VIADD R5, R5, 0xffffff40 ;  /* 0xffffff4005057836 */ /* 0x010fe20000000000 */
[----:B---3--:R-:W-:Y:S02]  /*17780*/  LOP3.LUT R7, R7, 0x3f, RZ, 0xc0, !PT ;  /* 0x0000003f07077812 */ /* 0x008fe400078ec0ff */
[----:B------:R-:W-:Y:S01]  /*17790*/  SHF.R.S32.HI R4, RZ, 0x6, R4 ;  /* 0x00000006ff047819 */ /* 0x000fe20000011404 */
[----:B------:R-:W-:Y:S02]  /*177a0*/  IMAD R6, R187, -0x40, R5 ;  /* 0xffffffc0bb067824 */ /* 0x000fe400078e0205 */
[----:B------:R-:W-:Y:S02]  /*177b0*/  IMAD.MOV.U32 R5, RZ, RZ, R2 ;  /* 0x000000ffff057224 */ /* 0x000fe400078e0002 */
[----:B------:R-:W-:Y:S01]  /*177c0*/  VIADD R4, R4, 0xfffffffd ;  /* 0xfffffffd04047836 */ /* 0x000fe20000000000 */
[----:B------:R-:W-:-:S04]  /*177d0*/  ISETP.GT.AND P1, PT, R6, RZ, PT ;  /* 0x000000ff0600720c */ /* 0x000fc80003f24270 */
[----:B------:R-:W-:Y:S02]  /*177e0*/  ISETP.GE.AND P4, PT, R187, R4, PT ;  /* 0x00000004bb00720c */ /* 0x000fe40003f86270 */
[----:B------:R-:W-:-:S04]  /*177f0*/  SEL R4, RZ, 0x4, !P1 ;  /* 0x00000004ff047807 */ /* 0x000fc80004800000 */
[----:B------:R-:W-:-:S04]  /*17800*/  SEL R4, R4, RZ, !P4 ;  /* 0x000000ff04047207 */ /* 0x000fc80006000000 */
[----:B------:R-:W-:Y:S01]  /*17810*/  ISETP.NE.U32.AND P1, PT, R4, RZ, PT ;  /* 0x000000ff0400720c */ /* 0x000fe20003f25070 */
[----:B------:R-:W-:-:S12]  /*17820*/  IMAD.MOV.U32 R4, RZ, RZ, R0 ;  /* 0x000000ffff047224 */ /* 0x000fd800078e0000 */
[----:B------:R-:W-:Y:S01]  /*17830*/  @!PT LDS RZ, [RZ] ;  /* 0x00000000fffff984 */ /* 0x000fe20000000800 */
[----:B------:R-:W-:Y:S01]  /*17840*/  @!PT LDS RZ, [RZ] ;  /* 0x00000000fffff984 */ /* 0x000fe20000000800 */
[----:B------:R-:W-:Y:S01]  /*17850*/  @!PT LDS RZ, [RZ] ;  /* 0x00000000fffff984 */ /* 0x000fe20000000800 */
[----:B------:R1:W-:Y:S01]  /*17860*/  LDGSTS.E [R186+0x30000], desc[UR28][R4.64], P1 ;  /* 0x3000000004ba7fae */ /* 0x0003e200089a101c */
[----:B------:R-:W-:-:S04]  /*17870*/  ISETP.GT.AND P1, PT, R6, 0x1, PT ;  /* 0x000000010600780c */ /* 0x000fc80003f24270 */
[----:B-1----:R-:W-:Y:S02]  /*17880*/  SEL R4, RZ, 0x4, !P1 ;  /* 0x00000004ff047807 */ /* 0x002fe40004800000 */
[----:B------:R-:W-:Y:S02]  /*17890*/  ISETP.GE.AND P1, PT, R7, R6, PT ;  /* 0x000000060700720c */ /* 0x000fe40003f26270 */
[----:B------:R-:W-:Y:S01]  /*178a0*/  SEL R4, R4, RZ, !P4 ;  /* 0x000000ff04047207 */ /* 0x000fe20006000000 */
[----:B------:R-:W3:Y:S01]  /*178b0*/  LDL R7, [R1+0x31c] ;  /* 0x00031c0001077983 */ /* 0x000ee20000100800 */
[----:B------:R-:W-:Y:S01]  /*178c0*/  IADD3 R69, P6, PT, R69, UR30, RZ ;  /* 0x0000001e45457c10 */ /* 0x000fe2000ffde0ff */
[----:B------:R-:W-:Y:S01]  /*178d0*/  UIADD3 UR31, UPT, UPT, UR31, 0x1, URZ ;  /* 0x000000011f1f7890 */ /* 0x000fe2000fffe0ff */
[----:B------:R-:W-:Y:S01]  /*178e0*/  ISETP.NE.U32.AND P5, PT, R4, RZ, PT ;  /* 0x000000ff0400720c */ /* 0x000fe20003fa5070 */
[----:B------:R-:W4:Y:S01]  /*178f0*/  LDL.LU R15, [R1+0x18] ;  /* 0x00001800010f7983 */ /* 0x000f220000300800 */
[----:B------:R-:W-:Y:S01]  /*17900*/  SEL R4, RZ, 0x4, P1 ;  /* 0x00000004ff047807 */ /* 0x000fe20000800000 */
[----:B------:R-:W-:Y:S01]  /*17910*/  UISETP.GT.AND UP1, UPT, UR31, 0x2, UPT ;  /* 0x000000021f00788c */ /* 0x000fe2000bf24270 */
[----:B------:R-:W-:Y:S01]  /*17920*/  IADD3 R3, P1, PT, R3, UR30, RZ ;  /* 0x0000001e03037c10 */ /* 0x000fe2000ff3e0ff */
[----:B------:R-:W5:Y:S01]  /*17930*/  LDL.LU R13, [R1+0x1c] ;  /* 0x00001c00010d7983 */ /* 0x000f620000300800 */
[----:B------:R-:W-:Y:S01]  /*17940*/  SEL R4, R4, RZ, !P4 ;  /* 0x000000ff04047207 */ /* 0x000fe20006000000 */
[----:B------:R-:W-:Y:S01]  /*17950*/  USEL UR31, UR31, URZ, !UP1 ;  /* 0x000000ff1f1f7287 */ /* 0x000fe2000c800000 */
[----:B------:R-:W-:Y:S01]  /*17960*/  IADD3.X R68, PT, PT, R68, UR13, RZ, P1, !PT ;  /* 0x0000000d44447c10 */ /* 0x000fe20008ffe4ff */
[----:B--2---:R-:W2:Y:S01]  /*17970*/  LDL.LU R10, [R1+0x38] ;  /* 0x00003800010a7983 */ /* 0x004ea20000300800 */
[----:B------:R-:W-:Y:S01]  /*17980*/  ISETP.NE.U32.AND P1, PT, R4, RZ, PT ;  /* 0x000000ff0400720c */ /* 0x000fe20003f25070 */
[----:B------:R-:W-:Y:S01]  /*17990*/  IMAD.MOV.U32 R4, RZ, RZ, R3 ;  /* 0x000000ffff047224 */ /* 0x000fe200078e0003 */
[----:B------:R-:W-:Y:S01]  /*179a0*/  IADD3.X R70, PT, PT, R70, UR13, RZ, P6, !PT ;  /* 0x0000000d46467c10 */ /* 0x000fe2000b7fe4ff */
[----:B------:R-:W-:Y:S01]  /*179b0*/  IMAD.MOV.U32 R5, RZ, RZ, R68 ;  /* 0x000000ffff057224 */ /* 0x000fe200078e0044 */
[----:B------:R-:W-:Y:S01]  /*179c0*/  IADD3 R71, P6, PT, R71, UR30, RZ ;  /* 0x0000001e47477c10 */ /* 0x000fe2000ffde0ff */
[----:B------:R-:W2:Y:S01]  /*179d0*/  LDL.LU R8, [R1+0x3c] ;  /* 0x00003c0001087983 */ /* 0x000ea20000300800 */
[----:B------:R-:W-:-:S02]  /*179e0*/  ULEA UR7, UR31, UR10, 0x10 ;  /* 0x0000000a1f077291 */ /* 0x000fc4000f8e80ff */
[----:B------:R-:W-:Y:S01]  /*179f0*/  IADD3.X R72, PT, PT, R72, UR13, RZ, P6, !PT ;  /* 0x0000000d48487c10 */ /* 0x000fe2000b7fe4ff */
[----:B------:R1:W-:Y:S01]  /*17a00*/  LDGSTS.E [R186+0x30004], desc[UR28][R4.64], P5 ;  /* 0x3000400004ba7fae */ /* 0x0003e2000a9a101c */
[----:B------:R-:W-:Y:S02]  /*17a10*/  ISETP.GT.AND P5, PT, R6, 0x2, PT ;  /* 0x000000020600780c */ /* 0x000fe40003fa4270 */
[----:B------:R-:W-:Y:S01]  /*17a20*/  IADD3 R73, P6, PT, R73, UR30, RZ ;  /* 0x0000001e49497c10 */ /* 0x000fe2000ffde0ff */
[----:B------:R-:W2:Y:S03]  /*17a30*/  LDL.LU R11, [R1+0x58] ;  /* 0x00005800010b7983 */ /* 0x000ea60000300800 */
[----:B------:R-:W-:Y:S01]  /*17a40*/  IADD3.X R74, PT, PT, R74, UR13, RZ, P6, !PT ;  /* 0x0000000d4a4a7c10 */ /* 0x000fe2000b7fe4ff */
[----:B------:R-:W2:Y:S01]  /*17a50*/  LDL.LU R9, [R1+0x5c] ;  /* 0x00005c0001097983 */ /* 0x000ea20000300800 */
[----:B------:R-:W-:-:S02]  /*17a60*/  IADD3 R75, P6, PT, R75, UR30, RZ ;  /* 0x0000001e4b4b7c10 */ /* 0x000fc4000ffde0ff */
[----:B-1----:R-:W-:Y:S01]  /*17a70*/  SEL R4, RZ, 0x4, !P5 ;  /* 0x00000004ff047807 */ /* 0x002fe20006800000 */
[----:B------:R-:W-:Y:S01]  /*17a80*/  IMAD.MOV.U32 R5, RZ, RZ, R70 ;  /* 0x000000ffff057224 */ /* 0x000fe200078e0046 */
[----:B------:R-:W-:Y:S01]  /*17a90*/  IADD3.X R76, PT, PT, R76, UR13, RZ, P6, !PT ;  /* 0x0000000d4c4c7c10 */ /* 0x000fe2000b7fe4ff */
[----:B------:R-:W2:Y:S01]  /*17aa0*/  LDL.LU R17, [R1+0x78] ;  /* 0x0000780001117983 */ /* 0x000ea20000300800 */
[----:B------:R-:W-:Y:S02]  /*17ab0*/  SEL R4, R4, RZ, !P4 ;  /* 0x000000ff04047207 */ /* 0x000fe40006000000 */
[----:B------:R-:W-:Y:S02]  /*17ac0*/  IADD3 R77, P6, PT, R77, UR30, RZ ;  /* 0x0000001e4d4d7c10 */ /* 0x000fe4000ffde0ff */
[----:B------:R-:W-:Y:S01]  /*17ad0*/  ISETP.NE.U32.AND P5, PT, R4, RZ, PT ;  /* 0x000000ff0400720c */ /* 0x000fe20003fa5070 */
[----:B------:R-:W-:Y:S01]  /*17ae0*/  IMAD.MOV.U32 R4, RZ, RZ, R69 ;  /* 0x000000ffff047224 */ /* 0x000fe200078e0045 */
[----:B------:R-:W-:-:S02]  /*17af0*/  IADD3.X R78, PT, PT, R78, UR13, RZ, P6, !PT ;  /* 0x0000000d4e4e7c10 */ /* 0x000fc4000b7fe4ff */
[----:B------:R-:W-:-:S04]  /*17b00*/  IADD3 R79, P6, PT, R79, UR30, RZ ;  /* 0x0000001e4f4f7c10 */ /* 0x000fc8000ffde0ff */
[----:B------:R-:W-:Y:S02]  /*17b10*/  IADD3.X R80, PT, PT, R80, UR13, RZ, P6, !PT ;  /* 0x0000000d50507c10 */ /* 0x000fe4000b7fe4ff */
[----:B------:R-:W-:-:S03]  /*17b20*/  IADD3 R81, P6, PT, R81, UR30, RZ ;  /* 0x0000001e51517c10 */ /* 0x000fc6000ffde0ff */
[----:B------:R1:W-:Y:S01]  /*17b30*/  LDGSTS.E [R186+0x30008], desc[UR28][R4.64], P5 ;  /* 0x3000800004ba7fae */ /* 0x0003e2000a9a101c */
[----:B------:R-:W-:Y:S02]  /*17b40*/  ISETP.GT.AND P5, PT, R6, 0x3, PT ;  /* 0x000000030600780c */ /* 0x000fe40003fa4270 */
[----:B------:R-:W-:Y:S02]  /*17b50*/  IADD3.X R82, PT, PT, R82, UR13, RZ, P6, !PT ;  /* 0x0000000d52527c10 */ /* 0x000fe4000b7fe4ff */
[----:B------:R-:W-:-:S04]  /*17b60*/  IADD3 R83, P6, PT, R83, UR30, RZ ;  /* 0x0000001e53537c10 */ /* 0x000fc8000ffde0ff */
[----:B------:R-:W-:Y:S02]  /*17b70*/  IADD3.X R84, PT, PT, R84, UR13, RZ, P6, !PT ;  /* 0x0000000d54547c10 */ /* 0x000fe4000b7fe4ff */
[----:B------:R-:W-:Y:S01]  /*17b80*/  IADD3 R85, P6, PT, R85, UR30, RZ ;  /* 0x0000001e55557c10 */ /* 0x000fe2000ffde0ff */
[----:B-1----:R-:W-:Y:S01]  /*17b90*/  IMAD.MOV.U32 R5, RZ, RZ, R72 ;  /* 0x000000ffff057224 */ /* 0x002fe200078e0048 */
[----:B------:R-:W-:Y:S02]  /*17ba0*/  SEL R4, RZ, 0x4, !P5 ;  /* 0x00000004ff047807 */ /* 0x000fe40006800000 */
[----:B------:R-:W-:Y:S02]  /*17bb0*/  IADD3.X R86, PT, PT, R86, UR13, RZ, P6, !PT ;  /* 0x0000000d56567c10 */ /* 0x000fe4000b7fe4ff */
[----:B------:R-:W-:Y:S02]  /*17bc0*/  SEL R4, R4, RZ, !P4 ;  /* 0x000000ff04047207 */ /* 0x000fe40006000000 */
[----:B------:R-:W-:-:S02]  /*17bd0*/  IADD3 R87, P6, PT, R87, UR30, RZ ;  /* 0x0000001e57577c10 */ /* 0x000fc4000ffde0ff */
[----:B------:R-:W-:Y:S01]  /*17be0*/  ISETP.NE.U32.AND P5, PT, R4, RZ, PT ;  /* 0x000000ff0400720c */ /* 0x000fe20003fa5070 */
[----:B------:R-:W-:Y:S01]  /*17bf0*/  IMAD.MOV.U32 R4, RZ, RZ, R71 ;  /* 0x000000ffff047224 */ /* 0x000fe200078e0047 */
[----:B------:R-:W-:Y:S02]  /*17c00*/  IADD3.X R88, PT, PT, R88, UR13, RZ, P6, !PT ;  /* 0x0000000d58587c10 */ /* 0x000fe4000b7fe4ff */
        /* <DEDUP_REMOVED lines=170> */
[----:B------:R-:W-:-:S09]  /*186b0*/  ISETP.GT.AND P6, PT, R6, 0x3f, PT ;  /* 0x0000003f0600780c */ /* 0x000fd20003fc4270 */
[----:B------:R1:W-:Y:S01]  /*186c0*/  LDGSTS.E [R186+0x30034], desc[UR28][R4.64], P5 ;  /* 0x3003400004ba7fae */ /* 0x0003e2000a9a101c */
[----:B------:R-:W-:-:S04]  /*186d0*/  ISETP.GT.AND P5, PT, R6, 0xe, PT ;  /* 0x0000000e0600780c */ /* 0x000fc80003fa4270 */
[----:B-1----:R-:W-:Y:S01]  /*186e0*/  SEL R4, RZ, 0x4, !P5 ;  /* 0x00000004ff047807 */ /* 0x002fe20006800000 */
[----:B------:R-:W-:-:S03]  /*186f0*/  IMAD.MOV.U32 R5, RZ, RZ, R94 ;  /* 0x000000ffff057224 */ /* 0x000fc600078e005e */
[----:B------:R-:W-:-:S04]  /*18700*/  SEL R4, R4, RZ, !P4 ;  /* 0x000000ff04047207 */ /* 0x000fc80006000000 */
[----:B------:R-:W-:Y:S01]  /*18710*/  ISETP.NE.U32.AND P5, PT, R4, RZ, PT ;  /* 0x000000ff0400720c */ /* 0x000fe20003fa5070 */
[----:B------:R-:W-:-:S12]  /*18720*/  IMAD.MOV.U32 R4, RZ, RZ, R93 ;  /* 0x000000ffff047224 */ /* 0x000fd800078e005d */
        /* <DEDUP_REMOVED lines=330> */
[----:B------:R-:W-:Y:S01]  /*19bd0*/  ISETP.GT.AND P5, PT, R6, 0x3e, PT ;  /* 0x0000003e0600780c */ /* 0x000fe20003fa4270 */
[----:B---3--:R-:W-:Y:S02]  /*19be0*/  VIADD R6, R7, UR7 ;  /* 0x0000000707067c36 */ /* 0x008fe40008000000 */
[----:B------:R-:W3:Y:S04]  /*19bf0*/  LDL.LU R7, [R1+0x7c] ;  /* 0x00007c0001077983 */ /* 0x000ee80000300800 */
[----:B------:R-:W3:Y:S01]  /*19c00*/  LDL.LU R18, [R1+0x98] ;  /* 0x0000980001127983 */ /* 0x000ee20000300800 */
[----:B-1----:R-:W-:-:S03]  /*19c10*/  SEL R5, RZ, 0x4, !P5 ;  /* 0x00000004ff057807 */ /* 0x002fc60006800000 */
[----:B------:R-:W3:Y:S01]  /*19c20*/  LDL.LU R16, [R1+0x9c] ;  /* 0x00009c0001107983 */ /* 0x000ee20000300800 */
[----:B------:R-:W-:Y:S02]  /*19c30*/  SEL R4, RZ, 0x4, !P6 ;  /* 0x00000004ff047807 */ /* 0x000fe40007000000 */
[----:B------:R-:W-:Y:S01]  /*19c40*/  SEL R5, R5, RZ, !P4 ;  /* 0x000000ff05057207 */ /* 0x000fe20006000000 */
[----:B------:R-:W3:Y:S01]  /*19c50*/  LDL.LU R14, [R1+0xb8] ;  /* 0x0000b800010e7983 */ /* 0x000ee20000300800 */
[----:B------:R-:W-:Y:S02]  /*19c60*/  IADD3 R192, P6, PT, R192, UR30, RZ ;  /* 0x0000001ec0c07c10 */ /* 0x000fe4000ffde0ff */
[----:B------:R-:W-:Y:S01]  /*19c70*/  ISETP.NE.U32.AND P5, PT, R5, RZ, PT ;  /* 0x000000ff0500720c */ /* 0x000fe20003fa5070 */
[----:B------:R-:W3:Y:S01]  /*19c80*/  LDL.LU R12, [R1+0xbc] ;  /* 0x0000bc00010c7983 */ /* 0x000ee20000300800 */
[----:B------:R-:W-:Y:S02]  /*19c90*/  SEL R4, R4, RZ, !P4 ;  /* 0x000000ff04047207 */ /* 0x000fe40006000000 */
[----:B------:R-:W-:-:S02]  /*19ca0*/  IADD3.X R191, PT, PT, R191, UR13, RZ, P6, !PT ;  /* 0x0000000dbfbf7c10 */ /* 0x000fc4000b7fe4ff */
[----:B------:R-:W-:Y:S02]  /*19cb0*/  IADD3 R194, P6, PT, R194, UR30, RZ ;  /* 0x0000001ec2c27c10 */ /* 0x000fe4000ffde0ff */
[----:B------:R-:W-:Y:S01]  /*19cc0*/  ISETP.NE.U32.AND P4, PT, R4, RZ, PT ;  /* 0x000000ff0400720c */ /* 0x000fe20003f85070 */
[----:B------:R-:W-:Y:S01]  /*19cd0*/  IMAD.MOV.U32 R4, RZ, RZ, R192 ;  /* 0x000000ffff047224 */ /* 0x000fe200078e00c0 */
[----:B------:R-:W-:Y:S01]  /*19ce0*/  IADD3.X R193, PT, PT, R193, UR13, RZ, P6, !PT ;  /* 0x0000000dc1c17c10 */ /* 0x000fe2000b7fe4ff */
[----:B------:R-:W-:-:S05]  /*19cf0*/  IMAD.MOV.U32 R5, RZ, RZ, R191 ;  /* 0x000000ffff057224 */ /* 0x000fca00078e00bf */
[----:B------:R1:W-:Y:S01]  /*19d00*/  LDGSTS.E [R186+0x300f8], desc[UR28][R4.64], P5 ;  /* 0x300f800004ba7fae */ /* 0x0003e2000a9a101c */
[----:B------:R-:W-:-:S04]  /*19d10*/  IADD3 R204, P5, PT, R204, UR54, RZ ;  /* 0x00000036cccc7c10 */ /* 0x000fc8000ffbe0ff */
[----:B------:R-:W-:Y:S01]  /*19d20*/  IADD3.X R203, PT, PT, R203, UR32, RZ, P5, !PT ;  /* 0x00000020cbcb7c10 */ /* 0x000fe2000affe4ff */
[----:B-1----:R-:W-:Y:S02]  /*19d30*/  IMAD.MOV.U32 R4, RZ, RZ, R194 ;  /* 0x000000ffff047224 */ /* 0x002fe400078e00c2 */
[----:B------:R-:W-:-:S05]  /*19d40*/  IMAD.MOV.U32 R5, RZ, RZ, R193 ;  /* 0x000000ffff057224 */ /* 0x000fca00078e00c1 */
[----:B------:R1:W-:Y:S01]  /*19d50*/  LDGSTS.E [R186+0x300fc], desc[UR28][R4.64], P4 ;  /* 0x300fc00004ba7fae */ /* 0x0003e2000a1a101c */
[----:B------:R-:W-:-:S03]  /*19d60*/  IADD3 R196, P4, PT, R196, UR54, RZ ;  /* 0x00000036c4c47c10 */ /* 0x000fc6000ff9e0ff */
[----:B------:R-:W0:Y:S01]  /*19d70*/  LDGDEPBAR ;  /* 0x00000000000079af */ /* 0x000e220000000000 */
[----:B------:R-:W-:Y:S02]  /*19d80*/  IADD3.X R195, PT, PT, R195, UR32, RZ, P4, !PT ;  /* 0x00000020c3c37c10 */ /* 0x000fe4000a7fe4ff */
[----:B------:R-:W-:Y:S01]  /*19d90*/  IADD3 R212, P4, PT, R212, UR54, RZ ;  /* 0x00000036d4d47c10 */ /* 0x000fe2000ff9e0ff */
[----:B-1----:R-:W-:Y:S02]  /*19da0*/  IMAD.MOV.U32 R4, RZ, RZ, R196 ;  /* 0x000000ffff047224 */ /* 0x002fe400078e00c4 */
[----:B------:R-:W-:Y:S01]  /*19db0*/  IMAD.MOV.U32 R5, RZ, RZ, R195 ;  /* 0x000000ffff057224 */ /* 0x000fe200078e00c3 */
[----:B------:R-:W-:-:S04]  /*19dc0*/  IADD3.X R211, PT, PT, R211, UR32, RZ, P4, !PT ;  /* 0x00000020d3d37c10 */ /* 0x000fc8000a7fe4ff */
[----:B------:R1:W-:Y:S01]  /*19dd0*/  LDGSTS.E [R6], desc[UR28][R4.64], P1 ;  /* 0x0000000004067fae */ /* 0x0003e200089a101c */
[----:B------:R-:W-:Y:S02]  /*19de0*/  IADD3 R220, P5, PT, R220, UR54, RZ ;  /* 0x00000036dcdc7c10 */ /* 0x000fe4000ffbe0ff */
[----:B------:R-:W-:Y:S02]  /*19df0*/  IADD3 R228, P4, PT, R228, UR54, RZ ;  /* 0x00000036e4e47c10 */ /* 0x000fe4000ff9e0ff */
[----:B------:R-:W-:Y:S01]  /*19e00*/  IADD3.X R219, PT, PT, R219, UR32, RZ, P5, !PT ;  /* 0x00000020dbdb7c10 */ /* 0x000fe2000affe4ff */
[----:B-1----:R-:W-:Y:S02]  /*19e10*/  IMAD.MOV.U32 R4, RZ, RZ, R204 ;  /* 0x000000ffff047224 */ /* 0x002fe400078e00cc */
[----:B------:R-:W-:-:S05]  /*19e20*/  IMAD.MOV.U32 R5, RZ, RZ, R203 ;  /* 0x000000ffff057224 */ /* 0x000fca00078e00cb */
[----:B------:R1:W-:Y:S01]  /*19e30*/  LDGSTS.E [R6+0x400], desc[UR28][R4.64], P1 ;  /* 0x0040000004067fae */ /* 0x0003e200089a101c */
[----:B------:R-:W-:Y:S02]  /*19e40*/  IADD3.X R227, PT, PT, R227, UR32, RZ, P4, !PT ;  /* 0x00000020e3e37c10 */ /* 0x000fe4000a7fe4ff */
[----:B------:R-:W-:Y:S01]  /*19e50*/  IADD3 R236, P5, PT, R236, UR54, RZ ;  /* 0x00000036ecec7c10 */ /* 0x000fe2000ffbe0ff */
        /* <DEDUP_REMOVED lines=14> */
[----:B-----5:R-:W-:Y:S01]  /*19f40*/  IADD3 R13, P4, PT, R13, UR54, RZ ;  /* 0x000000360d0d7c10 */ /* 0x020fe2000ff9e0ff */
[----:B-1----:R-:W-:Y:S02]  /*19f50*/  IMAD.MOV.U32 R4, RZ, RZ, R236 ;  /* 0x000000ffff047224 */ /* 0x002fe400078e00ec */
[----:B------:R-:W-:-:S05]  /*19f60*/  IMAD.MOV.U32 R5, RZ, RZ, R235 ;  /* 0x000000ffff057224 */ /* 0x000fca00078e00eb */
[----:B------:R1:W-:Y:S01]  /*19f70*/  LDGSTS.E [R6+0x1400], desc[UR28][R4.64], P1 ;  /* 0x0140000004067fae */ /* 0x0003e200089a101c */
[----:B--2---:R-:W-:Y:S02]  /*19f80*/  IADD3 R8, P5, PT, R8, UR54, RZ ;  /* 0x0000003608087c10 */ /* 0x004fe4000ffbe0ff */
[----:B----4-:R-:W-:Y:S01]  /*19f90*/  IADD3.X R15, PT, PT, R15, UR32, RZ, P4, !PT ;  /* 0x000000200f0f7c10 */ /* 0x010fe2000a7fe4ff */
[----:B-1----:R-:W-:Y:S02]  /*19fa0*/  IMAD.MOV.U32 R4, RZ, RZ, R244 ;  /* 0x000000ffff047224 */ /* 0x002fe400078e00f4 */
[----:B------:R-:W-:-:S05]  /*19fb0*/  IMAD.MOV.U32 R5, RZ, RZ, R243 ;  /* 0x000000ffff057224 */ /* 0x000fca00078e00f3 */
[----:B------:R1:W-:Y:S01]  /*19fc0*/  LDGSTS.E [R6+0x1800], desc[UR28][R4.64], P1 ;  /* 0x0180000004067fae */ /* 0x0003e200089a101c */
[----:B------:R-:W-:-:S03]  /*19fd0*/  IADD3.X R10, PT, PT, R10, UR32, RZ, P5, !PT ;  /* 0x000000200a0a7c10 */ /* 0x000fc6000affe4ff */
[----:B------:R2:W-:Y:S01]  /*19fe0*/  STL [R1+0x1c], R13 ;  /* 0x00001c0d01007387 */ /* 0x0005e20000100800 */
[----:B-1----:R-:W-:Y:S02]  /*19ff0*/  IMAD.MOV.U32 R4, RZ, RZ, R252 ;  /* 0x000000ffff047224 */ /* 0x002fe400078e00fc */
[----:B------:R-:W-:Y:S01]  /*1a000*/  IMAD.MOV.U32 R5, RZ, RZ, R251 ;  /* 0x000000ffff057224 */ /* 0x000fe200078e00fb */
[----:B------:R1:W-:Y:S04]  /*1a010*/  STL [R1+0x18], R15 ;  /* 0x0000180f01007387 */ /* 0x0003e80000100800 */
[----:B------:R4:W-:Y:S04]  /*1a020*/  LDGSTS.E [R6+0x1c00], desc[UR28][R4.64], P1 ;  /* 0x01c0000004067fae */ /* 0x0009e800089a101c */
[----:B------:R-:W-:Y:S01]  /*1a030*/  STL [R1+0x3c], R8 ;  /* 0x00003c0801007387 */ /* 0x000fe20000100800 */
[----:B------:R-:W-:Y:S01]  /*1a040*/  IADD3 R9, P4, PT, R9, UR54, RZ ;  /* 0x0000003609097c10 */ /* 0x000fe2000ff9e0ff */
[----:B----4-:R-:W-:-:S02]  /*1a050*/  IMAD.MOV.U32 R4, RZ, RZ, R13 ;  /* 0x000000ffff047224 */ /* 0x010fc400078e000d */
[----:B--2---:R-:W2:Y:S01]  /*1a060*/  LDL.LU R13, [R1+0xdc] ;  /* 0x0000dc00010d7983 */ /* 0x004ea20000300800 */
[----:B------:R-:W-:-:S03]  /*1a070*/  IMAD.MOV.U32 R5, RZ, RZ, R15 ;  /* 0x000000ffff057224 */ /* 0x000fc600078e000f */
[----:B------:R4:W-:Y:S04]  /*1a080*/  STL [R1+0x38], R10 ;  /* 0x0000380a01007387 */ /* 0x0009e80000100800 */
[----:B------:R-:W5:Y:S04]  /*1a090*/  LDL.LU R19, [R1+0xfc] ;  /* 0x0000fc0001137983 */ /* 0x000f680000300800 */
[----:B-1----:R-:W5:Y:S01]  /*1a0a0*/  LDL.LU R15, [R1+0xd8] ;  /* 0x0000d800010f7983 */ /* 0x002f620000300800 */
[----:B------:R-:W-:-:S03]  /*1a0b0*/  IADD3.X R11, PT, PT, R11, UR32, RZ, P4, !PT ;  /* 0x000000200b0b7c10 */ /* 0x000fc6000a7fe4ff */
[----:B------:R1:W-:Y:S04]  /*1a0c0*/  LDGSTS.E [R6+0x2000], desc[UR28][R4.64], P1 ;  /* 0x0200000004067fae */ /* 0x0003e800089a101c */
[----:B------:R-:W5:Y:S01]  /*1a0d0*/  LDL.LU R20, [R1+0xf8] ;  /* 0x0000f80001147983 */ /* 0x000f620000300800 */
[----:B-1----:R-:W-:Y:S02]  /*1a0e0*/  IMAD.MOV.U32 R4, RZ, RZ, R8 ;  /* 0x000000ffff047224 */ /* 0x002fe400078e0008 */
[----:B------:R-:W-:Y:S02]  /*1a0f0*/  IMAD.MOV.U32 R5, RZ, RZ, R10 ;  /* 0x000000ffff057224 */ /* 0x000fe400078e000a */
[----:B----4-:R-:W4:Y:S04]  /*1a100*/  LDL.LU R10, [R1+0x11c] ;  /* 0x00011c00010a7983 */ /* 0x010f280000300800 */
[----:B------:R-:W4:Y:S04]  /*1a110*/  LDL.LU R8, [R1+0x13c] ;  /* 0x00013c0001087983 */ /* 0x000f280000300800 */
[----:B------:R-:W-:Y:S04]  /*1a120*/  STL [R1+0x5c], R9 ;  /* 0x00005c0901007387 */ /* 0x000fe80000100800 */
[----:B------:R1:W-:Y:S04]  /*1a130*/  LDGSTS.E [R6+0x2400], desc[UR28][R4.64], P1 ;  /* 0x0240000004067fae */ /* 0x0003e800089a101c */
[----:B------:R3:W-:Y:S01]  /*1a140*/  STL [R1+0x58], R11 ;  /* 0x0000580b01007387 */ /* 0x0007e20000100800 */
[----:B-1----:R-:W-:-:S02]  /*1a150*/  IMAD.MOV.U32 R5, RZ, RZ, R11 ;  /* 0x000000ffff057224 */ /* 0x002fc400078e000b */
[----:B------:R-:W-:-:S05]  /*1a160*/  IMAD.MOV.U32 R4, RZ, RZ, R9 ;  /* 0x000000ffff047224 */ /* 0x000fca00078e0009 */
[----:B------:R1:W-:Y:S01]  /*1a170*/  LDGSTS.E [R6+0x2800], desc[UR28][R4.64], P1 ;  /* 0x0280000004067fae */ /* 0x0003e200089a101c */
[----:B---3--:R-:W-:-:S04]  /*1a180*/  IADD3 R7, P5, PT, R7, UR54, RZ ;  /* 0x0000003607077c10 */ /* 0x008fc8000ffbe0ff */
[----:B------:R-:W-:Y:S01]  /*1a190*/  IADD3.X R17, PT, PT, R17, UR32, RZ, P5, !PT ;  /* 0x0000002011117c10 */ /* 0x000fe2000affe4ff */
[----:B------:R-:W-:Y:S04]  /*1a1a0*/  STL [R1+0x7c], R7 ;  /* 0x00007c0701007387 */ /* 0x000fe80000100800 */
[----:B------:R-:W3:Y:S04]  /*1a1b0*/  LDL.LU R11, [R1+0x118] ;  /* 0x00011800010b7983 */ /* 0x000ee80000300800 */
[----:B------:R1:W-:Y:S04]  /*1a1c0*/  STL [R1+0x78], R17 ;  /* 0x0000781101007387 */ /* 0x0003e80000100800 */
[----:B------:R-:W3:Y:S01]  /*1a1d0*/  LDL.LU R9, [R1+0x138] ;  /* 0x0001380001097983 */ /* 0x000ee20000300800 */
[----:B------:R-:W-:Y:S01]  /*1a1e0*/  IADD3 R16, P4, PT, R16, UR54, RZ ;  /* 0x0000003610107c10 */ /* 0x000fe2000ff9e0ff */
[----:B-1----:R-:W-:Y:S01]  /*1a1f0*/  IMAD.MOV.U32 R4, RZ, RZ, R7 ;  /* 0x000000ffff047224 */ /* 0x002fe200078e0007 */
[----:B------:R-:W-:Y:S01]  /*1a200*/  IADD3 R12, P5, PT, R12, UR54, RZ ;  /* 0x000000360c0c7c10 */ /* 0x000fe2000ffbe0ff */
[----:B------:R-:W-:Y:S01]  /*1a210*/  IMAD.MOV.U32 R5, RZ, RZ, R17 ;  /* 0x000000ffff057224 */ /* 0x000fe200078e0011 */
[----:B------:R-:W-:Y:S01]  /*1a220*/  IADD3.X R18, PT, PT, R18, UR32, RZ, P4, !PT ;  /* 0x0000002012127c10 */ /* 0x000fe2000a7fe4ff */
[----:B------:R-:W3:Y:S01]  /*1a230*/  LDL.LU R17, [R1+0x15c] ;  /* 0x00015c0001117983 */ /* 0x000ee20000300800 */
[----:B------:R-:W-:-:S03]  /*1a240*/  IADD3.X R14, PT, PT, R14, UR32, RZ, P5, !PT ;  /* 0x000000200e0e7c10 */ /* 0x000fc6000affe4ff */
[----:B------:R-:W3:Y:S04]  /*1a250*/  LDL.LU R7, [R1+0x17c] ;  /* 0x00017c0001077983 */ /* 0x000ee80000300800 */
[----:B------:R-:W-:Y:S04]  /*1a260*/  STL [R1+0x9c], R16 ;  /* 0x00009c1001007387 */ /* 0x000fe80000100800 */
[----:B------:R1:W-:Y:S04]  /*1a270*/  LDGSTS.E [R6+0x2c00], desc[UR28][R4.64], P1 ;  /* 0x02c0000004067fae */ /* 0x0003e800089a101c */
[----:B------:R1:W-:Y:S04]  /*1a280*/  STL [R1+0x98], R18 ;  /* 0x0000981201007387 */ /* 0x0003e80000100800 */
[----:B------:R-:W-:Y:S01]  /*1a290*/  STL [R1+0xbc], R12 ;  /* 0x0000bc0c01007387 */ /* 0x000fe20000100800 */
[----:B-1----:R-:W-:-:S02]  /*1a2a0*/  IMAD.MOV.U32 R5, RZ, RZ, R18 ;  /* 0x000000ffff057224 */ /* 0x002fc400078e0012 */
[----:B------:R-:W-:Y:S01]  /*1a2b0*/  IMAD.MOV.U32 R4, RZ, RZ, R16 ;  /* 0x000000ffff047224 */ /* 0x000fe200078e0010 */
[----:B------:R-:W3:Y:S04]  /*1a2c0*/  LDL.LU R18, [R1+0x158] ;  /* 0x0001580001127983 */ /* 0x000ee80000300800 */
[----:B------:R1:W-:Y:S04]  /*1a2d0*/  STL [R1+0xb8], R14 ;  /* 0x0000b80e01007387 */ /* 0x0003e80000100800 */
[----:B------:R-:W3:Y:S04]  /*1a2e0*/  LDL.LU R16, [R1+0x178] ;  /* 0x0001780001107983 */ /* 0x000ee80000300800 */
[----:B------:R1:W-:Y:S02]  /*1a2f0*/  LDGSTS.E [R6+0x3000], desc[UR28][R4.64], P1 ;  /* 0x0300000004067fae */ /* 0x0003e400089a101c */
[----:B-1----:R-:W-:-:S02]  /*1a300*/  IMAD.MOV.U32 R4, RZ, RZ, R12 ;  /* 0x000000ffff047224 */ /* 0x002fc400078e000c */
[----:B------:R-:W-:Y:S02]  /*1a310*/  IMAD.MOV.U32 R5, RZ, RZ, R14 ;  /* 0x000000ffff057224 */ /* 0x000fe400078e000e */
[----:B------:R-:W3:Y:S04]  /*1a320*/  LDL.LU R14, [R1+0x19c] ;  /* 0x00019c00010e7983 */ /* 0x000ee80000300800 */
[----:B------:R1:W-:Y:S04]  /*1a330*/  LDGSTS.E [R6+0x3400], desc[UR28][R4.64], P1 ;  /* 0x0340000004067fae */ /* 0x0003e800089a101c */
[----:B------:R-:W3:Y:S01]  /*1a340*/  LDL.LU R12, [R1+0x1bc] ;  /* 0x0001bc00010c7983 */ /* 0x000ee20000300800 */
[----:B--2---:R-:W-:-:S05]  /*1a350*/  IADD3 R13, P4, PT, R13, UR54, RZ ;  /* 0x000000360d0d7c10 */ /* 0x004fca000ff9e0ff */
[----:B-1----:R-:W-:Y:S01]  /*1a360*/  IMAD.MOV.U32 R4, RZ, RZ, R13 ;  /* 0x000000ffff047224 */ /* 0x002fe200078e000d */
[----:B-----5:R-:W-:Y:S02]  /*1a370*/  IADD3 R19, P5, PT, R19, UR54, RZ ;  /* 0x0000003613137c10 */ /* 0x020fe4000ffbe0ff */
[----:B------:R-:W-:-:S05]  /*1a380*/  IADD3.X R15, PT, PT, R15, UR32, RZ, P4, !PT ;  /* 0x000000200f0f7c10 */ /* 0x000fca000a7fe4ff */
[----:B------:R-:W-:Y:S01]  /*1a390*/  IMAD.MOV.U32 R5, RZ, RZ, R15 ;  /* 0x000000ffff057224 */ /* 0x000fe200078e000f */
[----:B------:R-:W-:-:S04]  /*1a3a0*/  IADD3.X R20, PT, PT, R20, UR32, RZ, P5, !PT ;  /* 0x0000002014147c10 */ /* 0x000fc8000affe4ff */
[----:B------:R1:W-:Y:S04]  /*1a3b0*/  LDGSTS.E [R6+0x3800], desc[UR28][R4.64], P1 ;  /* 0x0380000004067fae */ /* 0x0003e800089a101c */
[----:B------:R-:W-:Y:S01]  /*1a3c0*/  STL [R1+0xdc], R13 ;  /* 0x0000dc0d01007387 */ /* 0x000fe20000100800 */
[----:B----4-:R-:W-:Y:S01]  /*1a3d0*/  IADD3 R10, P4, PT, R10, UR54, RZ ;  /* 0x000000360a0a7c10 */ /* 0x010fe2000ff9e0ff */
[----:B-1----:R-:W-:Y:S02]  /*1a3e0*/  IMAD.MOV.U32 R4, RZ, RZ, R19 ;  /* 0x000000ffff047224 */ /* 0x002fe400078e0013 */
[----:B------:R-:W-:Y:S01]  /*1a3f0*/  IMAD.MOV.U32 R5, RZ, RZ, R20 ;  /* 0x000000ffff057224 */ /* 0x000fe200078e0014 */
[----:B------:R-:W-:Y:S01]  /*1a400*/  IADD3 R8, P5, PT, R8, UR54, RZ ;  /* 0x0000003608087c10 */ /* 0x000fe2000ffbe0ff */
[----:B------:R1:W-:Y:S04]  /*1a410*/  STL [R1+0xd8], R15 ;  /* 0x0000d80f01007387 */ /* 0x0003e80000100800 */
[----:B------:R-:W-:Y:S04]  /*1a420*/  STL [R1+0xfc], R19 ;  /* 0x0000fc1301007387 */ /* 0x000fe80000100800 */
[----:B------:R2:W-:Y:S04]  /*1a430*/  LDGSTS.E [R6+0x3c00], desc[UR28][R4.64], P1 ;  /* 0x03c0000004067fae */ /* 0x0005e800089a101c */
[----:B-1----:R-:W4:Y:S04]  /*1a440*/  LDL.LU R15, [R1+0x198] ;  /* 0x00019800010f7983 */ /* 0x002f280000300800 */
[----:B------:R-:W-:Y:S01]  /*1a450*/  STL [R1+0xf8], R20 ;  /* 0x0000f81401007387 */ /* 0x000fe20000100800 */
[----:B--2---:R-:W-:-:S03]  /*1a460*/  IMAD.MOV.U32 R4, RZ, RZ, R10 ;  /* 0x000000ffff047224 */ /* 0x004fc600078e000a */
[----:B------:R-:W2:Y:S04]  /*1a470*/  LDL.LU R13, [R1+0x1b8] ;  /* 0x0001b800010d7983 */ /* 0x000ea80000300800 */
[----:B------:R1:W-:Y:S01]  /*1a480*/  STL [R1+0x11c], R10 ;  /* 0x00011c0a01007387 */ /* 0x0003e20000100800 */
[----:B---3--:R-:W-:-:S05]  /*1a490*/  IADD3.X R11, PT, PT, R11, UR32, RZ, P4, !PT ;  /* 0x000000200b0b7c10 */ /* 0x008fca000a7fe4ff */
[----:B------:R-:W-:Y:S01]  /*1a4a0*/  IMAD.MOV.U32 R5, RZ, RZ, R11 ;  /* 0x000000ffff057224 */ /* 0x000fe200078e000b */
[----:B------:R-:W-:Y:S01]  /*1a4b0*/  IADD3.X R9, PT, PT, R9, UR32, RZ, P5, !PT ;  /* 0x0000002009097c10 */ /* 0x000fe2000affe4ff */
[----:B------:R-:W-:Y:S04]  /*1a4c0*/  STL [R1+0x118], R11 ;  /* 0x0001180b01007387 */ /* 0x000fe80000100800 */
[----:B------:R3:W-:Y:S04]  /*1a4d0*/  STL [R1+0x13c], R8 ;  /* 0x00013c0801007387 */ /* 0x0007e80000100800 */
[----:B------:R5:W-:Y:S04]  /*1a4e0*/  LDGSTS.E [R6+0x4000], desc[UR28][R4.64], P1 ;  /* 0x0400000004067fae */ /* 0x000be800089a101c */
[----:B------:R3:W-:Y:S04]  /*1a4f0*/  STL [R1+0x138], R9 ;  /* 0x0001380901007387 */ /* 0x0007e80000100800 */
[----:B-1----:R-:W2:Y:S01]  /*1a500*/  LDL.LU R10, [R1+0x1d8] ;  /* 0x0001d800010a7983 */ /* 0x002ea20000300800 */
[----:B-----5:R-:W-:-:S03]  /*1a510*/  IMAD.MOV.U32 R4, RZ, RZ, R8 ;  /* 0x000000ffff047224 */ /* 0x020fc600078e0008 */
[----:B---3--:R-:W3:Y:S01]  /*1a520*/  LDL.LU R8, [R1+0x1dc] ;  /* 0x0001dc0001087983 */ /* 0x008ee20000300800 */
[----:B------:R-:W-:-:S03]  /*1a530*/  IMAD.MOV.U32 R5, RZ, RZ, R9 ;  /* 0x000000ffff057224 */ /* 0x000fc600078e0009 */
[----:B------:R-:W5:Y:S04]  /*1a540*/  LDL.LU R11, [R1+0x1f8] ;  /* 0x0001f800010b7983 */ /* 0x000f680000300800 */
[----:B------:R-:W5:Y:S01]  /*1a550*/  LDL.LU R9, [R1+0x1fc] ;  /* 0x0001fc0001097983 */ /* 0x000f620000300800 */
[----:B------:R-:W-:Y:S02]  /*1a560*/  IADD3 R17, P4, PT, R17, UR54, RZ ;  /* 0x0000003611117c10 */ /* 0x000fe4000ff9e0ff */
[----:B------:R-:W-:Y:S01]  /*1a570*/  IADD3 R7, P5, PT, R7, UR54, RZ ;  /* 0x0000003607077c10 */ /* 0x000fe2000ffbe0ff */
[----:B------:R1:W-:Y:S01]  /*1a580*/  LDGSTS.E [R6+0x4400], desc[UR28][R4.64], P1 ;  /* 0x0440000004067fae */ /* 0x0003e200089a101c */
[----:B------:R-:W-:-:S03]  /*1a590*/  IADD3.X R18, PT, PT, R18, UR32, RZ, P4, !PT ;  /* 0x0000002012127c10 */ /* 0x000fc6000a7fe4ff */
[----:B------:R-:W-:Y:S01]  /*1a5a0*/  STL [R1+0x15c], R17 ;  /* 0x00015c1101007387 */ /* 0x000fe20000100800 */
[----:B------:R-:W-:-:S03]  /*1a5b0*/  IADD3.X R16, PT, PT, R16, UR32, RZ, P5, !PT ;  /* 0x0000002010107c10 */ /* 0x000fc6000affe4ff */
[----:B------:R-:W-:Y:S01]  /*1a5c0*/  STL [R1+0x158], R18 ;  /* 0x0001581201007387 */ /* 0x000fe20000100800 */
[----:B-1----:R-:W-:Y:S02]  /*1a5d0*/  IMAD.MOV.U32 R4, RZ, RZ, R17 ;  /* 0x000000ffff047224 */ /* 0x002fe400078e0011 */
[----:B------:R-:W-:Y:S01]  /*1a5e0*/  IMAD.MOV.U32 R5, RZ, RZ, R18 ;  /* 0x000000ffff057224 */ /* 0x000fe200078e0012 */
[----:B------:R1:W-:Y:S04]  /*1a5f0*/  STL [R1+0x17c], R7 ;  /* 0x00017c0701007387 */ /* 0x0003e80000100800 */
[----:B------:R1:W-:Y:S04]  /*1a600*/  LDGSTS.E [R6+0x4800], desc[UR28][R4.64], P1 ;  /* 0x0480000004067fae */ /* 0x0003e800089a101c */
[----:B------:R2:W-:Y:S04]  /*1a610*/  STL [R1+0x178], R16 ;  /* 0x0001781001007387 */ /* 0x0005e80000100800 */
[----:B------:R-:W5:Y:S01]  /*1a620*/  LDL.LU R22, [R1+0x218] ;  /* 0x0002180001167983 */ /* 0x000f620000300800 */
[----:B-1----:R-:W-:-:S03]  /*1a630*/  IMAD.MOV.U32 R4, RZ, RZ, R7 ;  /* 0x000000ffff047224 */ /* 0x002fc600078e0007 */
[----:B------:R-:W5:Y:S01]  /*1a640*/  LDL.LU R7, [R1+0x21c] ;  /* 0x00021c0001077983 */ /* 0x000f620000300800 */
[----:B------:R-:W-:-:S03]  /*1a650*/  IADD3 R14, P4, PT, R14, UR54, RZ ;  /* 0x000000360e0e7c10 */ /* 0x000fc6000ff9e0ff */
[----:B------:R-:W5:Y:S04]  /*1a660*/  LDL.LU R21, [R1+0x238] ;  /* 0x0002380001157983 */ /* 0x000f680000300800 */
[----:B------:R-:W5:Y:S01]  /*1a670*/  LDL.LU R20, [R1+0x23c] ;  /* 0x00023c0001147983 */ /* 0x000f620000300800 */
[----:B------:R-:W-:Y:S01]  /*1a680*/  IMAD.MOV.U32 R5, RZ, RZ, R16 ;  /* 0x000000ffff057224 */ /* 0x000fe200078e0010 */
[----:B------:R-:W-:Y:S02]  /*1a690*/  IADD3 R12, P5, PT, R12, UR54, RZ ;  /* 0x000000360c0c7c10 */ /* 0x000fe4000ffbe0ff */
[----:B------:R-:W-:Y:S04]  /*1a6a0*/  STL [R1+0x19c], R14 ;  /* 0x00019c0e01007387 */ /* 0x000fe80000100800 */
[----:B------:R1:W-:Y:S02]  /*1a6b0*/  LDGSTS.E [R6+0x4c00], desc[UR28][R4.64], P1 ;  /* 0x04c0000004067fae */ /* 0x0003e400089a101c */
[----:B-1----:R-:W-:Y:S01]  /*1a6c0*/  IMAD.MOV.U32 R4, RZ, RZ, R14 ;  /* 0x000000ffff047224 */ /* 0x002fe200078e000e */
[----:B----4-:R-:W-:-:S05]  /*1a6d0*/  IADD3.X R15, PT, PT, R15, UR32, RZ, P4, !PT ;  /* 0x000000200f0f7c10 */ /* 0x010fca000a7fe4ff */
[----:B------:R-:W-:Y:S01]  /*1a6e0*/  IMAD.MOV.U32 R5, RZ, RZ, R15 ;  /* 0x000000ffff057224 */ /* 0x000fe200078e000f */
[----:B------:R1:W-:Y:S01]  /*1a6f0*/  STL [R1+0x198], R15 ;  /* 0x0001980f01007387 */ /* 0x0003e20000100800 */
[----:B--2---:R-:W-:-:S03]  /*1a700*/  IADD3.X R13, PT, PT, R13, UR32, RZ, P5, !PT ;  /* 0x000000200d0d7c10 */ /* 0x004fc6000affe4ff */
[----:B------:R-:W-:Y:S04]  /*1a710*/  STL [R1+0x1bc], R12 ;  /* 0x0001bc0c01007387 */ /* 0x000fe80000100800 */
[----:B------:R-:W2:Y:S04]  /*1a720*/  LDL.LU R18, [R1+0x25c] ;  /* 0x00025c0001127983 */ /* 0x000ea80000300800 */
[----:B------:R4:W-:Y:S04]  /*1a730*/  STL [R1+0x1b8], R13 ;  /* 0x0001b80d01007387 */ /* 0x0009e80000100800 */
[----:B------:R-:W2:Y:S04]  /*1a740*/  LDL.LU R16, [R1+0x27c] ;  /* 0x00027c0001107983 */ /* 0x000ea80000300800 */
[----:B------:R1:W-:Y:S04]  /*1a750*/  LDGSTS.E [R6+0x5000], desc[UR28][R4.64], P1 ;  /* 0x0500000004067fae */ /* 0x0003e800089a101c */
[----:B------:R-:W2:Y:S04]  /*1a760*/  LDL.LU R19, [R1+0x258] ;  /* 0x0002580001137983 */ /* 0x000ea80000300800 */
[----:B------:R-:W2:Y:S01]  /*1a770*/  LDL.LU R17, [R1+0x278] ;  /* 0x0002780001117983 */ /* 0x000ea20000300800 */
[----:B-1----:R-:W-:-:S03]  /*1a780*/  IMAD.MOV.U32 R4, RZ, RZ, R12 ;  /* 0x000000ffff047224 */ /* 0x002fc600078e000c */
[----:B------:R-:W2:Y:S01]  /*1a790*/  LDL.LU R15, [R1+0x298] ;  /* 0x00029800010f7983 */ /* 0x000ea20000300800 */
[----:B------:R-:W-:-:S03]  /*1a7a0*/  IMAD.MOV.U32 R5, RZ, RZ, R13 ;  /* 0x000000ffff057224 */ /* 0x000fc600078e000d */
[----:B------:R-:W2:Y:S04]  /*1a7b0*/  LDL.LU R14, [R1+0x29c] ;  /* 0x00029c00010e7983 */ /* 0x000ea80000300800 */
[----:B----4-:R-:W4:Y:S04]  /*1a7c0*/  LDL.LU R13, [R1+0x2b8] ;  /* 0x0002b800010d7983 */ /* 0x010f280000300800 */
[----:B------:R-:W4:Y:S04]  /*1a7d0*/  LDL.LU R12, [R1+0x2bc] ;  /* 0x0002bc00010c7983 */ /* 0x000f280000300800 */
[----:B------:R1:W-:Y:S01]  /*1a7e0*/  LDGSTS.E [R6+0x5400], desc[UR28][R4.64], P1 ;  /* 0x0540000004067fae */ /* 0x0003e200089a101c */
[----:B---3--:R-:W-:-:S04]  /*1a7f0*/  IADD3 R8, P4, PT, R8, UR54, RZ ;  /* 0x0000003608087c10 */ /* 0x008fc8000ff9e0ff */
[----:B------:R-:W-:Y:S02]  /*1a800*/  IADD3.X R10, PT, PT, R10, UR32, RZ, P4, !PT ;  /* 0x000000200a0a7c10 */ /* 0x000fe4000a7fe4ff */
[----:B-----5:R-:W-:Y:S01]  /*1a810*/  IADD3 R9, P5, PT, R9, UR54, RZ ;  /* 0x0000003609097c10 */ /* 0x020fe2000ffbe0ff */
[----:B------:R-:W-:Y:S01]  /*1a820*/  STL [R1+0x1dc], R8 ;  /* 0x0001dc0801007387 */ /* 0x000fe20000100800 */
[----:B-1----:R-:W-:Y:S02]  /*1a830*/  IMAD.MOV.U32 R4, RZ, RZ, R8 ;  /* 0x000000ffff047224 */ /* 0x002fe400078e0008 */
[----:B------:R-:W-:Y:S01]  /*1a840*/  IADD3.X R11, PT, PT, R11, UR32, RZ, P5, !PT ;  /* 0x000000200b0b7c10 */ /* 0x000fe2000affe4ff */
[----:B------:R-:W-:Y:S01]  /*1a850*/  IMAD.MOV.U32 R5, RZ, RZ, R10 ;  /* 0x000000ffff057224 */ /* 0x000fe200078e000a */
[----:B------:R1:W-:Y:S04]  /*1a860*/  STL [R1+0x1d8], R10 ;  /* 0x0001d80a01007387 */ /* 0x0003e80000100800 */
[----:B------:R-:W-:Y:S04]  /*1a870*/  STL [R1+0x1fc], R9 ;  /* 0x0001fc0901007387 */ /* 0x000fe80000100800 */
[----:B------:R3:W-:Y:S04]  /*1a880*/  LDGSTS.E [R6+0x5800], desc[UR28][R4.64], P1 ;  /* 0x0580000004067fae */ /* 0x0007e800089a101c */
[----:B-1----:R-:W5:Y:S04]  /*1a890*/  LDL.LU R10, [R1+0x2dc] ;  /* 0x0002dc00010a7983 */ /* 0x002f680000300800 */
[----:B------:R1:W-:Y:S04]  /*1a8a0*/  STL [R1+0x1f8], R11 ;  /* 0x0001f80b01007387 */ /* 0x0003e80000100800 */
[----:B------:R-:W5:Y:S01]  /*1a8b0*/  LDL.LU R8, [R1+0x2fc] ;  /* 0x0002fc0001087983 */ /* 0x000f620000300800 */
[----:B---3--:R-:W-:-:S02]  /*1a8c0*/  IMAD.MOV.U32 R5, RZ, RZ, R11 ;  /* 0x000000ffff057224 */ /* 0x008fc400078e000b */
[----:B------:R-:W-:Y:S01]  /*1a8d0*/  IMAD.MOV.U32 R4, RZ, RZ, R9 ;  /* 0x000000ffff047224 */ /* 0x000fe200078e0009 */
[----:B-1----:R-:W3:Y:S04]  /*1a8e0*/  LDL.LU R11, [R1+0x2d8] ;  /* 0x0002d800010b7983 */ /* 0x002ee80000300800 */
[----:B------:R-:W3:Y:S01]  /*1a8f0*/  LDL.LU R9, [R1+0x2f8] ;  /* 0x0002f80001097983 */ /* 0x000ee20000300800 */
[----:B------:R-:W-:-:S03]  /*1a900*/  IADD3 R7, P4, PT, R7, UR54, RZ ;  /* 0x0000003607077c10 */ /* 0x000fc6000ff9e0ff */
[----:B------:R1:W-:Y:S01]  /*1a910*/  LDGSTS.E [R6+0x5c00], desc[UR28][R4.64], P1 ;  /* 0x05c0000004067fae */ /* 0x0003e200089a101c */
[----:B------:R-:W-:Y:S02]  /*1a920*/  IADD3.X R22, PT, PT, R22, UR32, RZ, P4, !PT ;  /* 0x0000002016167c10 */ /* 0x000fe4000a7fe4ff */
[----:B------:R-:W-:Y:S01]  /*1a930*/  IADD3 R20, P5, PT, R20, UR54, RZ ;  /* 0x0000003614147c10 */ /* 0x000fe2000ffbe0ff */
[----:B------:R1:W-:Y:S04]  /*1a940*/  STL [R1+0x21c], R7 ;  /* 0x00021c0701007387 */ /* 0x0003e80000100800 */
[----:B------:R-:W-:Y:S01]  /*1a950*/  STL [R1+0x218], R22 ;  /* 0x0002181601007387 */ /* 0x000fe20000100800 */
[----:B-1----:R-:W-:-:S03]  /*1a960*/  IMAD.MOV.U32 R4, RZ, RZ, R7 ;  /* 0x000000ffff047224 */ /* 0x002fc600078e0007 */
[----:B------:R-:W-:Y:S04]  /*1a970*/  STL [R1+0x23c], R20 ;  /* 0x00023c1401007387 */ /* 0x000fe80000100800 */
[----:B------:R-:W3:Y:S01]  /*1a980*/  LDL R7, [R1+0x5d0] ;  /* 0x0005d00001077983 */ /* 0x000ee20000100800 */
[----:B------:R-:W-:Y:S01]  /*1a990*/  IMAD.MOV.U32 R5, RZ, RZ, R22 ;  /* 0x000000ffff057224 */ /* 0x000fe200078e0016 */
[----:B------:R-:W-:-:S04]  /*1a9a0*/  IADD3.X R21, PT, PT, R21, UR32, RZ, P5, !PT ;  /* 0x0000002015157c10 */ /* 0x000fc8000affe4ff */
[----:B------:R1:W-:Y:S04]  /*1a9b0*/  LDGSTS.E [R6+0x6000], desc[UR28][R4.64], P1 ;  /* 0x0600000004067fae */ /* 0x0003e800089a101c */
[----:B------:R-:W-:Y:S01]  /*1a9c0*/  STL [R1+0x238], R21 ;  /* 0x0002381501007387 */ /* 0x000fe20000100800 */
[----:B-1----:R-:W-:Y:S02]  /*1a9d0*/  IMAD.MOV.U32 R4, RZ, RZ, R20 ;  /* 0x000000ffff047224 */ /* 0x002fe400078e0014 */
[----:B------:R-:W-:-:S05]  /*1a9e0*/  IMAD.MOV.U32 R5, RZ, RZ, R21 ;  /* 0x000000ffff057224 */ /* 0x000fca00078e0015 */
[----:B------:R1:W-:Y:S01]  /*1a9f0*/  LDGSTS.E [R6+0x6400], desc[UR28][R4.64], P1 ;  /* 0x0640000004067fae */ /* 0x0003e200089a101c */
[----:B--2---:R-:W-:Y:S02]  /*1aa00*/  IADD3 R18, P4, PT, R18, UR54, RZ ;  /* 0x0000003612127c10 */ /* 0x004fe4000ff9e0ff */
[----:B------:R-:W-:-:S03]  /*1aa10*/  IADD3 R16, P5, PT, R16, UR54, RZ ;  /* 0x0000003610107c10 */ /* 0x000fc6000ffbe0ff */
[----:B------:R2:W-:Y:S01]  /*1aa20*/  STL [R1+0x25c], R18 ;  /* 0x00025c1201007387 */ /* 0x0005e20000100800 */
[----:B-1----:R-:W-:Y:S01]  /*1aa30*/  IMAD.MOV.U32 R4, RZ, RZ, R18 ;  /* 0x000000ffff047224 */ /* 0x002fe200078e0012 */
[----:B------:R-:W-:Y:S02]  /*1aa40*/  IADD3.X R19, PT, PT, R19, UR32, RZ, P4, !PT ;  /* 0x0000002013137c10 */ /* 0x000fe4000a7fe4ff */
[----:B------:R-:W-:-:S03]  /*1aa50*/  IADD3.X R17, PT, PT, R17, UR32, RZ, P5, !PT ;  /* 0x0000002011117c10 */ /* 0x000fc6000affe4ff */
[----:B------:R-:W-:Y:S01]  /*1aa60*/  IMAD.MOV.U32 R5, RZ, RZ, R19 ;  /* 0x000000ffff057224 */ /* 0x000fe200078e0013 */
[----:B------:R-:W-:Y:S01]  /*1aa70*/  STL [R1+0x258], R19 ;  /* 0x0002581301007387 */ /* 0x000fe20000100800 */
[----:B------:R-:W-:-:S03]  /*1aa80*/  IADD3 R14, P4, PT, R14, UR54, RZ ;  /* 0x000000360e0e7c10 */ /* 0x000fc6000ff9e0ff */
[----:B------:R-:W-:Y:S01]  /*1aa90*/  STL [R1+0x27c], R16 ;  /* 0x00027c1001007387 */ /* 0x000fe20000100800 */
[----:B------:R-:W-:Y:S02]  /*1aaa0*/  IADD3.X R15, PT, PT, R15, UR32, RZ, P4, !PT ;  /* 0x000000200f0f7c10 */ /* 0x000fe4000a7fe4ff */
[----:B----4-:R-:W-:Y:S01]  /*1aab0*/  IADD3 R12, P5, PT, R12, UR54, RZ ;  /* 0x000000360c0c7c10 */ /* 0x010fe2000ffbe0ff */
[----:B------:R-:W-:Y:S03]  /*1aac0*/  STL [R1+0x278], R17 ;  /* 0x0002781101007387 */ /* 0x000fe60000100800 */
[----:B------:R-:W-:Y:S01]  /*1aad0*/  IADD3.X R13, PT, PT, R13, UR32, RZ, P5, !PT ;  /* 0x000000200d0d7c10 */ /* 0x000fe2000affe4ff */
[----:B------:R1:W-:Y:S04]  /*1aae0*/  STL [R1+0x29c], R14 ;  /* 0x00029c0e01007387 */ /* 0x0003e80000100800 */
[----:B------:R4:W-:Y:S04]  /*1aaf0*/  LDGSTS.E [R6+0x6800], desc[UR28][R4.64], P1 ;  /* 0x0680000004067fae */ /* 0x0009e800089a101c */
[----:B------:R1:W-:Y:S04]  /*1ab00*/  STL [R1+0x298], R15 ;  /* 0x0002980f01007387 */ /* 0x0003e80000100800 */
[----:B------:R-:W-:Y:S01]  /*1ab10*/  STL [R1+0x2bc], R12 ;  /* 0x0002bc0c01007387 */ /* 0x000fe20000100800 */
[----:B----4-:R-:W-:-:S03]  /*1ab20*/  IMAD.MOV.U32 R4, RZ, RZ, R16 ;  /* 0x000000ffff047224 */ /* 0x010fc600078e0010 */
[----:B------:R4:W-:Y:S01]  /*1ab30*/  STL [R1+0x2b8], R13 ;  /* 0x0002b80d01007387 */ /* 0x0009e20000100800 */
[----:B------:R-:W-:-:S05]  /*1ab40*/  IMAD.MOV.U32 R5, RZ, RZ, R17 ;  /* 0x000000ffff057224 */ /* 0x000fca00078e0011 */
[----:B------:R1:W-:Y:S01]  /*1ab50*/  LDGSTS.E [R6+0x6c00], desc[UR28][R4.64], P1 ;  /* 0x06c0000004067fae */ /* 0x0003e200089a101c */
[----:B-----5:R-:W-:Y:S02]  /*1ab60*/  IADD3 R10, P4, PT, R10, UR54, RZ ;  /* 0x000000360a0a7c10 */ /* 0x020fe4000ff9e0ff */
[----:B------:R-:W-:-:S03]  /*1ab70*/  IADD3 R8, P5, PT, R8, UR54, RZ ;  /* 0x0000003608087c10 */ /* 0x000fc6000ffbe0ff */
[----:B------:R5:W-:Y:S01]  /*1ab80*/  STL [R1+0x2dc], R10 ;  /* 0x0002dc0a01007387 */ /* 0x000be20000100800 */
[----:B---3--:R-:W-:Y:S02]  /*1ab90*/  IADD3.X R11, PT, PT, R11, UR32, RZ, P4, !PT ;  /* 0x000000200b0b7c10 */ /* 0x008fe4000a7fe4ff */
[----:B------:R-:W-:-:S03]  /*1aba0*/  IADD3.X R9, PT, PT, R9, UR32, RZ, P5, !PT ;  /* 0x0000002009097c10 */ /* 0x000fc6000affe4ff */
[----:B------:R-:W-:Y:S01]  /*1abb0*/  STL [R1+0x2d8], R11 ;  /* 0x0002d80b01007387 */ /* 0x000fe20000100800 */
[----:B-1----:R-:W-:-:S03]  /*1abc0*/  IMAD.MOV.U32 R4, RZ, RZ, R14 ;  /* 0x000000ffff047224 */ /* 0x002fc600078e000e */
[----:B------:R1:W-:Y:S04]  /*1abd0*/  STL [R1+0x2fc], R8 ;  /* 0x0002fc0801007387 */ /* 0x0003e80000100800 */
[----:B------:R3:W-:Y:S04]  /*1abe0*/  STL [R1+0x2f8], R9 ;  /* 0x0002f80901007387 */ /* 0x0007e80000100800 */
[----:B--2---:R-:W2:Y:S04]  /*1abf0*/  LDL.LU R18, [R1] ;  /* 0x0000000001127983 */ /* 0x004ea80000300800 */
[----:B------:R-:W2:Y:S01]  /*1ac00*/  LDL.LU R14, [R1+0x4] ;  /* 0x00000400010e7983 */ /* 0x000ea20000300800 */
[----:B------:R-:W-:-:S03]  /*1ac10*/  IMAD.MOV.U32 R5, RZ, RZ, R15 ;  /* 0x000000ffff057224 */ /* 0x000fc600078e000f */
[----:B------:R-:W2:Y:S04]  /*1ac20*/  LDL.LU R15, [R1+0x20] ;  /* 0x00002000010f7983 */ /* 0x000ea80000300800 */
[----:B------:R1:W-:Y:S02]  /*1ac30*/  LDGSTS.E [R6+0x7000], desc[UR28][R4.64], P1 ;  /* 0x0700000004067fae */ /* 0x0003e400089a101c */
[----:B-1----:R-:W-:Y:S02]  /*1ac40*/  IMAD.MOV.U32 R4, RZ, RZ, R12 ;  /* 0x000000ffff047224 */ /* 0x002fe400078e000c */
[----:B------:R-:W-:Y:S02]  /*1ac50*/  IMAD.MOV.U32 R5, RZ, RZ, R13 ;  /* 0x000000ffff057224 */ /* 0x000fe400078e000d */
[----:B----4-:R-:W4:Y:S04]  /*1ac60*/  LDL.LU R13, [R1+0x24] ;  /* 0x00002400010d7983 */ /* 0x010f280000300800 */
[----:B------:R1:W-:Y:S02]  /*1ac70*/  LDGSTS.E [R6+0x7400], desc[UR28][R4.64], P1 ;  /* 0x0740000004067fae */ /* 0x0003e400089a101c */
[----:B-1----:R-:W-:-:S02]  /*1ac80*/  IMAD.MOV.U32 R4, RZ, RZ, R10 ;  /* 0x000000ffff047224 */ /* 0x002fc400078e000a */
[----:B------:R-:W-:Y:S01]  /*1ac90*/  IMAD.MOV.U32 R5, RZ, RZ, R11 ;  /* 0x000000ffff057224 */ /* 0x000fe200078e000b */
[----:B-----5:R-:W5:Y:S04]  /*1aca0*/  LDL.LU R10, [R1+0x40] ;  /* 0x00004000010a7983 */ /* 0x020f680000300800 */
[----:B------:R1:W-:Y:S01]  /*1acb0*/  LDGSTS.E [R6+0x7800], desc[UR28][R4.64], P1 ;  /* 0x0780000004067fae */ /* 0x0003e200089a101c */
[----:B------:R-:W-:Y:S01]  /*1acc0*/  IADD3 R198, P4, PT, R198, UR54, RZ ;  /* 0x00000036c6c67c10 */ /* 0x000fe2000ff9e0ff */
[----:B-1----:R-:W-:Y:S02]  /*1acd0*/  IMAD.MOV.U32 R4, RZ, RZ, R8 ;  /* 0x000000ffff047224 */ /* 0x002fe400078e0008 */
[----:B------:R-:W5:Y:S01]  /*1ace0*/  LDL.LU R8, [R1+0x44] ;  /* 0x0000440001087983 */ /* 0x000f620000300800 */
[----:B------:R-:W-:Y:S01]  /*1acf0*/  IMAD.MOV.U32 R5, RZ, RZ, R9 ;  /* 0x000000ffff057224 */ /* 0x000fe200078e0009 */
[----:B------:R-:W-:-:S02]  /*1ad00*/  IADD3.X R197, PT, PT, R197, UR32, RZ, P4, !PT ;  /* 0x00000020c5c57c10 */ /* 0x000fc4000a7fe4ff */
[----:B------:R-:W5:Y:S01]  /*1ad10*/  LDL.LU R11, [R1+0x60] ;  /* 0x00006000010b7983 */ /* 0x000f620000300800 */
[----:B------:R-:W-:-:S03]  /*1ad20*/  IADD3 R206, P5, PT, R206, UR54, RZ ;  /* 0x00000036cece7c10 */ /* 0x000fc6000ffbe0ff */
[----:B---3--:R-:W3:Y:S01]  /*1ad30*/  LDL.LU R9, [R1+0x64] ;  /* 0x0000640001097983 */ /* 0x008ee20000300800 */
[----:B------:R-:W-:-:S03]  /*1ad40*/  IADD3.X R205, PT, PT, R205, UR32, RZ, P5, !PT ;  /* 0x00000020cdcd7c10 */ /* 0x000fc6000affe4ff */
[----:B------:R1:W-:Y:S01]  /*1ad50*/  LDGSTS.E [R6+0x7c00], desc[UR28][R4.64], P1 ;  /* 0x07c0000004067fae */ /* 0x0003e200089a101c */
[----:B------:R-:W-:-:S03]  /*1ad60*/  IADD3 R214, P4, PT, R214, UR54, RZ ;  /* 0x00000036d6d67c10 */ /* 0x000fc6000ff9e0ff */
[----:B------:R-:W3:Y:S01]  /*1ad70*/  LDL.LU R17, [R1+0x80] ;  /* 0x0000800001117983 */ /* 0x000ee20000300800 */
[----:B------:R-:W-:Y:S01]  /*1ad80*/  IADD3.X R213, PT, PT, R213, UR32, RZ, P4, !PT ;  /* 0x00000020d5d57c10 */ /* 0x000fe2000a7fe4ff */
[----:B-1----:R-:W-:Y:S02]  /*1ad90*/  VIADD R6, R7, UR7 ;  /* 0x0000000707067c36 */ /* 0x002fe40008000000 */
[----:B------:R-:W-:Y:S01]  /*1ada0*/  IMAD.MOV.U32 R4, RZ, RZ, R198 ;  /* 0x000000ffff047224 */ /* 0x000fe200078e00c6 */
[----:B------:R-:W3:Y:S01]  /*1adb0*/  LDL.LU R7, [R1+0x84] ;  /* 0x0000840001077983 */ /* 0x000ee20000300800 */
[----:B------:R-:W-:Y:S01]  /*1adc0*/  IMAD.MOV.U32 R5, RZ, RZ, R197 ;  /* 0x000000ffff057224 */ /* 0x000fe200078e00c5 */
[----:B------:R-:W-:Y:S02]  /*1add0*/  IADD3 R222, P5, PT, R222, UR54, RZ ;  /* 0x00000036dede7c10 */ /* 0x000fe4000ffbe0ff */
[----:B------:R-:W-:Y:S01]  /*1ade0*/  IADD3 R230, P4, PT, R230, UR54, RZ ;  /* 0x00000036e6e67c10 */ /* 0x000fe2000ff9e0ff */
[----:B------:R-:W3:Y:S04]  /*1adf0*/  LDL.LU R16, [R1+0xa4] ;  /* 0x0000a40001107983 */ /* 0x000ee80000300800 */
[----:B------:R1:W-:Y:S01]  /*1ae00*/  LDGSTS.E [R6+0x100], desc[UR28][R4.64], P1 ;  /* 0x0010000004067fae */ /* 0x0003e200089a101c */
[----:B------:R-:W-:-:S02]  /*1ae10*/  IADD3.X R221, PT, PT, R221, UR32, RZ, P5, !PT ;  /* 0x00000020dddd7c10 */ /* 0x000fc4000affe4ff */
[----:B------:R-:W-:Y:S01]  /*1ae20*/  IADD3.X R229, PT, PT, R229, UR32, RZ, P4, !PT ;  /* 0x00000020e5e57c10 */ /* 0x000fe2000a7fe4ff */
[----:B------:R-:W3:Y:S01]  /*1ae30*/  LDL.LU R12, [R1+0xc4] ;  /* 0x0000c400010c7983 */ /* 0x000ee20000300800 */
[----:B-1----:R-:W-:Y:S02]  /*1ae40*/  IMAD.MOV.U32 R4, RZ, RZ, R206 ;  /* 0x000000ffff047224 */ /* 0x002fe400078e00ce */
[----:B------:R-:W-:-:S05]  /*1ae50*/  IMAD.MOV.U32 R5, RZ, RZ, R205 ;  /* 0x000000ffff057224 */ /* 0x000fca00078e00cd */
[----:B------:R1:W-:Y:S01]  /*1ae60*/  LDGSTS.E [R6+0x500], desc[UR28][R4.64], P1 ;  /* 0x0050000004067fae */ /* 0x0003e200089a101c */
        /* <DEDUP_REMOVED lines=9> */
[----:B------:R-:W-:Y:S01]  /*1af00*/  IADD3.X R245, PT, PT, R245, UR32, RZ, P4, !PT ;  /* 0x00000020f5f57c10 */ /* 0x000fe2000a7fe4ff */
[----:B-1----:R-:W-:Y:S02]  /*1af10*/  IMAD.MOV.U32 R4, RZ, RZ, R230 ;  /* 0x000000ffff047224 */ /* 0x002fe400078e00e6 */
[----:B------:R-:W-:-:S05]  /*1af20*/  IMAD.MOV.U32 R5, RZ, RZ, R229 ;  /* 0x000000ffff057224 */ /* 0x000fca00078e00e5 */
[----:B------:R1:W-:Y:S02]  /*1af30*/  LDGSTS.E [R6+0x1100], desc[UR28][R4.64], P1 ;  /* 0x0110000004067fae */ /* 0x0003e400089a101c */
[----:B-1----:R-:W-:Y:S02]  /*1af40*/  IMAD.MOV.U32 R4, RZ, RZ, R238 ;  /* 0x000000ffff047224 */ /* 0x002fe400078e00ee */
[----:B------:R-:W-:-:S05]  /*1af50*/  IMAD.MOV.U32 R5, RZ, RZ, R237 ;  /* 0x000000ffff057224 */ /* 0x000fca00078e00ed */
[----:B------:R1:W-:Y:S02]  /*1af60*/  LDGSTS.E [R6+0x1500], desc[UR28][R4.64], P1 ;  /* 0x0150000004067fae */ /* 0x0003e400089a101c */
[----:B-1----:R-:W-:Y:S02]  /*1af70*/  IMAD.MOV.U32 R4, RZ, RZ, R246 ;  /* 0x000000ffff047224 */ /* 0x002fe400078e00f6 */
[----:B------:R-:W-:-:S05]  /*1af80*/  IMAD.MOV.U32 R5, RZ, RZ, R245 ;  /* 0x000000ffff057224 */ /* 0x000fca00078e00f5 */
[----:B------:R1:W-:Y:S01]  /*1af90*/  LDGSTS.E [R6+0x1900], desc[UR28][R4.64], P1 ;  /* 0x0190000004067fae */ /* 0x0003e200089a101c */
[----:B--2---:R-:W-:-:S04]  /*1afa0*/  IADD3 R14, P5, PT, R14, UR54, RZ ;  /* 0x000000360e0e7c10 */ /* 0x004fc8000ffbe0ff */
[----:B------:R-:W-:Y:S01]  /*1afb0*/  IADD3.X R18, PT, PT, R18, UR32, RZ, P5, !PT ;  /* 0x0000002012127c10 */ /* 0x000fe2000affe4ff */
[----:B------:R-:W-:Y:S04]  /*1afc0*/  STL [R1+0x4], R14 ;  /* 0x0000040e01007387 */ /* 0x000fe80000100800 */
[----:B------:R2:W-:Y:S01]  /*1afd0*/  STL [R1], R18 ;  /* 0x0000001201007387 */ /* 0x0005e20000100800 */
[----:B-1----:R-:W-:Y:S02]  /*1afe0*/  IMAD.MOV.U32 R5, RZ, RZ, R18 ;  /* 0x000000ffff057224 */ /* 0x002fe400078e0012 */
[----:B------:R-:W-:-:S05]  /*1aff0*/  IMAD.MOV.U32 R4, RZ, RZ, R14 ;  /* 0x000000ffff047224 */ /* 0x000fca00078e000e */
[----:B------:R1:W-:Y:S04]  /*1b000*/  LDGSTS.E [R6+0x1d00], desc[UR28][R4.64], P1 ;  /* 0x01d0000004067fae */ /* 0x0003e800089a101c */
[----:B--2---:R-:W2:Y:S04]  /*1b010*/  LDL.LU R18, [R1+0xa0] ;  /* 0x0000a00001127983 */ /* 0x004ea80000300800 */
[----:B------:R-:W2:Y:S01]  /*1b020*/  LDL.LU R14, [R1+0xc0] ;  /* 0x0000c000010e7983 */ /* 0x000ea20000300800 */
[----:B----4-:R-:W-:-:S04]  /*1b030*/  IADD3 R13, P4, PT, R13, UR54, RZ ;  /* 0x000000360d0d7c10 */ /* 0x010fc8000ff9e0ff */
[----:B------:R-:W-:Y:S01]  /*1b040*/  IADD3.X R15, PT, PT, R15, UR32, RZ, P4, !PT ;  /* 0x000000200f0f7c10 */ /* 0x000fe2000a7fe4ff */
[----:B------:R4:W-:Y:S01]  /*1b050*/  STL [R1+0x24], R13 ;  /* 0x0000240d01007387 */ /* 0x0009e20000100800 */
[----:B-1----:R-:W-:-:S03]  /*1b060*/  IMAD.MOV.U32 R4, RZ, RZ, R13 ;  /* 0x000000ffff047224 */ /* 0x002fc600078e000d */
[----:B------:R1:W-:Y:S01]  /*1b070*/  STL [R1+0x20], R15 ;  /* 0x0000200f01007387 */ /* 0x0003e20000100800 */
[----:B------:R-:W-:-:S05]  /*1b080*/  IMAD.MOV.U32 R5, RZ, RZ, R15 ;  /* 0x000000ffff057224 */ /* 0x000fca00078e000f */
[----:B------:R1:W-:Y:S01]  /*1b090*/  LDGSTS.E [R6+0x2100], desc[UR28][R4.64], P1 ;  /* 0x0210000004067fae */ /* 0x0003e200089a101c */
[----:B-----5:R-:W-:-:S04]  /*1b0a0*/  IADD3 R8, P5, PT, R8, UR54, RZ ;  /* 0x0000003608087c10 */ /* 0x020fc8000ffbe0ff */
[----:B------:R-:W-:Y:S01]  /*1b0b0*/  IADD3.X R10, PT, PT, R10, UR32, RZ, P5, !PT ;  /* 0x000000200a0a7c10 */ /* 0x000fe2000affe4ff */
[----:B------:R-:W-:Y:S04]  /*1b0c0*/  STL [R1+0x44], R8 ;  /* 0x0000440801007387 */ /* 0x000fe80000100800 */
[----:B----4-:R-:W4:Y:S01]  /*1b0d0*/  LDL.LU R13, [R1+0xe4] ;  /* 0x0000e400010d7983 */ /* 0x010f220000300800 */
[----:B---3--:R-:W-:-:S03]  /*1b0e0*/  IADD3 R9, P4, PT, R9, UR54, RZ ;  /* 0x0000003609097c10 */ /* 0x008fc6000ff9e0ff */
[----:B------:R3:W-:Y:S04]  /*1b0f0*/  STL [R1+0x40], R10 ;  /* 0x0000400a01007387 */ /* 0x0007e80000100800 */
[----:B------:R-:W5:Y:S04]  /*1b100*/  LDL.LU R19, [R1+0x104] ;  /* 0x0001040001137983 */ /* 0x000f680000300800 */
[----:B-1----:R-:W5:Y:S01]  /*1b110*/  LDL.LU R15, [R1+0xe0] ;  /* 0x0000e000010f7983 */ /* 0x002f620000300800 */
[----:B------:R-:W-:Y:S01]  /*1b120*/  IMAD.MOV.U32 R4, RZ, RZ, R8 ;  /* 0x000000ffff047224 */ /* 0x000fe200078e0008 */
[----:B------:R-:W-:Y:S01]  /*1b130*/  IADD3.X R11, PT, PT, R11, UR32, RZ, P4, !PT ;  /* 0x000000200b0b7c10 */ /* 0x000fe2000a7fe4ff */
[----:B------:R-:W-:Y:S01]  /*1b140*/  IMAD.MOV.U32 R5, RZ, RZ, R10 ;  /* 0x000000ffff057224 */ /* 0x000fe200078e000a */
[----:B------:R-:W5:Y:S01]  /*1b150*/  LDL.LU R20, [R1+0x100] ;  /* 0x0001000001147983 */ /* 0x000f620000300800 */
[----:B------:R-:W-:-:S03]  /*1b160*/  IADD3 R7, P5, PT, R7, UR54, RZ ;  /* 0x0000003607077c10 */ /* 0x000fc6000ffbe0ff */
[----:B---3--:R-:W3:Y:S04]  /*1b170*/  LDL.LU R10, [R1+0x124] ;  /* 0x00012400010a7983 */ /* 0x008ee80000300800 */
[----:B------:R-:W3:Y:S01]  /*1b180*/  LDL.LU R8, [R1+0x144] ;  /* 0x0001440001087983 */ /* 0x000ee20000300800 */
[----:B------:R-:W-:-:S03]  /*1b190*/  IADD3.X R17, PT, PT, R17, UR32, RZ, P5, !PT ;  /* 0x0000002011117c10 */ /* 0x000fc6000affe4ff */
[----:B------:R-:W-:Y:S04]  /*1b1a0*/  STL [R1+0x64], R9 ;  /* 0x0000640901007387 */ /* 0x000fe80000100800 */
[----:B------:R1:W-:Y:S04]  /*1b1b0*/  LDGSTS.E [R6+0x2500], desc[UR28][R4.64], P1 ;  /* 0x0250000004067fae */ /* 0x0003e800089a101c */
[----:B------:R1:W-:Y:S04]  /*1b1c0*/  STL [R1+0x60], R11 ;  /* 0x0000600b01007387 */ /* 0x0003e80000100800 */
[----:B------:R-:W-:Y:S01]  /*1b1d0*/  STL [R1+0x84], R7 ;  /* 0x0000840701007387 */ /* 0x000fe20000100800 */
[----:B-1----:R-:W-:-:S03]  /*1b1e0*/  IMAD.MOV.U32 R5, RZ, RZ, R11 ;  /* 0x000000ffff057224 */ /* 0x002fc600078e000b */
[----:B------:R-:W3:Y:S01]  /*1b1f0*/  LDL.LU R11, [R1+0x120] ;  /* 0x00012000010b7983 */ /* 0x000ee20000300800 */
[----:B------:R-:W-:-:S03]  /*1b200*/  IMAD.MOV.U32 R4, RZ, RZ, R9 ;  /* 0x000000ffff047224 */ /* 0x000fc600078e0009 */
[----:B------:R1:W-:Y:S04]  /*1b210*/  STL [R1+0x80], R17 ;  /* 0x0000801101007387 */ /* 0x0003e80000100800 */
[----:B------:R-:W3:Y:S01]  /*1b220*/  LDL.LU R9, [R1+0x140] ;  /* 0x0001400001097983 */ /* 0x000ee20000300800 */
[----:B------:R-:W-:-:S03]  /*1b230*/  IADD3 R16, P4, PT, R16, UR54, RZ ;  /* 0x0000003610107c10 */ /* 0x000fc6000ff9e0ff */
[----:B------:R1:W-:Y:S01]  /*1b240*/  LDGSTS.E [R6+0x2900], desc[UR28][R4.64], P1 ;  /* 0x0290000004067fae */ /* 0x0003e200089a101c */
[----:B------:R-:W-:Y:S01]  /*1b250*/  IADD3 R12, P5, PT, R12, UR54, RZ ;  /* 0x000000360c0c7c10 */ /* 0x000fe2000ffbe0ff */
[----:B-1----:R-:W-:Y:S02]  /*1b260*/  IMAD.MOV.U32 R4, RZ, RZ, R7 ;  /* 0x000000ffff047224 */ /* 0x002fe400078e0007 */
[----:B------:R-:W-:Y:S02]  /*1b270*/  IMAD.MOV.U32 R5, RZ, RZ, R17 ;  /* 0x000000ffff057224 */ /* 0x000fe400078e0011 */
[----:B------:R-:W3:Y:S04]  /*1b280*/  LDL.LU R17, [R1+0x164] ;  /* 0x0001640001117983 */ /* 0x000ee80000300800 */
[----:B------:R-:W3:Y:S04]  /*1b290*/  LDL.LU R7, [R1+0x184] ;  /* 0x0001840001077983 */ /* 0x000ee80000300800 */
[----:B------:R-:W-:Y:S04]  /*1b2a0*/  STL [R1+0xa4], R16 ;  /* 0x0000a41001007387 */ /* 0x000fe80000100800 */
[----:B------:R1:W-:Y:S02]  /*1b2b0*/  LDGSTS.E [R6+0x2d00], desc[UR28][R4.64], P1 ;  /* 0x02d0000004067fae */ /* 0x0003e400089a101c */
[----:B-1----:R-:W-:Y:S01]  /*1b2c0*/  IMAD.MOV.U32 R4, RZ, RZ, R16 ;  /* 0x000000ffff047224 */ /* 0x002fe200078e0010 */
[----:B--2---:R-:W-:-:S02]  /*1b2d0*/  IADD3.X R18, PT, PT, R18, UR32, RZ, P4, !PT ;  /* 0x0000002012127c10 */ /* 0x004fc4000a7fe4ff */
[----:B------:R-:W-:-:S03]  /*1b2e0*/  IADD3.X R14, PT, PT, R14, UR32, RZ, P5, !PT ;  /* 0x000000200e0e7c10 */ /* 0x000fc6000affe4ff */
[----:B------:R1:W-:Y:S01]  /*1b2f0*/  STL [R1+0xa0], R18 ;  /* 0x0000a01201007387 */ /* 0x0003e20000100800 */
[----:B------:R-:W-:-:S03]  /*1b300*/  IMAD.MOV.U32 R5, RZ, RZ, R18 ;  /* 0x000000ffff057224 */ /* 0x000fc600078e0012 */
[----:B------:R-:W-:Y:S04]  /*1b310*/  STL [R1+0xc4], R12 ;  /* 0x0000c40c01007387 */ /* 0x000fe80000100800 */
[----:B------:R2:W-:Y:S04]  /*1b320*/  LDGSTS.E [R6+0x3100], desc[UR28][R4.64], P1 ;  /* 0x0310000004067fae */ /* 0x0005e800089a101c */
[----:B-1----:R-:W3:Y:S04]  /*1b330*/  LDL.LU R18, [R1+0x160] ;  /* 0x0001600001127983 */ /* 0x002ee80000300800 */
[----:B------:R1:W-:Y:S04]  /*1b340*/  STL [R1+0xc0], R14 ;  /* 0x0000c00e01007387 */ /* 0x0003e80000100800 */
[----:B------:R-:W3:Y:S01]  /*1b350*/  LDL.LU R16, [R1+0x180] ;  /* 0x0001800001107983 */ /* 0x000ee20000300800 */
[----:B--2---:R-:W-:-:S02]  /*1b360*/  IMAD.MOV.U32 R4, RZ, RZ, R12 ;  /* 0x000000ffff047224 */ /* 0x004fc400078e000c */
[----:B------:R-:W-:Y:S02]  /*1b370*/  IMAD.MOV.U32 R5, RZ, RZ, R14 ;  /* 0x000000ffff057224 */ /* 0x000fe400078e000e */
[----:B-1----:R-:W2:Y:S04]  /*1b380*/  LDL.LU R14, [R1+0x1a4] ;  /* 0x0001a400010e7983 */ /* 0x002ea80000300800 */
[----:B------:R1:W-:Y:S04]  /*1b390*/  LDGSTS.E [R6+0x3500], desc[UR28][R4.64], P1 ;  /* 0x0350000004067fae */ /* 0x0003e800089a101c */
[----:B------:R-:W2:Y:S01]  /*1b3a0*/  LDL.LU R12, [R1+0x1c4] ;  /* 0x0001c400010c7983 */ /* 0x000ea20000300800 */
[----:B----4-:R-:W-:-:S05]  /*1b3b0*/  IADD3 R13, P4, PT, R13, UR54, RZ ;  /* 0x000000360d0d7c10 */ /* 0x010fca000ff9e0ff */
[----:B-1----:R-:W-:Y:S01]  /*1b3c0*/  IMAD.MOV.U32 R4, RZ, RZ, R13 ;  /* 0x000000ffff047224 */ /* 0x002fe200078e000d */
[----:B-----5:R-:W-:Y:S02]  /*1b3d0*/  IADD3 R19, P5, PT, R19, UR54, RZ ;  /* 0x0000003613137c10 */ /* 0x020fe4000ffbe0ff */
[----:B------:R-:W-:Y:S02]  /*1b3e0*/  IADD3.X R15, PT, PT, R15, UR32, RZ, P4, !PT ;  /* 0x000000200f0f7c10 */ /* 0x000fe4000a7fe4ff */
[----:B------:R-:W-:-:S03]  /*1b3f0*/  IADD3.X R20, PT, PT, R20, UR32, RZ, P5, !PT ;  /* 0x0000002014147c10 */ /* 0x000fc6000affe4ff */
[----:B------:R-:W-:Y:S01]  /*1b400*/  IMAD.MOV.U32 R5, RZ, RZ, R15 ;  /* 0x000000ffff057224 */ /* 0x000fe200078e000f */
[----:B---3--:R-:W-:-:S04]  /*1b410*/  IADD3 R10, P4, PT, R10, UR54, RZ ;  /* 0x000000360a0a7c10 */ /* 0x008fc8000ff9e0ff */
[----:B------:R1:W-:Y:S01]  /*1b420*/  LDGSTS.E [R6+0x3900], desc[UR28][R4.64], P1 ;  /* 0x0390000004067fae */ /* 0x0003e200089a101c */
[----:B------:R-:W-:-:S03]  /*1b430*/  IADD3 R8, P5, PT, R8, UR54, RZ ;  /* 0x0000003608087c10 */ /* 0x000fc6000ffbe0ff */
[----:B------:R-:W-:Y:S04]  /*1b440*/  STL [R1+0xe4], R13 ;  /* 0x0000e40d01007387 */ /* 0x000fe80000100800 */
[----:B------:R3:W-:Y:S01]  /*1b450*/  STL [R1+0xe0], R15 ;  /* 0x0000e00f01007387 */ /* 0x0007e20000100800 */
[----:B-1----:R-:W-:Y:S02]  /*1b460*/  IMAD.MOV.U32 R4, RZ, RZ, R19 ;  /* 0x000000ffff047224 */ /* 0x002fe400078e0013 */
[----:B------:R-:W-:Y:S01]  /*1b470*/  IMAD.MOV.U32 R5, RZ, RZ, R20 ;  /* 0x000000ffff057224 */ /* 0x000fe200078e0014 */
[----:B------:R-:W-:Y:S04]  /*1b480*/  STL [R1+0x104], R19 ;  /* 0x0001041301007387 */ /* 0x000fe80000100800 */
[----:B---3--:R-:W3:Y:S04]  /*1b490*/  LDL.LU R15, [R1+0x1a0] ;  /* 0x0001a000010f7983 */ /* 0x008ee80000300800 */
[----:B------:R1:W-:Y:S01]  /*1b4a0*/  LDGSTS.E [R6+0x3d00], desc[UR28][R4.64], P1 ;  /* 0x03d0000004067fae */ /* 0x0003e200089a101c */
[----:B------:R-:W-:-:S03]  /*1b4b0*/  IADD3.X R11, PT, PT, R11, UR32, RZ, P4, !PT ;  /* 0x000000200b0b7c10 */ /* 0x000fc6000a7fe4ff */
[----:B------:R-:W-:Y:S04]  /*1b4c0*/  STL [R1+0x100], R20 ;  /* 0x0001001401007387 */ /* 0x000fe80000100800 */
[----:B------:R-:W4:Y:S01]  /*1b4d0*/  LDL.LU R13, [R1+0x1c0] ;  /* 0x0001c000010d7983 */ /* 0x000f220000300800 */
[----:B------:R-:W-:Y:S01]  /*1b4e0*/  IADD3.X R9, PT, PT, R9, UR32, RZ, P5, !PT ;  /* 0x0000002009097c10 */ /* 0x000fe2000affe4ff */
[----:B-1----:R-:W-:Y:S02]  /*1b4f0*/  IMAD.MOV.U32 R4, RZ, RZ, R10 ;  /* 0x000000ffff047224 */ /* 0x002fe400078e000a */
[----:B------:R-:W-:Y:S01]  /*1b500*/  IMAD.MOV.U32 R5, RZ, RZ, R11 ;  /* 0x000000ffff057224 */ /* 0x000fe200078e000b */
[----:B------:R1:W-:Y:S04]  /*1b510*/  STL [R1+0x124], R10 ;  /* 0x0001240a01007387 */ /* 0x0003e80000100800 */
[----:B------:R-:W-:Y:S04]  /*1b520*/  STL [R1+0x120], R11 ;  /* 0x0001200b01007387 */ /* 0x000fe80000100800 */
[----:B------:R5:W-:Y:S04]  /*1b530*/  STL [R1+0x144], R8 ;  /* 0x0001440801007387 */ /* 0x000be80000100800 */
[----:B------:R5:W-:Y:S04]  /*1b540*/  LDGSTS.E [R6+0x4100], desc[UR28][R4.64], P1 ;  /* 0x0410000004067fae */ /* 0x000be800089a101c */
[----:B------:R5:W-:Y:S04]  /*1b550*/  STL [R1+0x140], R9 ;  /* 0x0001400901007387 */ /* 0x000be80000100800 */
[----:B-1----:R-:W4:Y:S01]  /*1b560*/  LDL.LU R10, [R1+0x1e0] ;  /* 0x0001e000010a7983 */ /* 0x002f220000300800 */
[----:B-----5:R-:W-:-:S03]  /*1b570*/  IMAD.MOV.U32 R4, RZ, RZ, R8 ;  /* 0x000000ffff047224 */ /* 0x020fc600078e0008 */
[----:B------:R-:W5:Y:S01]  /*1b580*/  LDL.LU R8, [R1+0x1e4] ;  /* 0x0001e40001087983 */ /* 0x000f620000300800 */
[----:B------:R-:W-:-:S03]  /*1b590*/  IMAD.MOV.U32 R5, RZ, RZ, R9 ;  /* 0x000000ffff057224 */ /* 0x000fc600078e0009 */
[----:B------:R-:W5:Y:S04]  /*1b5a0*/  LDL.LU R11, [R1+0x200] ;  /* 0x00020000010b7983 */ /* 0x000f680000300800 */
[----:B------:R-:W5:Y:S01]  /*1b5b0*/  LDL.LU R9, [R1+0x204] ;  /* 0x0002040001097983 */ /* 0x000f620000300800 */
[----:B------:R-:W-:Y:S02]  /*1b5c0*/  IADD3 R17, P4, PT, R17, UR54, RZ ;  /* 0x0000003611117c10 */ /* 0x000fe4000ff9e0ff */
[----:B------:R-:W-:Y:S01]  /*1b5d0*/  IADD3 R7, P5, PT, R7, UR54, RZ ;  /* 0x0000003607077c10 */ /* 0x000fe2000ffbe0ff */
[----:B------:R1:W-:Y:S04]  /*1b5e0*/  LDGSTS.E [R6+0x4500], desc[UR28][R4.64], P1 ;  /* 0x0450000004067fae */ /* 0x0003e800089a101c */
[----:B------:R-:W-:Y:S01]  /*1b5f0*/  STL [R1+0x164], R17 ;  /* 0x0001641101007387 */ /* 0x000fe20000100800 */
[----:B-1----:R-:W-:Y:S01]  /*1b600*/  IMAD.MOV.U32 R4, RZ, RZ, R17 ;  /* 0x000000ffff047224 */ /* 0x002fe200078e0011 */
[----:B------:R-:W-:-:S05]  /*1b610*/  IADD3.X R18, PT, PT, R18, UR32, RZ, P4, !PT ;  /* 0x0000002012127c10 */ /* 0x000fca000a7fe4ff */
[----:B------:R-:W-:Y:S01]  /*1b620*/  IMAD.MOV.U32 R5, RZ, RZ, R18 ;  /* 0x000000ffff057224 */ /* 0x000fe200078e0012 */
[----:B------:R-:W-:Y:S01]  /*1b630*/  IADD3.X R16, PT, PT, R16, UR32, RZ, P5, !PT ;  /* 0x0000002010107c10 */ /* 0x000fe2000affe4ff */
[----:B------:R-:W-:Y:S04]  /*1b640*/  STL [R1+0x160], R18 ;  /* 0x0001601201007387 */ /* 0x000fe80000100800 */
[----:B------:R1:W-:Y:S04]  /*1b650*/  STL [R1+0x184], R7 ;  /* 0x0001840701007387 */ /* 0x0003e80000100800 */
[----:B------:R1:W-:Y:S04]  /*1b660*/  LDGSTS.E [R6+0x4900], desc[UR28][R4.64], P1 ;  /* 0x0490000004067fae */ /* 0x0003e800089a101c */
[----:B------:R2:W-:Y:S04]  /*1b670*/  STL [R1+0x180], R16 ;  /* 0x0001801001007387 */ /* 0x0005e80000100800 */
[----:B------:R-:W5:Y:S01]  /*1b680*/  LDL.LU R22, [R1+0x220] ;  /* 0x0002200001167983 */ /* 0x000f620000300800 */
[----:B-1----:R-:W-:-:S03]  /*1b690*/  IMAD.MOV.U32 R4, RZ, RZ, R7 ;  /* 0x000000ffff047224 */ /* 0x002fc600078e0007 */
[----:B------:R-:W5:Y:S04]  /*1b6a0*/  LDL.LU R7, [R1+0x224] ;  /* 0x0002240001077983 */ /* 0x000f680000300800 */
[----:B------:R-:W5:Y:S04]  /*1b6b0*/  LDL.LU R21, [R1+0x240] ;  /* 0x0002400001157983 */ /* 0x000f680000300800 */
[----:B------:R-:W5:Y:S01]  /*1b6c0*/  LDL.LU R20, [R1+0x244] ;  /* 0x0002440001147983 */ /* 0x000f620000300800 */
[----:B--2---:R-:W-:Y:S01]  /*1b6d0*/  IADD3 R14, P4, PT, R14, UR54, RZ ;  /* 0x000000360e0e7c10 */ /* 0x004fe2000ff9e0ff */
[----:B------:R-:W-:Y:S01]  /*1b6e0*/  IMAD.MOV.U32 R5, RZ, RZ, R16 ;  /* 0x000000ffff057224 */ /* 0x000fe200078e0010 */
[----:B------:R-:W-:-:S03]  /*1b6f0*/  IADD3 R12, P5, PT, R12, UR54, RZ ;  /* 0x000000360c0c7c10 */ /* 0x000fc6000ffbe0ff */
[----:B------:R-:W-:Y:S04]  /*1b700*/  STL [R1+0x1a4], R14 ;  /* 0x0001a40e01007387 */ /* 0x000fe80000100800 */
[----:B------:R1:W-:Y:S02]  /*1b710*/  LDGSTS.E [R6+0x4d00], desc[UR28][R4.64], P1 ;  /* 0x04d0000004067fae */ /* 0x0003e400089a101c */
[----:B-1----:R-:W-:Y:S01]  /*1b720*/  IMAD.MOV.U32 R4, RZ, RZ, R14 ;  /* 0x000000ffff047224 */ /* 0x002fe200078e000e */
[----:B---3--:R-:W-:-:S05]  /*1b730*/  IADD3.X R15, PT, PT, R15, UR32, RZ, P4, !PT ;  /* 0x000000200f0f7c10 */ /* 0x008fca000a7fe4ff */
[----:B------:R1:W-:Y:S01]  /*1b740*/  STL [R1+0x1a0], R15 ;  /* 0x0001a00f01007387 */ /* 0x0003e20000100800 */
[----:B------:R-:W-:-:S03]  /*1b750*/  IMAD.MOV.U32 R5, RZ, RZ, R15 ;  /* 0x000000ffff057224 */ /* 0x000fc600078e000f */
[----:B------:R-:W-:Y:S01]  /*1b760*/  STL [R1+0x1c4], R12 ;  /* 0x0001c40c01007387 */ /* 0x000fe20000100800 */
[----:B----4-:R-:W-:-:S03]  /*1b770*/  IADD3.X R13, PT, PT, R13, UR32, RZ, P5, !PT ;  /* 0x000000200d0d7c10 */ /* 0x010fc6000affe4ff */
[----:B------:R-:W2:Y:S04]  /*1b780*/  LDL.LU R18, [R1+0x264] ;  /* 0x0002640001127983 */ /* 0x000ea80000300800 */
[----:B------:R3:W-:Y:S04]  /*1b790*/  STL [R1+0x1c0], R13 ;  /* 0x0001c00d01007387 */ /* 0x0007e80000100800 */
[----:B------:R-:W4:Y:S04]  /*1b7a0*/  LDL.LU R16, [R1+0x284] ;  /* 0x0002840001107983 */ /* 0x000f280000300800 */
[----:B------:R1:W-:Y:S04]  /*1b7b0*/  LDGSTS.E [R6+0x5100], desc[UR28][R4.64], P1 ;  /* 0x0510000004067fae */ /* 0x0003e800089a101c */
[----:B------:R-:W4:Y:S04]  /*1b7c0*/  LDL.LU R19, [R1+0x260] ;  /* 0x0002600001137983 */ /* 0x000f280000300800 */
[----:B------:R-:W4:Y:S01]  /*1b7d0*/  LDL.LU R17, [R1+0x280] ;  /* 0x0002800001117983 */ /* 0x000f220000300800 */
[----:B-1----:R-:W-:-:S03]  /*1b7e0*/  IMAD.MOV.U32 R4, RZ, RZ, R12 ;  /* 0x000000ffff047224 */ /* 0x002fc600078e000c */
[----:B------:R-:W4:Y:S01]  /*1b7f0*/  LDL.LU R15, [R1+0x2a0] ;  /* 0x0002a000010f7983 */ /* 0x000f220000300800 */
[----:B------:R-:W-:-:S03]  /*1b800*/  IMAD.MOV.U32 R5, RZ, RZ, R13 ;  /* 0x000000ffff057224 */ /* 0x000fc600078e000d */
[----:B------:R-:W4:Y:S01]  /*1b810*/  LDL.LU R14, [R1+0x2a4] ;  /* 0x0002a400010e7983 */ /* 0x000f220000300800 */
[----:B-----5:R-:W-:-:S03]  /*1b820*/  IADD3 R8, P4, PT, R8, UR54, RZ ;  /* 0x0000003608087c10 */ /* 0x020fc6000ff9e0ff */
[----:B---3--:R-:W3:Y:S01]  /*1b830*/  LDL.LU R13, [R1+0x2c0] ;  /* 0x0002c000010d7983 */ /* 0x008ee20000300800 */
[----:B------:R-:W-:-:S03]  /*1b840*/  IADD3.X R10, PT, PT, R10, UR32, RZ, P4, !PT ;  /* 0x000000200a0a7c10 */ /* 0x000fc6000a7fe4ff */
[----:B------:R-:W5:Y:S01]  /*1b850*/  LDL.LU R12, [R1+0x2c4] ;  /* 0x0002c400010c7983 */ /* 0x000f620000300800 */
[----:B------:R-:W-:-:S03]  /*1b860*/  IADD3 R9, P5, PT, R9, UR54, RZ ;  /* 0x0000003609097c10 */ /* 0x000fc6000ffbe0ff */
[----:B------:R1:W-:Y:S01]  /*1b870*/  LDGSTS.E [R6+0x5500], desc[UR28][R4.64], P1 ;  /* 0x0550000004067fae */ /* 0x0003e200089a101c */
[----:B------:R-:W-:-:S03]  /*1b880*/  IADD3.X R11, PT, PT, R11, UR32, RZ, P5, !PT ;  /* 0x000000200b0b7c10 */ /* 0x000fc6000affe4ff */
[----:B------:R-:W-:Y:S04]  /*1b890*/  STL [R1+0x1e4], R8 ;  /* 0x0001e40801007387 */ /* 0x000fe80000100800 */
[----:B------:R1:W-:Y:S02]  /*1b8a0*/  STL [R1+0x1e0], R10 ;  /* 0x0001e00a01007387 */ /* 0x0003e40000100800 */
[----:B-1----:R-:W-:Y:S02]  /*1b8b0*/  IMAD.MOV.U32 R4, RZ, RZ, R8 ;  /* 0x000000ffff047224 */ /* 0x002fe400078e0008 */
[----:B------:R-:W-:Y:S01]  /*1b8c0*/  IMAD.MOV.U32 R5, RZ, RZ, R10 ;  /* 0x000000ffff057224 */ /* 0x000fe200078e000a */
[----:B------:R-:W-:Y:S04]  /*1b8d0*/  STL [R1+0x204], R9 ;  /* 0x0002040901007387 */ /* 0x000fe80000100800 */
[----:B------:R-:W3:Y:S04]  /*1b8e0*/  LDL.LU R10, [R1+0x2e4] ;  /* 0x0002e400010a7983 */ /* 0x000ee80000300800 */
[----:B------:R1:W-:Y:S04]  /*1b8f0*/  STL [R1+0x200], R11 ;  /* 0x0002000b01007387 */ /* 0x0003e80000100800 */
[----:B------:R-:W3:Y:S04]  /*1b900*/  LDL.LU R8, [R1+0x304] ;  /* 0x0003040001087983 */ /* 0x000ee80000300800 */
[----:B------:R1:W-:Y:S02]  /*1b910*/  LDGSTS.E [R6+0x5900], desc[UR28][R4.64], P1 ;  /* 0x0590000004067fae */ /* 0x0003e400089a101c */
[----:B-1----:R-:W-:-:S02]  /*1b920*/  IMAD.MOV.U32 R5, RZ, RZ, R11 ;  /* 0x000000ffff057224 */ /* 0x002fc400078e000b */
[----:B------:R-:W3:Y:S01]  /*1b930*/  LDL.LU R11, [R1+0x2e0] ;  /* 0x0002e000010b7983 */ /* 0x000ee20000300800 */
[----:B------:R-:W-:-:S03]  /*1b940*/  IMAD.MOV.U32 R4, RZ, RZ, R9 ;  /* 0x000000ffff047224 */ /* 0x000fc600078e0009 */
[----:B------:R-:W3:Y:S04]  /*1b950*/  LDL.LU R9, [R1+0x300] ;  /* 0x0003000001097983 */ /* 0x000ee80000300800 */
[----:B------:R1:W-:Y:S01]  /*1b960*/  LDGSTS.E [R6+0x5d00], desc[UR28][R4.64], P1 ;  /* 0x05d0000004067fae */ /* 0x0003e200089a101c */
[----:B------:R-:W-:-:S04]  /*1b970*/  IADD3 R7, P4, PT, R7, UR54, RZ ;  /* 0x0000003607077c10 */ /* 0x000fc8000ff9e0ff */
[----:B------:R-:W-:Y:S01]  /*1b980*/  IADD3.X R22, PT, PT, R22, UR32, RZ, P4, !PT ;  /* 0x0000002016167c10 */ /* 0x000fe2000a7fe4ff */
[----:B------:R1:W-:Y:S01]  /*1b990*/  STL [R1+0x224], R7 ;  /* 0x0002240701007387 */ /* 0x0003e20000100800 */
[----:B------:R-:W-:-:S03]  /*1b9a0*/  IADD3 R20, P5, PT, R20, UR54, RZ ;  /* 0x0000003614147c10 */ /* 0x000fc6000ffbe0ff */
[----:B------:R-:W-:Y:S01]  /*1b9b0*/  STL [R1+0x220], R22 ;  /* 0x0002201601007387 */ /* 0x000fe20000100800 */
[----:B-1----:R-:W-:-:S03]  /*1b9c0*/  IMAD.MOV.U32 R4, RZ, RZ, R7 ;  /* 0x000000ffff047224 */ /* 0x002fc600078e0007 */
[----:B------:R-:W-:Y:S04]  /*1b9d0*/  STL [R1+0x244], R20 ;  /* 0x0002441401007387 */ /* 0x000fe80000100800 */
[----:B------:R-:W3:Y:S01]  /*1b9e0*/  LDL R7, [R1+0x5cc] ;  /* 0x0005cc0001077983 */ /* 0x000ee20000100800 */
[----:B------:R-:W-:Y:S01]  /*1b9f0*/  IMAD.MOV.U32 R5, RZ, RZ, R22 ;  /* 0x000000ffff057224 */ /* 0x000fe200078e0016 */
[----:B------:R-:W-:-:S04]  /*1ba00*/  IADD3.X R21, PT, PT, R21, UR32, RZ, P5, !PT ;  /* 0x0000002015157c10 */ /* 0x000fc8000affe4ff */
[----:B------:R1:W-:Y:S02]  /*1ba10*/  LDGSTS.E [R6+0x6100], desc[UR28][R4.64], P1 ;  /* 0x0610000004067fae */ /* 0x0003e400089a101c */
[----:B-1----:R-:W-:Y:S02]  /*1ba20*/  IMAD.MOV.U32 R4, RZ, RZ, R20 ;  /* 0x000000ffff047224 */ /* 0x002fe400078e0014 */
[----:B------:R-:W-:-:S05]  /*1ba30*/  IMAD.MOV.U32 R5, RZ, RZ, R21 ;  /* 0x000000ffff057224 */ /* 0x000fca00078e0015 */
[----:B------:R1:W-:Y:S01]  /*1ba40*/  LDGSTS.E [R6+0x6500], desc[UR28][R4.64], P1 ;  /* 0x0650000004067fae */ /* 0x0003e200089a101c */
[----:B--2---:R-:W-:-:S03]  /*1ba50*/  IADD3 R18, P4, PT, R18, UR54, RZ ;  /* 0x0000003612127c10 */ /* 0x004fc6000ff9e0ff */
[----:B------:R-:W-:Y:S02]  /*1ba60*/  STL [R1+0x240], R21 ;  /* 0x0002401501007387 */ /* 0x000fe40000100800 */
[----:B-1----:R-:W-:Y:S01]  /*1ba70*/  IMAD.MOV.U32 R4, RZ, RZ, R18 ;  /* 0x000000ffff047224 */ /* 0x002fe200078e0012 */
[----:B----4-:R-:W-:Y:S02]  /*1ba80*/  IADD3 R16, P5, PT, R16, UR54, RZ ;  /* 0x0000003610107c10 */ /* 0x010fe4000ffbe0ff */
[----:B------:R-:W-:Y:S02]  /*1ba90*/  IADD3.X R19, PT, PT, R19, UR32, RZ, P4, !PT ;  /* 0x0000002013137c10 */ /* 0x000fe4000a7fe4ff */
[----:B------:R-:W-:-:S03]  /*1baa0*/  IADD3.X R17, PT, PT, R17, UR32, RZ, P5, !PT ;  /* 0x0000002011117c10 */ /* 0x000fc6000affe4ff */
[----:B------:R-:W-:Y:S01]  /*1bab0*/  IMAD.MOV.U32 R5, RZ, RZ, R19 ;  /* 0x000000ffff057224 */ /* 0x000fe200078e0013 */
[----:B------:R1:W-:Y:S04]  /*1bac0*/  STL [R1+0x264], R18 ;  /* 0x0002641201007387 */ /* 0x0003e80000100800 */
[----:B------:R2:W-:Y:S01]  /*1bad0*/  LDGSTS.E [R6+0x6900], desc[UR28][R4.64], P1 ;  /* 0x0690000004067fae */ /* 0x0005e200089a101c */
[----:B------:R-:W-:-:S03]  /*1bae0*/  IADD3 R14, P4, PT, R14, UR54, RZ ;  /* 0x000000360e0e7c10 */ /* 0x000fc6000ff9e0ff */
[----:B------:R-:W-:Y:S01]  /*1baf0*/  STL [R1+0x260], R19 ;  /* 0x0002601301007387 */ /* 0x000fe20000100800 */
[----:B------:R-:W-:Y:S02]  /*1bb00*/  IADD3.X R15, PT, PT, R15, UR32, RZ, P4, !PT ;  /* 0x000000200f0f7c10 */ /* 0x000fe4000a7fe4ff */
[----:B-----5:R-:W-:Y:S01]  /*1bb10*/  IADD3 R12, P5, PT, R12, UR54, RZ ;  /* 0x000000360c0c7c10 */ /* 0x020fe2000ffbe0ff */
[----:B--2---:R-:W-:Y:S01]  /*1bb20*/  IMAD.MOV.U32 R4, RZ, RZ, R16 ;  /* 0x000000ffff047224 */ /* 0x004fe200078e0010 */
[----:B------:R-:W-:Y:S01]  /*1bb30*/  STL [R1+0x284], R16 ;  /* 0x0002841001007387 */ /* 0x000fe20000100800 */
[----:B------:R-:W-:Y:S01]  /*1bb40*/  IMAD.MOV.U32 R5, RZ, RZ, R17 ;  /* 0x000000ffff057224 */ /* 0x000fe200078e0011 */
[----:B---3--:R-:W-:Y:S02]  /*1bb50*/  IADD3.X R13, PT, PT, R13, UR32, RZ, P5, !PT ;  /* 0x000000200d0d7c10 */ /* 0x008fe4000affe4ff */
[----:B------:R-:W-:Y:S04]  /*1bb60*/  STL [R1+0x280], R17 ;  /* 0x0002801101007387 */ /* 0x000fe80000100800 */
[----:B------:R2:W-:Y:S04]  /*1bb70*/  STL [R1+0x2a4], R14 ;  /* 0x0002a40e01007387 */ /* 0x0005e80000100800 */
[----:B------:R3:W-:Y:S04]  /*1bb80*/  STL [R1+0x2a0], R15 ;  /* 0x0002a00f01007387 */ /* 0x0007e80000100800 */
[----:B------:R4:W-:Y:S01]  /*1bb90*/  LDGSTS.E [R6+0x6d00], desc[UR28][R4.64], P1 ;  /* 0x06d0000004067fae */ /* 0x0009e200089a101c */
[----:B------:R-:W-:-:S03]  /*1bba0*/  IADD3 R10, P4, PT, R10, UR54, RZ ;  /* 0x000000360a0a7c10 */ /* 0x000fc6000ff9e0ff */
[----:B------:R-:W-:Y:S01]  /*1bbb0*/  STL [R1+0x2c4], R12 ;  /* 0x0002c40c01007387 */ /* 0x000fe20000100800 */
[----:B------:R-:W-:Y:S01]  /*1bbc0*/  IADD3 R8, P5, PT, R8, UR54, RZ ;  /* 0x0000003608087c10 */ /* 0x000fe2000ffbe0ff */
[----:B----4-:R-:W-:Y:S02]  /*1bbd0*/  IMAD.MOV.U32 R4, RZ, RZ, R14 ;  /* 0x000000ffff047224 */ /* 0x010fe400078e000e */
[----:B------:R4:W-:Y:S01]  /*1bbe0*/  STL [R1+0x2c0], R13 ;  /* 0x0002c00d01007387 */ /* 0x0009e20000100800 */
[----:B------:R-:W-:-:S03]  /*1bbf0*/  IMAD.MOV.U32 R5, RZ, RZ, R15 ;  /* 0x000000ffff057224 */ /* 0x000fc600078e000f */
[----:B------:R5:W-:Y:S04]  /*1bc00*/  STL [R1+0x2e4], R10 ;  /* 0x0002e40a01007387 */ /* 0x000be80000100800 */
[----:B------:R1:W-:Y:S01]  /*1bc10*/  LDGSTS.E [R6+0x7100], desc[UR28][R4.64], P1 ;  /* 0x0710000004067fae */ /* 0x0003e200089a101c */
[----:B------:R-:W-:Y:S02]  /*1bc20*/  IADD3.X R11, PT, PT, R11, UR32, RZ, P4, !PT ;  /* 0x000000200b0b7c10 */ /* 0x000fe4000a7fe4ff */
[----:B------:R-:W-:-:S03]  /*1bc30*/  IADD3.X R9, PT, PT, R9, UR32, RZ, P5, !PT ;  /* 0x0000002009097c10 */ /* 0x000fc6000affe4ff */
[----:B------:R-:W-:Y:S01]  /*1bc40*/  STL [R1+0x2e0], R11 ;  /* 0x0002e00b01007387 */ /* 0x000fe20000100800 */
[----:B-1----:R-:W-:-:S03]  /*1bc50*/  IMAD.MOV.U32 R4, RZ, RZ, R12 ;  /* 0x000000ffff047224 */ /* 0x002fc600078e000c */
[----:B------:R1:W-:Y:S01]  /*1bc60*/  STL [R1+0x304], R8 ;  /* 0x0003040801007387 */ /* 0x0003e20000100800 */
[----:B------:R-:W-:-:S03]  /*1bc70*/  IMAD.MOV.U32 R5, RZ, RZ, R13 ;  /* 0x000000ffff057224 */ /* 0x000fc600078e000d */
[----:B------:R1:W-:Y:S04]  /*1bc80*/  STL [R1+0x300], R9 ;  /* 0x0003000901007387 */ /* 0x0003e80000100800 */
[----:B------:R-:W3:Y:S04]  /*1bc90*/  LDL.LU R18, [R1+0x8] ;  /* 0x0000080001127983 */ /* 0x000ee80000300800 */
[----:B--2---:R-:W2:Y:S04]  /*1bca0*/  LDL.LU R14, [R1+0xc] ;  /* 0x00000c00010e7983 */ /* 0x004ea80000300800 */
[----:B------:R1:W-:Y:S04]  /*1bcb0*/  LDGSTS.E [R6+0x7500], desc[UR28][R4.64], P1 ;  /* 0x0750000004067fae */ /* 0x0003e800089a101c */
[----:B---3--:R-:W3:Y:S04]  /*1bcc0*/  LDL.LU R15, [R1+0x28] ;  /* 0x00002800010f7983 */ /* 0x008ee80000300800 */
[----:B----4-:R-:W4:Y:S01]  /*1bcd0*/  LDL.LU R13, [R1+0x2c] ;  /* 0x00002c00010d7983 */ /* 0x010f220000300800 */
[----:B-1----:R-:W-:-:S02]  /*1bce0*/  IMAD.MOV.U32 R4, RZ, RZ, R10 ;  /* 0x000000ffff047224 */ /* 0x002fc400078e000a */
[----:B------:R-:W-:Y:S01]  /*1bcf0*/  IMAD.MOV.U32 R5, RZ, RZ, R11 ;  /* 0x000000ffff057224 */ /* 0x000fe200078e000b */
[----:B-----5:R-:W5:Y:S04]  /*1bd00*/  LDL.LU R10, [R1+0x48] ;  /* 0x00004800010a7983 */ /* 0x020f680000300800 */
[----:B------:R1:W-:Y:S02]  /*1bd10*/  LDGSTS.E [R6+0x7900], desc[UR28][R4.64], P1 ;  /* 0x0790000004067fae */ /* 0x0003e400089a101c */
[----:B-1----:R-:W-:Y:S02]  /*1bd20*/  IMAD.MOV.U32 R4, RZ, RZ, R8 ;  /* 0x000000ffff047224 */ /* 0x002fe400078e0008 */
[----:B------:R-:W5:Y:S01]  /*1bd30*/  LDL.LU R8, [R1+0x4c] ;  /* 0x00004c0001087983 */ /* 0x000f620000300800 */
[----:B------:R-:W-:-:S03]  /*1bd40*/  IMAD.MOV.U32 R5, RZ, RZ, R9 ;  /* 0x000000ffff057224 */ /* 0x000fc600078e0009 */
[----:B------:R-:W5:Y:S04]  /*1bd50*/  LDL.LU R11, [R1+0x68] ;  /* 0x00006800010b7983 */ /* 0x000f680000300800 */
[----:B------:R-:W5:Y:S04]  /*1bd60*/  LDL.LU R9, [R1+0x6c] ;  /* 0x00006c0001097983 */ /* 0x000f680000300800 */
[----:B------:R1:W-:Y:S04]  /*1bd70*/  LDGSTS.E [R6+0x7d00], desc[UR28][R4.64], P1 ;  /* 0x07d0000004067fae */ /* 0x0003e800089a101c */
[----:B------:R-:W5:Y:S01]  /*1bd80*/  LDL.LU R17, [R1+0x88] ;  /* 0x0000880001117983 */ /* 0x000f620000300800 */
[----:B-1----:R-:W-:-:S03]  /*1bd90*/  VIADD R6, R7, UR7 ;  /* 0x0000000707067c36 */ /* 0x002fc60008000000 */
[----:B------:R-:W5:Y:S01]  /*1bda0*/  LDL.LU R7, [R1+0x8c] ;  /* 0x00008c0001077983 */ /* 0x000f620000300800 */
[----:B------:R-:W-:Y:S02]  /*1bdb0*/  IADD3 R200, P4, PT, R200, UR54, RZ ;  /* 0x00000036c8c87c10 */ /* 0x000fe4000ff9e0ff */
[----:B------:R-:W-:Y:S01]  /*1bdc0*/  IADD3 R208, P5, PT, R208, UR54, RZ ;  /* 0x00000036d0d07c10 */ /* 0x000fe2000ffbe0ff */
[----:B------:R-:W5:Y:S01]  /*1bdd0*/  LDL.LU R16, [R1+0xac] ;  /* 0x0000ac0001107983 */ /* 0x000f620000300800 */
[----:B------:R-:W-:Y:S01]  /*1bde0*/  IADD3.X R199, PT, PT, R199, UR32, RZ, P4, !PT ;  /* 0x00000020c7c77c10 */ /* 0x000fe2000a7fe4ff */
[----:B------:R-:W-:Y:S01]  /*1bdf0*/  IMAD.MOV.U32 R4, RZ, RZ, R200 ;  /* 0x000000ffff047224 */ /* 0x000fe200078e00c8 */
[----:B------:R-:W-:Y:S01]  /*1be00*/  IADD3.X R207, PT, PT, R207, UR32, RZ, P5, !PT ;  /* 0x00000020cfcf7c10 */ /* 0x000fe2000affe4ff */
[----:B------:R-:W5:Y:S02]  /*1be10*/  LDL.LU R12, [R1+0xcc] ;  /* 0x0000cc00010c7983 */ /* 0x000f640000300800 */
[----:B------:R-:W-:Y:S01]  /*1be20*/  IMAD.MOV.U32 R5, RZ, RZ, R199 ;  /* 0x000000ffff057224 */ /* 0x000fe200078e00c7 */
[----:B------:R-:W-:-:S04]  /*1be30*/  IADD3 R216, P4, PT, R216, UR54, RZ ;  /* 0x00000036d8d87c10 */ /* 0x000fc8000ff9e0ff */
[----:B------:R1:W-:Y:S01]  /*1be40*/  LDGSTS.E [R6+0x200], desc[UR28][R4.64], P1 ;  /* 0x0020000004067fae */ /* 0x0003e200089a101c */
[----:B------:R-:W-:Y:S02]  /*1be50*/  IADD3.X R215, PT, PT, R215, UR32, RZ, P4, !PT ;  /* 0x00000020d7d77c10 */ /* 0x000fe4000a7fe4ff */
[----:B------:R-:W-:Y:S01]  /*1be60*/  IADD3 R224, P5, PT, R224, UR54, RZ ;  /* 0x00000036e0e07c10 */ /* 0x000fe2000ffbe0ff */
[----:B-1----:R-:W-:Y:S02]  /*1be70*/  IMAD.MOV.U32 R4, RZ, RZ, R208 ;  /* 0x000000ffff047224 */ /* 0x002fe400078e00d0 */
[----:B------:R-:W-:Y:S01]  /*1be80*/  IMAD.MOV.U32 R5, RZ, RZ, R207 ;  /* 0x000000ffff057224 */ /* 0x000fe200078e00cf */
[----:B------:R-:W-:-:S04]  /*1be90*/  IADD3.X R223, PT, PT, R223, UR32, RZ, P5, !PT ;  /* 0x00000020dfdf7c10 */ /* 0x000fc8000affe4ff */
[----:B------:R1:W-:Y:S01]  /*1bea0*/  LDGSTS.E [R6+0x600], desc[UR28][R4.64], P1 ;  /* 0x0060000004067fae */ /* 0x0003e200089a101c */
        /* <DEDUP_REMOVED lines=24> */
[----:B------:R2:W-:Y:S01]  /*1c030*/  STL [R1+0x8], R18 ;  /* 0x0000081201007387 */ /* 0x0005e20000100800 */
[----:B-1----:R-:W-:Y:S01]  /*1c040*/  IMAD.MOV.U32 R5, RZ, RZ, R18 ;  /* 0x000000ffff057224 */ /* 0x002fe200078e0012 */
[----:B----4-:R-:W-:Y:S01]  /*1c050*/  IADD3 R13, P4, PT, R13, UR54, RZ ;  /* 0x000000360d0d7c10 */ /* 0x010fe2000ff9e0ff */
[----:B------:R-:W-:-:S03]  /*1c060*/  IMAD.MOV.U32 R4, RZ, RZ, R14 ;  /* 0x000000ffff047224 */ /* 0x000fc600078e000e */
[----:B---3--:R-:W-:Y:S02]  /*1c070*/  IADD3.X R15, PT, PT, R15, UR32, RZ, P4, !PT ;  /* 0x000000200f0f7c10 */ /* 0x008fe4000a7fe4ff */
[----:B------:R1:W-:Y:S04]  /*1c080*/  LDGSTS.E [R6+0x1e00], desc[UR28][R4.64], P1 ;  /* 0x01e0000004067fae */ /* 0x0003e800089a101c */
[----:B--2---:R-:W2:Y:S04]  /*1c090*/  LDL.LU R18, [R1+0xa8] ;  /* 0x0000a80001127983 */ /* 0x004ea80000300800 */
[----:B------:R-:W3:Y:S04]  /*1c0a0*/  LDL.LU R14, [R1+0xc8] ;  /* 0x0000c800010e7983 */ /* 0x000ee80000300800 */
[----:B------:R4:W-:Y:S01]  /*1c0b0*/  STL [R1+0x2c], R13 ;  /* 0x00002c0d01007387 */ /* 0x0009e20000100800 */
[----:B-1----:R-:W-:Y:S01]  /*1c0c0*/  IMAD.MOV.U32 R4, RZ, RZ, R13 ;  /* 0x000000ffff047224 */ /* 0x002fe200078e000d */
[----:B-----5:R-:W-:-:S02]  /*1c0d0*/  IADD3 R8, P5, PT, R8, UR54, RZ ;  /* 0x0000003608087c10 */ /* 0x020fc4000ffbe0ff */
[----:B------:R1:W-:Y:S02]  /*1c0e0*/  STL [R1+0x28], R15 ;  /* 0x0000280f01007387 */ /* 0x0003e40000100800 */
[----:B------:R-:W-:Y:S02]  /*1c0f0*/  IADD3.X R10, PT, PT, R10, UR32, RZ, P5, !PT ;  /* 0x000000200a0a7c10 */ /* 0x000fe4000affe4ff */
[----:B------:R-:W-:Y:S01]  /*1c100*/  STL [R1+0x4c], R8 ;  /* 0x00004c0801007387 */ /* 0x000fe20000100800 */
[----:B------:R-:W-:-:S03]  /*1c110*/  IMAD.MOV.U32 R5, RZ, RZ, R15 ;  /* 0x000000ffff057224 */ /* 0x000fc600078e000f */
[----:B----4-:R-:W4:Y:S01]  /*1c120*/  LDL.LU R13, [R1+0xec] ;  /* 0x0000ec00010d7983 */ /* 0x010f220000300800 */
[----:B------:R-:W-:-:S03]  /*1c130*/  IADD3 R9, P4, PT, R9, UR54, RZ ;  /* 0x0000003609097c10 */ /* 0x000fc6000ff9e0ff */
[----:B------:R5:W-:Y:S04]  /*1c140*/  STL [R1+0x48], R10 ;  /* 0x0000480a01007387 */ /* 0x000be80000100800 */
[----:B------:R-:W4:Y:S04]  /*1c150*/  LDL.LU R19, [R1+0x10c] ;  /* 0x00010c0001137983 */ /* 0x000f280000300800 */
[----:B-1----:R-:W4:Y:S01]  /*1c160*/  LDL.LU R15, [R1+0xe8] ;  /* 0x0000e800010f7983 */ /* 0x002f220000300800 */
[----:B------:R-:W-:-:S03]  /*1c170*/  IADD3.X R11, PT, PT, R11, UR32, RZ, P4, !PT ;  /* 0x000000200b0b7c10 */ /* 0x000fc6000a7fe4ff */
[----:B------:R1:W-:Y:S04]  /*1c180*/  LDGSTS.E [R6+0x2200], desc[UR28][R4.64], P1 ;  /* 0x0220000004067fae */ /* 0x0003e800089a101c */
[----:B------:R-:W4:Y:S01]  /*1c190*/  LDL.LU R20, [R1+0x108] ;  /* 0x0001080001147983 */ /* 0x000f220000300800 */
[----:B-1----:R-:W-:Y:S02]  /*1c1a0*/  IMAD.MOV.U32 R4, RZ, RZ, R8 ;  /* 0x000000ffff047224 */ /* 0x002fe400078e0008 */
[----:B------:R-:W-:Y:S02]  /*1c1b0*/  IMAD.MOV.U32 R5, RZ, RZ, R10 ;  /* 0x000000ffff057224 */ /* 0x000fe400078e000a */
[----:B-----5:R-:W5:Y:S04]  /*1c1c0*/  LDL.LU R10, [R1+0x12c] ;  /* 0x00012c00010a7983 */ /* 0x020f680000300800 */
[----:B------:R-:W5:Y:S04]  /*1c1d0*/  LDL.LU R8, [R1+0x14c] ;  /* 0x00014c0001087983 */ /* 0x000f680000300800 */
[----:B------:R-:W-:Y:S04]  /*1c1e0*/  STL [R1+0x6c], R9 ;  /* 0x00006c0901007387 */ /* 0x000fe80000100800 */
[----:B------:R1:W-:Y:S04]  /*1c1f0*/  LDGSTS.E [R6+0x2600], desc[UR28][R4.64], P1 ;  /* 0x0260000004067fae */ /* 0x0003e800089a101c */
[----:B------:R1:W-:Y:S02]  /*1c200*/  STL [R1+0x68], R11 ;  /* 0x0000680b01007387 */ /* 0x0003e40000100800 */
[----:B-1----:R-:W-:-:S02]  /*1c210*/  IMAD.MOV.U32 R5, RZ, RZ, R11 ;  /* 0x000000ffff057224 */ /* 0x002fc400078e000b */
[----:B------:R-:W-:-:S05]  /*1c220*/  IMAD.MOV.U32 R4, RZ, RZ, R9 ;  /* 0x000000ffff047224 */ /* 0x000fca00078e0009 */
[----:B------:R1:W-:Y:S01]  /*1c230*/  LDGSTS.E [R6+0x2a00], desc[UR28][R4.64], P1 ;  /* 0x02a0000004067fae */ /* 0x0003e200089a101c */
[----:B------:R-:W-:-:S04]  /*1c240*/  IADD3 R7, P5, PT, R7, UR54, RZ ;  /* 0x0000003607077c10 */ /* 0x000fc8000ffbe0ff */
[----:B------:R-:W-:Y:S01]  /*1c250*/  IADD3.X R17, PT, PT, R17, UR32, RZ, P5, !PT ;  /* 0x0000002011117c10 */ /* 0x000fe2000affe4ff */
[----:B------:R-:W-:Y:S04]  /*1c260*/  STL [R1+0x8c], R7 ;  /* 0x00008c0701007387 */ /* 0x000fe80000100800 */
[----:B------:R-:W5:Y:S04]  /*1c270*/  LDL.LU R11, [R1+0x128] ;  /* 0x00012800010b7983 */ /* 0x000f680000300800 */
[----:B------:R1:W-:Y:S04]  /*1c280*/  STL [R1+0x88], R17 ;  /* 0x0000881101007387 */ /* 0x0003e80000100800 */
[----:B------:R-:W5:Y:S01]  /*1c290*/  LDL.LU R9, [R1+0x148] ;  /* 0x0001480001097983 */ /* 0x000f620000300800 */
[----:B------:R-:W-:Y:S01]  /*1c2a0*/  IADD3 R16, P4, PT, R16, UR54, RZ ;  /* 0x0000003610107c10 */ /* 0x000fe2000ff9e0ff */
[----:B-1----:R-:W-:Y:S01]  /*1c2b0*/  IMAD.MOV.U32 R4, RZ, RZ, R7 ;  /* 0x000000ffff047224 */ /* 0x002fe200078e0007 */
[----:B------:R-:W-:Y:S01]  /*1c2c0*/  IADD3 R12, P5, PT, R12, UR54, RZ ;  /* 0x000000360c0c7c10 */ /* 0x000fe2000ffbe0ff */
[----:B------:R-:W-:-:S02]  /*1c2d0*/  IMAD.MOV.U32 R5, RZ, RZ, R17 ;  /* 0x000000ffff057224 */ /* 0x000fc400078e0011 */
[----:B------:R-:W5:Y:S04]  /*1c2e0*/  LDL.LU R17, [R1+0x16c] ;  /* 0x00016c0001117983 */ /* 0x000f680000300800 */
[----:B------:R-:W5:Y:S04]  /*1c2f0*/  LDL.LU R7, [R1+0x18c] ;  /* 0x00018c0001077983 */ /* 0x000f680000300800 */
[----:B------:R-:W-:Y:S04]  /*1c300*/  STL [R1+0xac], R16 ;  /* 0x0000ac1001007387 */ /* 0x000fe80000100800 */
[----:B------:R1:W-:Y:S02]  /*1c310*/  LDGSTS.E [R6+0x2e00], desc[UR28][R4.64], P1 ;  /* 0x02e0000004067fae */ /* 0x0003e400089a101c */
[----:B-1----:R-:W-:Y:S01]  /*1c320*/  IMAD.MOV.U32 R4, RZ, RZ, R16 ;  /* 0x000000ffff047224 */ /* 0x002fe200078e0010 */
[----:B--2---:R-:W-:-:S02]  /*1c330*/  IADD3.X R18, PT, PT, R18, UR32, RZ, P4, !PT ;  /* 0x0000002012127c10 */ /* 0x004fc4000a7fe4ff */
[----:B---3--:R-:W-:-:S03]  /*1c340*/  IADD3.X R14, PT, PT, R14, UR32, RZ, P5, !PT ;  /* 0x000000200e0e7c10 */ /* 0x008fc6000affe4ff */
[----:B------:R1:W-:Y:S01]  /*1c350*/  STL [R1+0xa8], R18 ;  /* 0x0000a81201007387 */ /* 0x0003e20000100800 */
[----:B------:R-:W-:-:S03]  /*1c360*/  IMAD.MOV.U32 R5, RZ, RZ, R18 ;  /* 0x000000ffff057224 */ /* 0x000fc600078e0012 */
[----:B------:R-:W-:Y:S04]  /*1c370*/  STL [R1+0xcc], R12 ;  /* 0x0000cc0c01007387 */ /* 0x000fe80000100800 */
[----:B------:R2:W-:Y:S04]  /*1c380*/  LDGSTS.E [R6+0x3200], desc[UR28][R4.64], P1 ;  /* 0x0320000004067fae */ /* 0x0005e800089a101c */
[----:B-1----:R-:W3:Y:S04]  /*1c390*/  LDL.LU R18, [R1+0x168] ;  /* 0x0001680001127983 */ /* 0x002ee80000300800 */
[----:B------:R1:W-:Y:S01]  /*1c3a0*/  STL [R1+0xc8], R14 ;  /* 0x0000c80e01007387 */ /* 0x0003e20000100800 */
[----:B----4-:R-:W-:-:S03]  /*1c3b0*/  IADD3 R13, P4, PT, R13, UR54, RZ ;  /* 0x000000360d0d7c10 */ /* 0x010fc6000ff9e0ff */
[----:B------:R-:W4:Y:S01]  /*1c3c0*/  LDL.LU R16, [R1+0x188] ;  /* 0x0001880001107983 */ /* 0x000f220000300800 */
[----:B--2---:R-:W-:Y:S02]  /*1c3d0*/  IMAD.MOV.U32 R4, RZ, RZ, R12 ;  /* 0x000000ffff047224 */ /* 0x004fe400078e000c */
[----:B------:R-:W-:Y:S02]  /*1c3e0*/  IMAD.MOV.U32 R5, RZ, RZ, R14 ;  /* 0x000000ffff057224 */ /* 0x000fe400078e000e */
[----:B-1----:R-:W2:Y:S01]  /*1c3f0*/  LDL.LU R14, [R1+0x1ac] ;  /* 0x0001ac00010e7983 */ /* 0x002ea20000300800 */
[----:B------:R-:W-:-:S03]  /*1c400*/  IADD3 R19, P5, PT, R19, UR54, RZ ;  /* 0x0000003613137c10 */ /* 0x000fc6000ffbe0ff */
[----:B------:R1:W-:Y:S01]  /*1c410*/  LDGSTS.E [R6+0x3600], desc[UR28][R4.64], P1 ;  /* 0x0360000004067fae */ /* 0x0003e200089a101c */
[----:B------:R-:W-:-:S03]  /*1c420*/  IADD3.X R15, PT, PT, R15, UR32, RZ, P4, !PT ;  /* 0x000000200f0f7c10 */ /* 0x000fc6000a7fe4ff */
[----:B------:R-:W2:Y:S01]  /*1c430*/  LDL.LU R12, [R1+0x1cc] ;  /* 0x0001cc00010c7983 */ /* 0x000ea20000300800 */
[----:B------:R-:W-:Y:S01]  /*1c440*/  IADD3.X R20, PT, PT, R20, UR32, RZ, P5, !PT ;  /* 0x0000002014147c10 */ /* 0x000fe2000affe4ff */
[----:B-1----:R-:W-:Y:S02]  /*1c450*/  IMAD.MOV.U32 R4, RZ, RZ, R13 ;  /* 0x000000ffff047224 */ /* 0x002fe400078e000d */
[----:B------:R-:W-:Y:S01]  /*1c460*/  IMAD.MOV.U32 R5, RZ, RZ, R15 ;  /* 0x000000ffff057224 */ /* 0x000fe200078e000f */
[----:B------:R-:W-:Y:S04]  /*1c470*/  STL [R1+0xec], R13 ;  /* 0x0000ec0d01007387 */ /* 0x000fe80000100800 */
[----:B------:R1:W-:Y:S01]  /*1c480*/  LDGSTS.E [R6+0x3a00], desc[UR28][R4.64], P1 ;  /* 0x03a0000004067fae */ /* 0x0003e200089a101c */
[----:B-----5:R-:W-:-:S03]  /*1c490*/  IADD3 R10, P4, PT, R10, UR54, RZ ;  /* 0x000000360a0a7c10 */ /* 0x020fc6000ff9e0ff */
[----:B------:R5:W-:Y:S01]  /*1c4a0*/  STL [R1+0xe8], R15 ;  /* 0x0000e80f01007387 */ /* 0x000be20000100800 */
[----:B------:R-:W-:-:S03]  /*1c4b0*/  IADD3 R8, P5, PT, R8, UR54, RZ ;  /* 0x0000003608087c10 */ /* 0x000fc6000ffbe0ff */
[----:B------:R-:W-:Y:S01]  /*1c4c0*/  STL [R1+0x10c], R19 ;  /* 0x00010c1301007387 */ /* 0x000fe20000100800 */
[----:B-1----:R-:W-:Y:S02]  /*1c4d0*/  IMAD.MOV.U32 R4, RZ, RZ, R19 ;  /* 0x000000ffff047224 */ /* 0x002fe400078e0013 */
[----:B------:R-:W-:Y:S01]  /*1c4e0*/  IMAD.MOV.U32 R5, RZ, RZ, R20 ;  /* 0x000000ffff057224 */ /* 0x000fe200078e0014 */
[----:B-----5:R-:W5:Y:S04]  /*1c4f0*/  LDL.LU R15, [R1+0x1a8] ;  /* 0x0001a800010f7983 */ /* 0x020f680000300800 */
[----:B------:R1:W-:Y:S04]  /*1c500*/  LDGSTS.E [R6+0x3e00], desc[UR28][R4.64], P1 ;  /* 0x03e0000004067fae */ /* 0x0003e800089a101c */
[----:B------:R-:W-:Y:S04]  /*1c510*/  STL [R1+0x108], R20 ;  /* 0x0001081401007387 */ /* 0x000fe80000100800 */
[----:B------:R-:W5:Y:S01]  /*1c520*/  LDL.LU R13, [R1+0x1c8] ;  /* 0x0001c800010d7983 */ /* 0x000f620000300800 */
[----:B-1----:R-:W-:-:S03]  /*1c530*/  IMAD.MOV.U32 R4, RZ, RZ, R10 ;  /* 0x000000ffff047224 */ /* 0x002fc600078e000a */
[----:B------:R1:W-:Y:S01]  /*1c540*/  STL [R1+0x12c], R10 ;  /* 0x00012c0a01007387 */ /* 0x0003e20000100800 */
[----:B------:R-:W-:-:S05]  /*1c550*/  IADD3.X R11, PT, PT, R11, UR32, RZ, P4, !PT ;  /* 0x000000200b0b7c10 */ /* 0x000fca000a7fe4ff */
[----:B------:R-:W-:Y:S01]  /*1c560*/  IMAD.MOV.U32 R5, RZ, RZ, R11 ;  /* 0x000000ffff057224 */ /* 0x000fe200078e000b */
[----:B------:R-:W-:Y:S01]  /*1c570*/  IADD3.X R9, PT, PT, R9, UR32, RZ, P5, !PT ;  /* 0x0000002009097c10 */ /* 0x000fe2000affe4ff */
[----:B------:R-:W-:Y:S04]  /*1c580*/  STL [R1+0x128], R11 ;  /* 0x0001280b01007387 */ /* 0x000fe80000100800 */
[----:B------:R1:W-:Y:S04]  /*1c590*/  STL [R1+0x14c], R8 ;  /* 0x00014c0801007387 */ /* 0x0003e80000100800 */
[----:B------:R1:W-:Y:S04]  /*1c5a0*/  LDGSTS.E [R6+0x4200], desc[UR28][R4.64], P1 ;  /* 0x0420000004067fae */ /* 0x0003e800089a101c */
[----:B------:R1:W-:Y:S04]  /*1c5b0*/  STL [R1+0x148], R9 ;  /* 0x0001480901007387 */ /* 0x0003e80000100800 */
[----:B-1----:R-:W5:Y:S01]  /*1c5c0*/  LDL.LU R10, [R1+0x1e8] ;  /* 0x0001e800010a7983 */ /* 0x002f620000300800 */
[----:B------:R-:W-:-:S03]  /*1c5d0*/  IMAD.MOV.U32 R4, RZ, RZ, R8 ;  /* 0x000000ffff047224 */ /* 0x000fc600078e0008 */
        /* <DEDUP_REMOVED lines=9> */
[----:B---3--:R-:W-:-:S05]  /*1c670*/  IADD3.X R18, PT, PT, R18, UR32, RZ, P4, !PT ;  /* 0x0000002012127c10 */ /* 0x008fca000a7fe4ff */
[----:B------:R-:W-:Y:S01]  /*1c680*/  IMAD.MOV.U32 R5, RZ, RZ, R18 ;  /* 0x000000ffff057224 */ /* 0x000fe200078e0012 */
[----:B----4-:R-:W-:Y:S01]  /*1c690*/  IADD3.X R16, PT, PT, R16, UR32, RZ, P5, !PT ;  /* 0x0000002010107c10 */ /* 0x010fe2000affe4ff */
[----:B------:R-:W-:Y:S04]  /*1c6a0*/  STL [R1+0x168], R18 ;  /* 0x0001681201007387 */ /* 0x000fe80000100800 */
[----:B------:R1:W-:Y:S04]  /*1c6b0*/  STL [R1+0x18c], R7 ;  /* 0x00018c0701007387 */ /* 0x0003e80000100800 */
[----:B------:R3:W-:Y:S04]  /*1c6c0*/  LDGSTS.E [R6+0x4a00], desc[UR28][R4.64], P1 ;  /* 0x04a0000004067fae */ /* 0x0007e800089a101c */
[----:B------:R4:W-:Y:S04]  /*1c6d0*/  STL [R1+0x188], R16 ;  /* 0x0001881001007387 */ /* 0x0009e80000100800 */
[----:B------:R-:W5:Y:S01]  /*1c6e0*/  LDL.LU R22, [R1+0x228] ;  /* 0x0002280001167983 */ /* 0x000f620000300800 */
[----:B---3--:R-:W-:-:S03]  /*1c6f0*/  IMAD.MOV.U32 R4, RZ, RZ, R7 ;  /* 0x000000ffff047224 */ /* 0x008fc600078e0007 */
[----:B-1----:R-:W3:Y:S01]  /*1c700*/  LDL.LU R7, [R1+0x22c] ;  /* 0x00022c0001077983 */ /* 0x002ee20000300800 */
[----:B--2---:R-:W-:-:S03]  /*1c710*/  IADD3 R14, P4, PT, R14, UR54, RZ ;  /* 0x000000360e0e7c10 */ /* 0x004fc6000ff9e0ff */
[----:B------:R-:W2:Y:S04]  /*1c720*/  LDL.LU R21, [R1+0x248] ;  /* 0x0002480001157983 */ /* 0x000ea80000300800 */
[----:B------:R-:W2:Y:S01]  /*1c730*/  LDL.LU R20, [R1+0x24c] ;  /* 0x00024c0001147983 */ /* 0x000ea20000300800 */
[----:B------:R-:W-:Y:S01]  /*1c740*/  IMAD.MOV.U32 R5, RZ, RZ, R16 ;  /* 0x000000ffff057224 */ /* 0x000fe200078e0010 */
[----:B------:R-:W-:Y:S02]  /*1c750*/  IADD3 R12, P5, PT, R12, UR54, RZ ;  /* 0x000000360c0c7c10 */ /* 0x000fe4000ffbe0ff */
[----:B------:R-:W-:Y:S04]  /*1c760*/  STL [R1+0x1ac], R14 ;  /* 0x0001ac0e01007387 */ /* 0x000fe80000100800 */
[----:B------:R1:W-:Y:S01]  /*1c770*/  LDGSTS.E [R6+0x4e00], desc[UR28][R4.64], P1 ;  /* 0x04e0000004067fae */ /* 0x0003e200089a101c */
[----:B-----5:R-:W-:-:S05]  /*1c780*/  IADD3.X R15, PT, PT, R15, UR32, RZ, P4, !PT ;  /* 0x000000200f0f7c10 */ /* 0x020fca000a7fe4ff */
[----:B------:R5:W-:Y:S01]  /*1c790*/  STL [R1+0x1a8], R15 ;  /* 0x0001a80f01007387 */ /* 0x000be20000100800 */
[----:B-1----:R-:W-:Y:S02]  /*1c7a0*/  IMAD.MOV.U32 R4, RZ, RZ, R14 ;  /* 0x000000ffff047224 */ /* 0x002fe400078e000e */
[----:B------:R-:W-:Y:S01]  /*1c7b0*/  IMAD.MOV.U32 R5, RZ, RZ, R15 ;  /* 0x000000ffff057224 */ /* 0x000fe200078e000f */
[----:B------:R-:W-:Y:S01]  /*1c7c0*/  IADD3.X R13, PT, PT, R13, UR32, RZ, P5, !PT ;  /* 0x000000200d0d7c10 */ /* 0x000fe2000affe4ff */
[----:B------:R-:W-:Y:S04]  /*1c7d0*/  STL [R1+0x1cc], R12 ;  /* 0x0001cc0c01007387 */ /* 0x000fe80000100800 */
[----:B------:R-:W2:Y:S04]  /*1c7e0*/  LDL.LU R18, [R1+0x26c] ;  /* 0x00026c0001127983 */ /* 0x000ea80000300800 */
[----:B------:R1:W-:Y:S04]  /*1c7f0*/  STL [R1+0x1c8], R13 ;  /* 0x0001c80d01007387 */ /* 0x0003e80000100800 */
[----:B----4-:R-:W4:Y:S04]  /*1c800*/  LDL.LU R16, [R1+0x28c] ;  /* 0x00028c0001107983 */ /* 0x010f280000300800 */
[----:B------:R1:W-:Y:S04]  /*1c810*/  LDGSTS.E [R6+0x5200], desc[UR28][R4.64], P1 ;  /* 0x0520000004067fae */ /* 0x0003e800089a101c */
[----:B------:R-:W4:Y:S04]  /*1c820*/  LDL.LU R19, [R1+0x268] ;  /* 0x0002680001137983 */ /* 0x000f280000300800 */
[----:B------:R-:W4:Y:S01]  /*1c830*/  LDL.LU R17, [R1+0x288] ;  /* 0x0002880001117983 */ /* 0x000f220000300800 */
[----:B-1----:R-:W-:-:S03]  /*1c840*/  IMAD.MOV.U32 R4, RZ, RZ, R12 ;  /* 0x000000ffff047224 */ /* 0x002fc600078e000c */
[----:B-----5:R-:W5:Y:S01]  /*1c850*/  LDL.LU R15, [R1+0x2a8] ;  /* 0x0002a800010f7983 */ /* 0x020f620000300800 */
[----:B------:R-:W-:-:S03]  /*1c860*/  IMAD.MOV.U32 R5, RZ, RZ, R13 ;  /* 0x000000ffff057224 */ /* 0x000fc600078e000d */
[----:B------:R-:W5:Y:S04]  /*1c870*/  LDL.LU R14, [R1+0x2ac] ;  /* 0x0002ac00010e7983 */ /* 0x000f680000300800 */
[----:B------:R-:W5:Y:S04]  /*1c880*/  LDL.LU R13, [R1+0x2c8] ;  /* 0x0002c800010d7983 */ /* 0x000f680000300800 */
[----:B------:R-:W5:Y:S04]  /*1c890*/  LDL.LU R12, [R1+0x2cc] ;  /* 0x0002cc00010c7983 */ /* 0x000f680000300800 */
[----:B------:R1:W-:Y:S01]  /*1c8a0*/  LDGSTS.E [R6+0x5600], desc[UR28][R4.64], P1 ;  /* 0x0560000004067fae */ /* 0x0003e200089a101c */
[----:B------:R-:W-:-:S04]  /*1c8b0*/  IADD3 R8, P4, PT, R8, UR54, RZ ;  /* 0x0000003608087c10 */ /* 0x000fc8000ff9e0ff */
[----:B------:R-:W-:Y:S02]  /*1c8c0*/  IADD3.X R10, PT, PT, R10, UR32, RZ, P4, !PT ;  /* 0x000000200a0a7c10 */ /* 0x000fe4000a7fe4ff */
[----:B------:R-:W-:Y:S01]  /*1c8d0*/  IADD3 R9, P5, PT, R9, UR54, RZ ;  /* 0x0000003609097c10 */ /* 0x000fe2000ffbe0ff */
        /* <DEDUP_REMOVED lines=10> */
[----:B------:R-:W-:-:S02]  /*1c980*/  IMAD.MOV.U32 R5, RZ, RZ, R11 ;  /* 0x000000ffff057224 */ /* 0x000fc400078e000b */
[----:B------:R-:W-:Y:S01]  /*1c990*/  IMAD.MOV.U32 R4, RZ, RZ, R9 ;  /* 0x000000ffff047224 */ /* 0x000fe200078e0009 */
[----:B-1----:R-:W5:Y:S04]  /*1c9a0*/  LDL.LU R11, [R1+0x2e8] ;  /* 0x0002e800010b7983 */ /* 0x002f680000300800 */
[----:B------:R-:W5:Y:S04]  /*1c9b0*/  LDL.LU R9, [R1+0x308] ;  /* 0x0003080001097983 */ /* 0x000f680000300800 */
[----:B------:R1:W-:Y:S01]  /*1c9c0*/  LDGSTS.E [R6+0x5e00], desc[UR28][R4.64], P1 ;  /* 0x05e0000004067fae */ /* 0x0003e200089a101c */
[----:B---3--:R-:W-:-:S04]  /*1c9d0*/  IADD3 R7, P4, PT, R7, UR54, RZ ;  /* 0x0000003607077c10 */ /* 0x008fc8000ff9e0ff */
[----:B------:R-:W-:Y:S01]  /*1c9e0*/  IADD3.X R22, PT, PT, R22, UR32, RZ, P4, !PT ;  /* 0x0000002016167c10 */ /* 0x000fe2000a7fe4ff */
[----:B------:R3:W-:Y:S01]  /*1c9f0*/  STL [R1+0x22c], R7 ;  /* 0x00022c0701007387 */ /* 0x0007e20000100800 */
[----:B--2---:R-:W-:-:S03]  /*1ca00*/  IADD3 R20, P5, PT, R20, UR54, RZ ;  /* 0x0000003614147c10 */ /* 0x004fc6000ffbe0ff */
[----:B------:R-:W-:Y:S01]  /*1ca10*/  STL [R1+0x228], R22 ;  /* 0x0002281601007387 */ /* 0x000fe20000100800 */
[----:B-1----:R-:W-:-:S03]  /*1ca20*/  IMAD.MOV.U32 R4, RZ, RZ, R7 ;  /* 0x000000ffff047224 */ /* 0x002fc600078e0007 */
[----:B------:R-:W-:Y:S04]  /*1ca30*/  STL [R1+0x24c], R20 ;  /* 0x00024c1401007387 */ /* 0x000fe80000100800 */
[----:B---3--:R-:W2:Y:S01]  /*1ca40*/  LDL R7, [R1+0x5c8] ;  /* 0x0005c80001077983 */ /* 0x008ea20000100800 */
[----:B------:R-:W-:Y:S01]  /*1ca50*/  IMAD.MOV.U32 R5, RZ, RZ, R22 ;  /* 0x000000ffff057224 */ /* 0x000fe200078e0016 */
[----:B------:R-:W-:-:S04]  /*1ca60*/  IADD3.X R21, PT, PT, R21, UR32, RZ, P5, !PT ;  /* 0x0000002015157c10 */ /* 0x000fc8000affe4ff */
[----:B------:R1:W-:Y:S04]  /*1ca70*/  LDGSTS.E [R6+0x6200], desc[UR28][R4.64], P1 ;  /* 0x0620000004067fae */ /* 0x0003e800089a101c */
[----:B------:R-:W-:Y:S01]  /*1ca80*/  STL [R1+0x248], R21 ;  /* 0x0002481501007387 */ /* 0x000fe20000100800 */
[----:B------:R-:W-:Y:S01]  /*1ca90*/  IADD3 R18, P4, PT, R18, UR54, RZ ;  /* 0x0000003612127c10 */ /* 0x000fe2000ff9e0ff */
[----:B-1----:R-:W-:Y:S02]  /*1caa0*/  IMAD.MOV.U32 R4, RZ, RZ, R20 ;  /* 0x000000ffff047224 */ /* 0x002fe400078e0014 */
[----:B------:R-:W-:Y:S01]  /*1cab0*/  IMAD.MOV.U32 R5, RZ, RZ, R21 ;  /* 0x000000ffff057224 */ /* 0x000fe200078e0015 */
[----:B----4-:R-:W-:-:S04]  /*1cac0*/  IADD3 R16, P5, PT, R16, UR54, RZ ;  /* 0x0000003610107c10 */ /* 0x010fc8000ffbe0ff */
[----:B------:R1:W-:Y:S01]  /*1cad0*/  LDGSTS.E [R6+0x6600], desc[UR28][R4.64], P1 ;  /* 0x0660000004067fae */ /* 0x0003e200089a101c */
[----:B------:R-:W-:Y:S02]  /*1cae0*/  IADD3.X R19, PT, PT, R19, UR32, RZ, P4, !PT ;  /* 0x0000002013137c10 */ /* 0x000fe4000a7fe4ff */
[----:B------:R-:W-:Y:S01]  /*1caf0*/  IADD3.X R17, PT, PT, R17, UR32, RZ, P5, !PT ;  /* 0x0000002011117c10 */ /* 0x000fe2000affe4ff */
[----:B------:R3:W-:Y:S01]  /*1cb00*/  STL [R1+0x26c], R18 ;  /* 0x00026c1201007387 */ /* 0x0007e20000100800 */
[----:B-1----:R-:W-:Y:S02]  /*1cb10*/  IMAD.MOV.U32 R4, RZ, RZ, R18 ;  /* 0x000000ffff047224 */ /* 0x002fe400078e0012 */
[----:B------:R-:W-:Y:S01]  /*1cb20*/  IMAD.MOV.U32 R5, RZ, RZ, R19 ;  /* 0x000000ffff057224 */ /* 0x000fe200078e0013 */
[----:B-----5:R-:W-:Y:S01]  /*1cb30*/  IADD3 R14, P4, PT, R14, UR54, RZ ;  /* 0x000000360e0e7c10 */ /* 0x020fe2000ff9e0ff */
[----:B------:R-:W-:Y:S03]  /*1cb40*/  STL [R1+0x268], R19 ;  /* 0x0002681301007387 */ /* 0x000fe60000100800 */
[----:B------:R-:W-:-:S02]  /*1cb50*/  IADD3.X R15, PT, PT, R15, UR32, RZ, P4, !PT ;  /* 0x000000200f0f7c10 */ /* 0x000fc4000a7fe4ff */
[----:B------:R-:W-:Y:S01]  /*1cb60*/  IADD3 R12, P5, PT, R12, UR54, RZ ;  /* 0x000000360c0c7c10 */ /* 0x000fe2000ffbe0ff */
[----:B------:R-:W-:Y:S03]  /*1cb70*/  STL [R1+0x28c], R16 ;  /* 0x00028c1001007387 */ /* 0x000fe60000100800 */
[----:B------:R-:W-:Y:S01]  /*1cb80*/  IADD3.X R13, PT, PT, R13, UR32, RZ, P5, !PT ;  /* 0x000000200d0d7c10 */ /* 0x000fe2000affe4ff */
[----:B------:R-:W-:Y:S04]  /*1cb90*/  STL [R1+0x288], R17 ;  /* 0x0002881101007387 */ /* 0x000fe80000100800 */
[----:B------:R1:W-:Y:S04]  /*1cba0*/  STL [R1+0x2ac], R14 ;  /* 0x0002ac0e01007387 */ /* 0x0003e80000100800 */
[----:B------:R4:W-:Y:S04]  /*1cbb0*/  LDGSTS.E [R6+0x6a00], desc[UR28][R4.64], P1 ;  /* 0x06a0000004067fae */ /* 0x0009e800089a101c */
[----:B------:R5:W-:Y:S04]  /*1cbc0*/  STL [R1+0x2a8], R15 ;  /* 0x0002a80f01007387 */ /* 0x000be80000100800 */
[----:B------:R-:W-:Y:S01]  /*1cbd0*/  STL [R1+0x2cc], R12 ;  /* 0x0002cc0c01007387 */ /* 0x000fe20000100800 */
[----:B----4-:R-:W-:-:S03]  /*1cbe0*/  IMAD.MOV.U32 R4, RZ, RZ, R16 ;  /* 0x000000ffff047224 */ /* 0x010fc600078e0010 */
[----:B------:R4:W-:Y:S01]  /*1cbf0*/  STL [R1+0x2c8], R13 ;  /* 0x0002c80d01007387 */ /* 0x0009e20000100800 */
[----:B------:R-:W-:-:S05]  /*1cc00*/  IMAD.MOV.U32 R5, RZ, RZ, R17 ;  /* 0x000000ffff057224 */ /* 0x000fca00078e0011 */
[----:B------:R1:W-:Y:S02]  /*1cc10*/  LDGSTS.E [R6+0x6e00], desc[UR28][R4.64], P1 ;  /* 0x06e0000004067fae */ /* 0x0003e400089a101c */
[----:B-1----:R-:W-:Y:S01]  /*1cc20*/  IMAD.MOV.U32 R4, RZ, RZ, R14 ;  /* 0x000000ffff047224 */ /* 0x002fe200078e000e */
[----:B------:R-:W-:Y:S02]  /*1cc30*/  IADD3 R10, P4, PT, R10, UR54, RZ ;  /* 0x000000360a0a7c10 */ /* 0x000fe4000ff9e0ff */
[----:B------:R-:W-:-:S03]  /*1cc40*/  IADD3 R8, P5, PT, R8, UR54, RZ ;  /* 0x0000003608087c10 */ /* 0x000fc6000ffbe0ff */
[----:B------:R1:W-:Y:S01]  /*1cc50*/  STL [R1+0x2ec], R10 ;  /* 0x0002ec0a01007387 */ /* 0x0003e20000100800 */
[----:B------:R-:W-:Y:S02]  /*1cc60*/  IADD3.X R11, PT, PT, R11, UR32, RZ, P4, !PT ;  /* 0x000000200b0b7c10 */ /* 0x000fe4000a7fe4ff */
[----:B------:R-:W-:-:S03]  /*1cc70*/  IADD3.X R9, PT, PT, R9, UR32, RZ, P5, !PT ;  /* 0x0000002009097c10 */ /* 0x000fc6000affe4ff */
[----:B------:R-:W-:Y:S04]  /*1cc80*/  STL [R1+0x2e8], R11 ;  /* 0x0002e80b01007387 */ /* 0x000fe80000100800 */
[----:B------:R1:W-:Y:S04]  /*1cc90*/  STL [R1+0x30c], R8 ;  /* 0x00030c0801007387 */ /* 0x0003e80000100800 */
[----:B------:R1:W-:Y:S04]  /*1cca0*/  STL [R1+0x308], R9 ;  /* 0x0003080901007387 */ /* 0x0003e80000100800 */
[----:B---3--:R-:W3:Y:S04]  /*1ccb0*/  LDL.LU R18, [R1+0x10] ;  /* 0x0000100001127983 */ /* 0x008ee80000300800 */
[----:B------:R-:W3:Y:S01]  /*1ccc0*/  LDL.LU R14, [R1+0x14] ;  /* 0x00001400010e7983 */ /* 0x000ee20000300800 */
[----:B------:R-:W-:Y:S01]  /*1ccd0*/  IMAD.MOV.U32 R5, RZ, RZ, R15 ;  /* 0x000000ffff057224 */ /* 0x000fe200078e000f */
[----:B------:R-:W-:-:S02]  /*1cce0*/  IADD3 R202, P4, PT, R202, UR54, RZ ;  /* 0x00000036caca7c10 */ /* 0x000fc4000ff9e0ff */
[----:B------:R-:W-:Y:S01]  /*1ccf0*/  IADD3 R210, P5, PT, R210, UR54, RZ ;  /* 0x00000036d2d27c10 */ /* 0x000fe2000ffbe0ff */
[----:B-----5:R-:W5:Y:S04]  /*1cd00*/  LDL.LU R15, [R1+0x30] ;  /* 0x00003000010f7983 */ /* 0x020f680000300800 */
[----:B------:R1:W-:Y:S02]  /*1cd10*/  LDGSTS.E [R6+0x7200], desc[UR28][R4.64], P1 ;  /* 0x0720000004067fae */ /* 0x0003e400089a101c */
[----:B-1----:R-:W-:Y:S02]  /*1cd20*/  IMAD.MOV.U32 R4, RZ, RZ, R12 ;  /* 0x000000ffff047224 */ /* 0x002fe400078e000c */
[----:B------:R-:W-:Y:S01]  /*1cd30*/  IMAD.MOV.U32 R5, RZ, RZ, R13 ;  /* 0x000000ffff057224 */ /* 0x000fe200078e000d */
[----:B------:R-:W-:Y:S01]  /*1cd40*/  IADD3.X R201, PT, PT, R201, UR32, RZ, P4, !PT ;  /* 0x00000020c9c97c10 */ /* 0x000fe2000a7fe4ff */
[----:B----4-:R-:W4:Y:S04]  /*1cd50*/  LDL.LU R13, [R1+0x34] ;  /* 0x00003400010d7983 */ /* 0x010f280000300800 */
[----:B------:R1:W-:Y:S02]  /*1cd60*/  LDGSTS.E [R6+0x7600], desc[UR28][R4.64], P1 ;  /* 0x0760000004067fae */ /* 0x0003e400089a101c */
[----:B-1----:R-:W-:-:S02]  /*1cd70*/  IMAD.MOV.U32 R4, RZ, RZ, R10 ;  /* 0x000000ffff047224 */ /* 0x002fc400078e000a */
[----:B------:R-:W-:Y:S01]  /*1cd80*/  IMAD.MOV.U32 R5, RZ, RZ, R11 ;  /* 0x000000ffff057224 */ /* 0x000fe200078e000b */
[----:B------:R-:W-:Y:S01]  /*1cd90*/  IADD3.X R209, PT, PT, R209, UR32, RZ, P5, !PT ;  /* 0x00000020d1d17c10 */ /* 0x000fe2000affe4ff */
[----:B------:R-:W5:Y:S04]  /*1cda0*/  LDL.LU R10, [R1+0x50] ;  /* 0x00005000010a7983 */ /* 0x000f680000300800 */
[----:B------:R1:W-:Y:S01]  /*1cdb0*/  LDGSTS.E [R6+0x7a00], desc[UR28][R4.64], P1 ;  /* 0x07a0000004067fae */ /* 0x0003e200089a101c */
[----:B------:R-:W-:Y:S01]  /*1cdc0*/  IADD3 R218, P4, PT, R218, UR54, RZ ;  /* 0x00000036dada7c10 */ /* 0x000fe2000ff9e0ff */
[----:B-1----:R-:W-:Y:S02]  /*1cdd0*/  IMAD.MOV.U32 R4, RZ, RZ, R8 ;  /* 0x000000ffff047224 */ /* 0x002fe400078e0008 */
[----:B------:R-:W-:Y:S01]  /*1cde0*/  IMAD.MOV.U32 R5, RZ, RZ, R9 ;  /* 0x000000ffff057224 */ /* 0x000fe200078e0009 */
[----:B------:R-:W5:Y:S04]  /*1cdf0*/  LDL.LU R8, [R1+0x54] ;  /* 0x0000540001087983 */ /* 0x000f680000300800 */
[----:B------:R1:W-:Y:S01]  /*1ce00*/  LDGSTS.E [R6+0x7e00], desc[UR28][R4.64], P1 ;  /* 0x07e0000004067fae */ /* 0x0003e200089a101c */
[----:B------:R-:W-:-:S02]  /*1ce10*/  IADD3.X R217, PT, PT, R217, UR32, RZ, P4, !PT ;  /* 0x00000020d9d97c10 */ /* 0x000fc4000a7fe4ff */
[----:B------:R-:W-:Y:S01]  /*1ce20*/  IADD3 R226, P5, PT, R226, UR54, RZ ;  /* 0x00000036e2e27c10 */ /* 0x000fe2000ffbe0ff */
[----:B------:R-:W5:Y:S01]  /*1ce30*/  LDL.LU R11, [R1+0x70] ;  /* 0x00007000010b7983 */ /* 0x000f620000300800 */
[----:B-1----:R-:W-:Y:S02]  /*1ce40*/  IMAD.MOV.U32 R4, RZ, RZ, R202 ;  /* 0x000000ffff047224 */ /* 0x002fe400078e00ca */
[----:B------:R-:W-:Y:S01]  /*1ce50*/  IMAD.MOV.U32 R5, RZ, RZ, R201 ;  /* 0x000000ffff057224 */ /* 0x000fe200078e00c9 */
[----:B------:R-:W-:Y:S01]  /*1ce60*/  IADD3.X R225, PT, PT, R225, UR32, RZ, P5, !PT ;  /* 0x00000020e1e17c10 */ /* 0x000fe2000affe4ff */
[----:B------:R-:W5:Y:S01]  /*1ce70*/  LDL.LU R9, [R1+0x74] ;  /* 0x0000740001097983 */ /* 0x000f620000300800 */
[----:B------:R-:W-:Y:S02]  /*1ce80*/  IADD3 R234, P4, PT, R234, UR54, RZ ;  /* 0x00000036eaea7c10 */ /* 0x000fe4000ff9e0ff */
[----:B------:R-:W-:Y:S01]  /*1ce90*/  IADD3 R242, P5, PT, R242, UR54, RZ ;  /* 0x00000036f2f27c10 */ /* 0x000fe2000ffbe0ff */
[----:B------:R-:W5:Y:S01]  /*1cea0*/  LDL.LU R17, [R1+0x90] ;  /* 0x0000900001117983 */ /* 0x000f620000300800 */
[----:B------:R-:W-:-:S02]  /*1ceb0*/  IADD3.X R233, PT, PT, R233, UR32, RZ, P4, !PT ;  /* 0x00000020e9e97c10 */ /* 0x000fc4000a7fe4ff */
[----:B------:R-:W-:Y:S02]  /*1cec0*/  IADD3.X R241, PT, PT, R241, UR32, RZ, P5, !PT ;  /* 0x00000020f1f17c10 */ /* 0x000fe4000affe4ff */
[----:B------:R-:W-:-:S04]  /*1ced0*/  IADD3 R250, P4, PT, R250, UR54, RZ ;  /* 0x00000036fafa7c10 */ /* 0x000fc8000ff9e0ff */
[----:B------:R-:W-:Y:S01]  /*1cee0*/  IADD3.X R249, PT, PT, R249, UR32, RZ, P4, !PT ;  /* 0x00000020f9f97c10 */ /* 0x000fe2000a7fe4ff */
[----:B--2---:R-:W-:Y:S02]  /*1cef0*/  VIADD R6, R7, UR7 ;  /* 0x0000000707067c36 */ /* 0x004fe40008000000 */
[----:B------:R-:W2:Y:S04]  /*1cf00*/  LDL.LU R7, [R1+0x94] ;  /* 0x0000940001077983 */ /* 0x000ea80000300800 */
[----:B------:R1:W-:Y:S04]  /*1cf10*/  LDGSTS.E [R6+0x300], desc[UR28][R4.64], P1 ;  /* 0x0030000004067fae */ /* 0x0003e800089a101c */
[----:B------:R-:W2:Y:S04]  /*1cf20*/  LDL.LU R16, [R1+0xb4] ;  /* 0x0000b40001107983 */ /* 0x000ea80000300800 */
[----:B------:R-:W2:Y:S01]  /*1cf30*/  LDL.LU R12, [R1+0xd4] ;  /* 0x0000d400010c7983 */ /* 0x000ea20000300800 */
[----:B-1----:R-:W-:-:S02]  /*1cf40*/  IMAD.MOV.U32 R4, RZ, RZ, R210 ;  /* 0x000000ffff047224 */ /* 0x002fc400078e00d2 */
[----:B------:R-:W-:-:S05]  /*1cf50*/  IMAD.MOV.U32 R5, RZ, RZ, R209 ;  /* 0x000000ffff057224 */ /* 0x000fca00078e00d1 */
[----:B------:R1:W-:Y:S02]  /*1cf60*/  LDGSTS.E [R6+0x700], desc[UR28][R4.64], P1 ;  /* 0x0070000004067fae */ /* 0x0003e400089a101c */
        /* <DEDUP_REMOVED lines=15> */
[----:B---3--:R-:W-:-:S04]  /*1d060*/  IADD3 R14, P5, PT, R14, UR54, RZ ;  /* 0x000000360e0e7c10 */ /* 0x008fc8000ffbe0ff */
[----:B------:R-:W-:Y:S01]  /*1d070*/  IADD3.X R18, PT, PT, R18, UR32, RZ, P5, !PT ;  /* 0x0000002012127c10 */ /* 0x000fe2000affe4ff */
[----:B------:R-:W-:Y:S04]  /*1d080*/  STL [R1+0x14], R14 ;  /* 0x0000140e01007387 */ /* 0x000fe80000100800 */
[----:B------:R3:W-:Y:S01]  /*1d090*/  STL [R1+0x10], R18 ;  /* 0x0000101201007387 */ /* 0x0007e20000100800 */
[----:B-1----:R-:W-:Y:S02]  /*1d0a0*/  IMAD.MOV.U32 R5, RZ, RZ, R18 ;  /* 0x000000ffff057224 */ /* 0x002fe400078e0012 */
[----:B------:R-:W-:-:S05]  /*1d0b0*/  IMAD.MOV.U32 R4, RZ, RZ, R14 ;  /* 0x000000ffff047224 */ /* 0x000fca00078e000e */
[----:B------:R1:W-:Y:S04]  /*1d0c0*/  LDGSTS.E [R6+0x1f00], desc[UR28][R4.64], P1 ;  /* 0x01f0000004067fae */ /* 0x0003e800089a101c */
[----:B---3--:R-:W3:Y:S04]  /*1d0d0*/  LDL.LU R18, [R1+0xb0] ;  /* 0x0000b00001127983 */ /* 0x008ee80000300800 */
[----:B------:R-:W3:Y:S01]  /*1d0e0*/  LDL.LU R14, [R1+0xd0] ;  /* 0x0000d000010e7983 */ /* 0x000ee20000300800 */
[----:B----4-:R-:W-:-:S04]  /*1d0f0*/  IADD3 R13, P4, PT, R13, UR54, RZ ;  /* 0x000000360d0d7c10 */ /* 0x010fc8000ff9e0ff */
[----:B-----5:R-:W-:Y:S01]  /*1d100*/  IADD3.X R15, PT, PT, R15, UR32, RZ, P4, !PT ;  /* 0x000000200f0f7c10 */ /* 0x020fe2000a7fe4ff */
[----:B------:R4:W-:Y:S01]  /*1d110*/  STL [R1+0x34], R13 ;  /* 0x0000340d01007387 */ /* 0x0009e20000100800 */
[----:B-1----:R-:W-:-:S03]  /*1d120*/  IMAD.MOV.U32 R4, RZ, RZ, R13 ;  /* 0x000000ffff047224 */ /* 0x002fc600078e000d */
[----:B------:R1:W-:Y:S01]  /*1d130*/  STL [R1+0x30], R15 ;  /* 0x0000300f01007387 */ /* 0x0003e20000100800 */
[----:B------:R-:W-:-:S05]  /*1d140*/  IMAD.MOV.U32 R5, RZ, RZ, R15 ;  /* 0x000000ffff057224 */ /* 0x000fca00078e000f */
[----:B------:R5:W-:Y:S01]  /*1d150*/  LDGSTS.E [R6+0x2300], desc[UR28][R4.64], P1 ;  /* 0x0230000004067fae */ /* 0x000be200089a101c */
[----:B------:R-:W-:-:S04]  /*1d160*/  IADD3 R8, P5, PT, R8, UR54, RZ ;  /* 0x0000003608087c10 */ /* 0x000fc8000ffbe0ff */
[----:B------:R-:W-:Y:S01]  /*1d170*/  IADD3.X R10, PT, PT, R10, UR32, RZ, P5, !PT ;  /* 0x000000200a0a7c10 */ /* 0x000fe2000affe4ff */
[----:B------:R-:W-:Y:S04]  /*1d180*/  STL [R1+0x54], R8 ;  /* 0x0000540801007387 */ /* 0x000fe80000100800 */
[----:B----4-:R-:W4:Y:S04]  /*1d190*/  LDL.LU R13, [R1+0xf4] ;  /* 0x0000f400010d7983 */ /* 0x010f280000300800 */
[----:B------:R5:W-:Y:S04]  /*1d1a0*/  STL [R1+0x50], R10 ;  /* 0x0000500a01007387 */ /* 0x000be80000100800 */
[----:B------:R-:W4:Y:S04]  /*1d1b0*/  LDL.LU R19, [R1+0x114] ;  /* 0x0001140001137983 */ /* 0x000f280000300800 */
[----:B-1----:R-:W4:Y:S01]  /*1d1c0*/  LDL.LU R15, [R1+0xf0] ;  /* 0x0000f000010f7983 */ /* 0x002f220000300800 */
[----:B------:R-:W-:Y:S01]  /*1d1d0*/  IADD3 R9, P4, PT, R9, UR54, RZ ;  /* 0x0000003609097c10 */ /* 0x000fe2000ff9e0ff */
[----:B-----5:R-:W-:-:S02]  /*1d1e0*/  IMAD.MOV.U32 R4, RZ, RZ, R8 ;  /* 0x000000ffff047224 */ /* 0x020fc400078e0008 */
[----:B------:R-:W5:Y:S01]  /*1d1f0*/  LDL.LU R20, [R1+0x110] ;  /* 0x0001100001147983 */ /* 0x000f620000300800 */
[----:B------:R-:W-:Y:S01]  /*1d200*/  IMAD.MOV.U32 R5, RZ, RZ, R10 ;  /* 0x000000ffff057224 */ /* 0x000fe200078e000a */
[----:B------:R-:W-:Y:S02]  /*1d210*/  IADD3.X R11, PT, PT, R11, UR32, RZ, P4, !PT ;  /* 0x000000200b0b7c10 */ /* 0x000fe4000a7fe4ff */
[----:B------:R-:W5:Y:S04]  /*1d220*/  LDL.LU R10, [R1+0x134] ;  /* 0x00013400010a7983 */ /* 0x000f680000300800 */
[----:B------:R-:W5:Y:S04]  /*1d230*/  LDL.LU R8, [R1+0x154] ;  /* 0x0001540001087983 */ /* 0x000f680000300800 */
[----:B------:R-:W-:Y:S04]  /*1d240*/  STL [R1+0x74], R9 ;  /* 0x0000740901007387 */ /* 0x000fe80000100800 */
[----:B------:R1:W-:Y:S04]  /*1d250*/  LDGSTS.E [R6+0x2700], desc[UR28][R4.64], P1 ;  /* 0x0270000004067fae */ /* 0x0003e800089a101c */
[----:B------:R2:W-:Y:S01]  /*1d260*/  STL [R1+0x70], R11 ;  /* 0x0000700b01007387 */ /* 0x0005e20000100800 */
[----:B-1----:R-:W-:-:S02]  /*1d270*/  IMAD.MOV.U32 R5, RZ, RZ, R11 ;  /* 0x000000ffff057224 */ /* 0x002fc400078e000b */
[----:B------:R-:W-:-:S05]  /*1d280*/  IMAD.MOV.U32 R4, RZ, RZ, R9 ;  /* 0x000000ffff047224 */ /* 0x000fca00078e0009 */
[----:B------:R1:W-:Y:S01]  /*1d290*/  LDGSTS.E [R6+0x2b00], desc[UR28][R4.64], P1 ;  /* 0x02b0000004067fae */ /* 0x0003e200089a101c */
[----:B--2---:R-:W-:-:S04]  /*1d2a0*/  IADD3 R7, P5, PT, R7, UR54, RZ ;  /* 0x0000003607077c10 */ /* 0x004fc8000ffbe0ff */
[----:B------:R-:W-:Y:S01]  /*1d2b0*/  IADD3.X R17, PT, PT, R17, UR32, RZ, P5, !PT ;  /* 0x0000002011117c10 */ /* 0x000fe2000affe4ff */
[----:B------:R-:W-:Y:S04]  /*1d2c0*/  STL [R1+0x94], R7 ;  /* 0x0000940701007387 */ /* 0x000fe80000100800 */
[----:B------:R-:W2:Y:S04]  /*1d2d0*/  LDL.LU R11, [R1+0x130] ;  /* 0x00013000010b7983 */ /* 0x000ea80000300800 */
[----:B------:R1:W-:Y:S04]  /*1d2e0*/  STL [R1+0x90], R17 ;  /* 0x0000901101007387 */ /* 0x0003e80000100800 */
[----:B------:R-:W2:Y:S01]  /*1d2f0*/  LDL.LU R9, [R1+0x150] ;  /* 0x0001500001097983 */ /* 0x000ea20000300800 */
[----:B------:R-:W-:Y:S01]  /*1d300*/  IADD3 R16, P4, PT, R16, UR54, RZ ;  /* 0x0000003610107c10 */ /* 0x000fe2000ff9e0ff */
[----:B-1----:R-:W-:Y:S01]  /*1d310*/  IMAD.MOV.U32 R4, RZ, RZ, R7 ;  /* 0x000000ffff047224 */ /* 0x002fe200078e0007 */
[----:B------:R-:W-:Y:S01]  /*1d320*/  IADD3 R12, P5, PT, R12, UR54, RZ ;  /* 0x000000360c0c7c10 */ /* 0x000fe2000ffbe0ff */
[----:B------:R-:W-:-:S02]  /*1d330*/  IMAD.MOV.U32 R5, RZ, RZ, R17 ;  /* 0x000000ffff057224 */ /* 0x000fc400078e0011 */
[----:B------:R-:W2:Y:S04]  /*1d340*/  LDL.LU R17, [R1+0x174] ;  /* 0x0001740001117983 */ /* 0x000ea80000300800 */
[----:B------:R-:W2:Y:S04]  /*1d350*/  LDL.LU R7, [R1+0x194] ;  /* 0x0001940001077983 */ /* 0x000ea80000300800 */
[----:B------:R-:W-:Y:S04]  /*1d360*/  STL [R1+0xb4], R16 ;  /* 0x0000b41001007387 */ /* 0x000fe80000100800 */
[----:B------:R1:W-:Y:S02]  /*1d370*/  LDGSTS.E [R6+0x2f00], desc[UR28][R4.64], P1 ;  /* 0x02f0000004067fae */ /* 0x0003e400089a101c */
[----:B-1----:R-:W-:Y:S01]  /*1d380*/  IMAD.MOV.U32 R4, RZ, RZ, R16 ;  /* 0x000000ffff047224 */ /* 0x002fe200078e0010 */
[----:B---3--:R-:W-:-:S02]  /*1d390*/  IADD3.X R18, PT, PT, R18, UR32, RZ, P4, !PT ;  /* 0x0000002012127c10 */ /* 0x008fc4000a7fe4ff */
[----:B------:R-:W-:-:S03]  /*1d3a0*/  IADD3.X R14, PT, PT, R14, UR32, RZ, P5, !PT ;  /* 0x000000200e0e7c10 */ /* 0x000fc6000affe4ff */
[----:B------:R1:W-:Y:S01]  /*1d3b0*/  STL [R1+0xb0], R18 ;  /* 0x0000b01201007387 */ /* 0x0003e20000100800 */
[----:B------:R-:W-:-:S03]  /*1d3c0*/  IMAD.MOV.U32 R5, RZ, RZ, R18 ;  /* 0x000000ffff057224 */ /* 0x000fc600078e0012 */
[----:B------:R-:W-:Y:S04]  /*1d3d0*/  STL [R1+0xd4], R12 ;  /* 0x0000d40c01007387 */ /* 0x000fe80000100800 */
[----:B------:R3:W-:Y:S04]  /*1d3e0*/  LDGSTS.E [R6+0x3300], desc[UR28][R4.64], P1 ;  /* 0x0330000004067fae */ /* 0x0007e800089a101c */
[----:B-1----:R-:W2:Y:S04]  /*1d3f0*/  LDL.LU R18, [R1+0x170] ;  /* 0x0001700001127983 */ /* 0x002ea80000300800 */
[----:B------:R1:W-:Y:S04]  /*1d400*/  STL [R1+0xd0], R14 ;  /* 0x0000d00e01007387 */ /* 0x0003e80000100800 */
[----:B------:R-:W2:Y:S01]  /*1d410*/  LDL.LU R16, [R1+0x190] ;  /* 0x0001900001107983 */ /* 0x000ea20000300800 */
[----:B---3--:R-:W-:-:S02]  /*1d420*/  IMAD.MOV.U32 R4, RZ, RZ, R12 ;  /* 0x000000ffff047224 */ /* 0x008fc400078e000c */
[----:B------:R-:W-:Y:S02]  /*1d430*/  IMAD.MOV.U32 R5, RZ, RZ, R14 ;  /* 0x000000ffff057224 */ /* 0x000fe400078e000e */
[----:B-1----:R-:W3:Y:S04]  /*1d440*/  LDL.LU R14, [R1+0x1b4] ;  /* 0x0001b400010e7983 */ /* 0x002ee80000300800 */
[----:B------:R-:W3:Y:S04]  /*1d450*/  LDL.LU R12, [R1+0x1d4] ;  /* 0x0001d400010c7983 */ /* 0x000ee80000300800 */
[----:B------:R1:W-:Y:S01]  /*1d460*/  LDGSTS.E [R6+0x3700], desc[UR28][R4.64], P1 ;  /* 0x0370000004067fae */ /* 0x0003e200089a101c */
[----:B----4-:R-:W-:-:S05]  /*1d470*/  IADD3 R13, P4, PT, R13, UR54, RZ ;  /* 0x000000360d0d7c10 */ /* 0x010fca000ff9e0ff */
[----:B------:R-:W-:Y:S01]  /*1d480*/  STL [R1+0xf4], R13 ;  /* 0x0000f40d01007387 */ /* 0x000fe20000100800 */
[----:B------:R-:W-:Y:S02]  /*1d490*/  IADD3 R19, P5, PT, R19, UR54, RZ ;  /* 0x0000003613137c10 */ /* 0x000fe4000ffbe0ff */
[----:B------:R-:W-:Y:S01]  /*1d4a0*/  IADD3.X R15, PT, PT, R15, UR32, RZ, P4, !PT ;  /* 0x000000200f0f7c10 */ /* 0x000fe2000a7fe4ff */
[----:B-1----:R-:W-:Y:S01]  /*1d4b0*/  IMAD.MOV.U32 R4, RZ, RZ, R13 ;  /* 0x000000ffff047224 */ /* 0x002fe200078e000d */
[----:B-----5:R-:W-:-:S03]  /*1d4c0*/  IADD3.X R20, PT, PT, R20, UR32, RZ, P5, !PT ;  /* 0x0000002014147c10 */ /* 0x020fc6000affe4ff */
[----:B------:R1:W-:Y:S01]  /*1d4d0*/  STL [R1+0xf0], R15 ;  /* 0x0000f00f01007387 */ /* 0x0003e20000100800 */
[----:B------:R-:W-:-:S03]  /*1d4e0*/  IMAD.MOV.U32 R5, RZ, RZ, R15 ;  /* 0x000000ffff057224 */ /* 0x000fc600078e000f */
[----:B------:R-:W-:Y:S01]  /*1d4f0*/  STL [R1+0x114], R19 ;  /* 0x0001141301007387 */ /* 0x000fe20000100800 */
[----:B------:R-:W-:-:S03]  /*1d500*/  IADD3 R10, P4, PT, R10, UR54, RZ ;  /* 0x000000360a0a7c10 */ /* 0x000fc6000ff9e0ff */
[----:B------:R4:W-:Y:S04]  /*1d510*/  LDGSTS.E [R6+0x3b00], desc[UR28][R4.64], P1 ;  /* 0x03b0000004067fae */ /* 0x0009e800089a101c */
[----:B-1----:R-:W5:Y:S04]  /*1d520*/  LDL.LU R15, [R1+0x1b0] ;  /* 0x0001b000010f7983 */ /* 0x002f680000300800 */
[----:B------:R-:W-:Y:S04]  /*1d530*/  STL [R1+0x110], R20 ;  /* 0x0001101401007387 */ /* 0x000fe80000100800 */
[----:B------:R-:W5:Y:S01]  /*1d540*/  LDL.LU R13, [R1+0x1d0] ;  /* 0x0001d000010d7983 */ /* 0x000f620000300800 */
[----:B----4-:R-:W-:-:S02]  /*1d550*/  IMAD.MOV.U32 R4, RZ, RZ, R19 ;  /* 0x000000ffff047224 */ /* 0x010fc400078e0013 */
[----:B------:R-:W-:Y:S01]  /*1d560*/  IMAD.MOV.U32 R5, RZ, RZ, R20 ;  /* 0x000000ffff057224 */ /* 0x000fe200078e0014 */
[----:B------:R-:W-:Y:S01]  /*1d570*/  IADD3 R8, P5, PT, R8, UR54, RZ ;  /* 0x0000003608087c10 */ /* 0x000fe2000ffbe0ff */
[----:B------:R1:W-:Y:S04]  /*1d580*/  STL [R1+0x134], R10 ;  /* 0x0001340a01007387 */ /* 0x0003e80000100800 */
[----:B------:R4:W-:Y:S02]  /*1d590*/  LDGSTS.E [R6+0x3f00], desc[UR28][R4.64], P1 ;  /* 0x03f0000004067fae */ /* 0x0009e400089a101c */
[----:B----4-:R-:W-:Y:S01]  /*1d5a0*/  IMAD.MOV.U32 R4, RZ, RZ, R10 ;  /* 0x000000ffff047224 */ /* 0x010fe200078e000a */
[----:B--2---:R-:W-:-:S05]  /*1d5b0*/  IADD3.X R11, PT, PT, R11, UR32, RZ, P4, !PT ;  /* 0x000000200b0b7c10 */ /* 0x004fca000a7fe4ff */
[----:B------:R-:W-:Y:S01]  /*1d5c0*/  IMAD.MOV.U32 R5, RZ, RZ, R11 ;  /* 0x000000ffff057224 */ /* 0x000fe200078e000b */
[----:B------:R-:W-:Y:S01]  /*1d5d0*/  IADD3.X R9, PT, PT, R9, UR32, RZ, P5, !PT ;  /* 0x0000002009097c10 */ /* 0x000fe2000affe4ff */
[----:B------:R-:W-:Y:S04]  /*1d5e0*/  STL [R1+0x130], R11 ;  /* 0x0001300b01007387 */ /* 0x000fe80000100800 */
[----:B------:R2:W-:Y:S04]  /*1d5f0*/  STL [R1+0x154], R8 ;  /* 0x0001540801007387 */ /* 0x0005e80000100800 */
[----:B------:R4:W-:Y:S04]  /*1d600*/  LDGSTS.E [R6+0x4300], desc[UR28][R4.64], P1 ;  /* 0x0430000004067fae */ /* 0x0009e800089a101c */
[----:B------:R2:W-:Y:S04]  /*1d610*/  STL [R1+0x150], R9 ;  /* 0x0001500901007387 */ /* 0x0005e80000100800 */
[----:B-1----:R-:W5:Y:S01]  /*1d620*/  LDL.LU R10, [R1+0x1f0] ;  /* 0x0001f000010a7983 */ /* 0x002f620000300800 */
[----:B----4-:R-:W-:-:S03]  /*1d630*/  IMAD.MOV.U32 R4, RZ, RZ, R8 ;  /* 0x000000ffff047224 */ /* 0x010fc600078e0008 */
[----:B--2---:R-:W2:Y:S01]  /*1d640*/  LDL.LU R8, [R1+0x1f4] ;  /* 0x0001f40001087983 */ /* 0x004ea20000300800 */
[----:B------:R-:W-:Y:S01]  /*1d650*/  IMAD.MOV.U32 R5, RZ, RZ, R9 ;  /* 0x000000ffff057224 */ /* 0x000fe200078e0009 */
[----:B------:R-:W-:Y:S02]  /*1d660*/  IADD3 R17, P4, PT, R17, UR54, RZ ;  /* 0x0000003611117c10 */ /* 0x000fe4000ff9e0ff */
[----:B------:R-:W4:Y:S04]  /*1d670*/  LDL.LU R11, [R1+0x210] ;  /* 0x00021000010b7983 */ /* 0x000f280000300800 */
[----:B------:R-:W4:Y:S01]  /*1d680*/  LDL.LU R9, [R1+0x214] ;  /* 0x0002140001097983 */ /* 0x000f220000300800 */
[----:B------:R-:W-:-:S03]  /*1d690*/  IADD3 R7, P5, PT, R7, UR54, RZ ;  /* 0x0000003607077c10 */ /* 0x000fc6000ffbe0ff */
        /* <DEDUP_REMOVED lines=10> */
[----:B------:R-:W4:Y:S01]  /*1d740*/  LDL.LU R22, [R1+0x230] ;  /* 0x0002300001167983 */ /* 0x000f220000300800 */
[----:B-1----:R-:W-:-:S03]  /*1d750*/  IMAD.MOV.U32 R4, RZ, RZ, R7 ;  /* 0x000000ffff047224 */ /* 0x002fc600078e0007 */
[----:B------:R-:W4:Y:S04]  /*1d760*/  LDL.LU R7, [R1+0x234] ;  /* 0x0002340001077983 */ /* 0x000f280000300800 */
[----:B------:R-:W4:Y:S04]  /*1d770*/  LDL.LU R21, [R1+0x250] ;  /* 0x0002500001157983 */ /* 0x000f280000300800 */
[----:B------:R-:W4:Y:S01]  /*1d780*/  LDL.LU R20, [R1+0x254] ;  /* 0x0002540001147983 */ /* 0x000f220000300800 */
[----:B---3--:R-:W-:Y:S02]  /*1d790*/  IADD3 R14, P4, PT, R14, UR54, RZ ;  /* 0x000000360e0e7c10 */ /* 0x008fe4000ff9e0ff */
[----:B------:R-:W-:-:S03]  /*1d7a0*/  IADD3 R12, P5, PT, R12, UR54, RZ ;  /* 0x000000360c0c7c10 */ /* 0x000fc6000ffbe0ff */
[----:B------:R-:W-:Y:S01]  /*1d7b0*/  STL [R1+0x1b4], R14 ;  /* 0x0001b40e01007387 */ /* 0x000fe20000100800 */
[----:B------:R-:W-:-:S05]  /*1d7c0*/  IMAD.MOV.U32 R5, RZ, RZ, R16 ;  /* 0x000000ffff057224 */ /* 0x000fca00078e0010 */
[----:B------:R1:W-:Y:S01]  /*1d7d0*/  LDGSTS.E [R6+0x4f00], desc[UR28][R4.64], P1 ;  /* 0x04f0000004067fae */ /* 0x0003e200089a101c */
[----:B-----5:R-:W-:-:S05]  /*1d7e0*/  IADD3.X R15, PT, PT, R15, UR32, RZ, P4, !PT ;  /* 0x000000200f0f7c10 */ /* 0x020fca000a7fe4ff */
[----:B------:R3:W-:Y:S01]  /*1d7f0*/  STL [R1+0x1b0], R15 ;  /* 0x0001b00f01007387 */ /* 0x0007e20000100800 */
[----:B------:R-:W-:-:S03]  /*1d800*/  IADD3.X R13, PT, PT, R13, UR32, RZ, P5, !PT ;  /* 0x000000200d0d7c10 */ /* 0x000fc6000affe4ff */
[----:B------:R-:W-:Y:S04]  /*1d810*/  STL [R1+0x1d4], R12 ;  /* 0x0001d40c01007387 */ /* 0x000fe80000100800 */
[----:B------:R-:W5:Y:S04]  /*1d820*/  LDL.LU R18, [R1+0x274] ;  /* 0x0002740001127983 */ /* 0x000f680000300800 */
[----:B------:R3:W-:Y:S04]  /*1d830*/  STL [R1+0x1d0], R13 ;  /* 0x0001d00d01007387 */ /* 0x0007e80000100800 */
[----:B------:R-:W5:Y:S04]  /*1d840*/  LDL.LU R16, [R1+0x294] ;  /* 0x0002940001107983 */ /* 0x000f680000300800 */
[----:B------:R-:W5:Y:S01]  /*1d850*/  LDL.LU R19, [R1+0x270] ;  /* 0x0002700001137983 */ /* 0x000f620000300800 */
[----:B-1----:R-:W-:-:S02]  /*1d860*/  IMAD.MOV.U32 R4, RZ, RZ, R14 ;  /* 0x000000ffff047224 */ /* 0x002fc400078e000e */
[----:B------:R-:W-:Y:S01]  /*1d870*/  IMAD.MOV.U32 R5, RZ, RZ, R15 ;  /* 0x000000ffff057224 */ /* 0x000fe200078e000f */
[----:B------:R-:W5:Y:S04]  /*1d880*/  LDL.LU R17, [R1+0x290] ;  /* 0x0002900001117983 */ /* 0x000f680000300800 */
[----:B---3--:R-:W3:Y:S04]  /*1d890*/  LDL.LU R15, [R1+0x2b0] ;  /* 0x0002b000010f7983 */ /* 0x008ee80000300800 */
[----:B------:R-:W3:Y:S04]  /*1d8a0*/  LDL.LU R14, [R1+0x2b4] ;  /* 0x0002b400010e7983 */ /* 0x000ee80000300800 */
[----:B------:R1:W-:Y:S02]  /*1d8b0*/  LDGSTS.E [R6+0x5300], desc[UR28][R4.64], P1 ;  /* 0x0530000004067fae */ /* 0x0003e400089a101c */
[----:B-1----:R-:W-:-:S02]  /*1d8c0*/  IMAD.MOV.U32 R4, RZ, RZ, R12 ;  /* 0x000000ffff047224 */ /* 0x002fc400078e000c */
[----:B------:R-:W-:Y:S02]  /*1d8d0*/  IMAD.MOV.U32 R5, RZ, RZ, R13 ;  /* 0x000000ffff057224 */ /* 0x000fe400078e000d */
[----:B------:R-:W3:Y:S04]  /*1d8e0*/  LDL.LU R13, [R1+0x2d0] ;  /* 0x0002d000010d7983 */ /* 0x000ee80000300800 */
[----:B------:R-:W3:Y:S04]  /*1d8f0*/  LDL.LU R12, [R1+0x2d4] ;  /* 0x0002d400010c7983 */ /* 0x000ee80000300800 */
[----:B------:R1:W-:Y:S01]  /*1d900*/  LDGSTS.E [R6+0x5700], desc[UR28][R4.64], P1 ;  /* 0x0570000004067fae */ /* 0x0003e200089a101c */
[----:B--2---:R-:W-:-:S04]  /*1d910*/  IADD3 R8, P4, PT, R8, UR54, RZ ;  /* 0x0000003608087c10 */ /* 0x004fc8000ff9e0ff */
[----:B------:R-:W-:Y:S02]  /*1d920*/  IADD3.X R10, PT, PT, R10, UR32, RZ, P4, !PT ;  /* 0x000000200a0a7c10 */ /* 0x000fe4000a7fe4ff */
[----:B----4-:R-:W-:Y:S01]  /*1d930*/  IADD3 R9, P5, PT, R9, UR54, RZ ;  /* 0x0000003609097c10 */ /* 0x010fe2000ffbe0ff */
[----:B------:R-:W-:Y:S01]  /*1d940*/  STL [R1+0x1f4], R8 ;  /* 0x0001f40801007387 */ /* 0x000fe20000100800 */
[----:B-1----:R-:W-:Y:S02]  /*1d950*/  IMAD.MOV.U32 R4, RZ, RZ, R8 ;  /* 0x000000ffff047224 */ /* 0x002fe400078e0008 */
[----:B------:R-:W-:Y:S01]  /*1d960*/  IADD3.X R11, PT, PT, R11, UR32, RZ, P5, !PT ;  /* 0x000000200b0b7c10 */ /* 0x000fe2000affe4ff */
[----:B------:R-:W-:Y:S01]  /*1d970*/  IMAD.MOV.U32 R5, RZ, RZ, R10 ;  /* 0x000000ffff057224 */ /* 0x000fe200078e000a */
[----:B------:R1:W-:Y:S04]  /*1d980*/  STL [R1+0x1f0], R10 ;  /* 0x0001f00a01007387 */ /* 0x0003e80000100800 */
[----:B------:R-:W-:Y:S04]  /*1d990*/  STL [R1+0x214], R9 ;  /* 0x0002140901007387 */ /* 0x000fe80000100800 */
[----:B------:R2:W-:Y:S04]  /*1d9a0*/  LDGSTS.E [R6+0x5b00], desc[UR28][R4.64], P1 ;  /* 0x05b0000004067fae */ /* 0x0005e800089a101c */
[----:B-1----:R-:W4:Y:S04]  /*1d9b0*/  LDL.LU R10, [R1+0x2f4] ;  /* 0x0002f400010a7983 */ /* 0x002f280000300800 */
[----:B------:R1:W-:Y:S04]  /*1d9c0*/  STL [R1+0x210], R11 ;  /* 0x0002100b01007387 */ /* 0x0003e80000100800 */
[----:B------:R-:W4:Y:S01]  /*1d9d0*/  LDL.LU R8, [R1+0x314] ;  /* 0x0003140001087983 */ /* 0x000f220000300800 */
[----:B--2---:R-:W-:-:S03]  /*1d9e0*/  IMAD.MOV.U32 R5, RZ, RZ, R11 ;  /* 0x000000ffff057224 */ /* 0x004fc600078e000b */
[----:B-1----:R-:W2:Y:S01]  /*1d9f0*/  LDL.LU R11, [R1+0x2f0] ;  /* 0x0002f000010b7983 */ /* 0x002ea20000300800 */
[----:B------:R-:W-:-:S03]  /*1da00*/  IMAD.MOV.U32 R4, RZ, RZ, R9 ;  /* 0x000000ffff047224 */ /* 0x000fc600078e0009 */
[----:B------:R-:W2:Y:S04]  /*1da10*/  LDL.LU R9, [R1+0x310] ;  /* 0x0003100001097983 */ /* 0x000ea80000300800 */
[----:B------:R1:W-:Y:S01]  /*1da20*/  LDGSTS.E [R6+0x5f00], desc[UR28][R4.64], P1 ;  /* 0x05f0000004067fae */ /* 0x0003e200089a101c */
[----:B------:R-:W-:-:S04]  /*1da30*/  IADD3 R7, P4, PT, R7, UR54, RZ ;  /* 0x0000003607077c10 */ /* 0x000fc8000ff9e0ff */
[----:B------:R-:W-:Y:S01]  /*1da40*/  IADD3.X R22, PT, PT, R22, UR32, RZ, P4, !PT ;  /* 0x0000002016167c10 */ /* 0x000fe2000a7fe4ff */
[----:B------:R1:W-:Y:S01]  /*1da50*/  STL [R1+0x234], R7 ;  /* 0x0002340701007387 */ /* 0x0003e20000100800 */
[----:B------:R-:W-:-:S03]  /*1da60*/  IADD3 R20, P5, PT, R20, UR54, RZ ;  /* 0x0000003614147c10 */ /* 0x000fc6000ffbe0ff */
[----:B------:R2:W-:Y:S01]  /*1da70*/  STL [R1+0x230], R22 ;  /* 0x0002301601007387 */ /* 0x0005e20000100800 */
[----:B-1----:R-:W-:-:S03]  /*1da80*/  IMAD.MOV.U32 R4, RZ, RZ, R7 ;  /* 0x000000ffff047224 */ /* 0x002fc600078e0007 */
[----:B------:R1:W-:Y:S04]  /*1da90*/  STL [R1+0x254], R20 ;  /* 0x0002541401007387 */ /* 0x0003e80000100800 */
[----:B------:R-:W2:Y:S01]  /*1daa0*/  LDL R7, [R1+0x320] ;  /* 0x0003200001077983 */ /* 0x000ea20000100800 */
[----:B------:R-:W-:Y:S01]  /*1dab0*/  IMAD.MOV.U32 R5, RZ, RZ, R22 ;  /* 0x000000ffff057224 */ /* 0x000fe200078e0016 */
[----:B------:R-:W-:-:S04]  /*1dac0*/  IADD3.X R21, PT, PT, R21, UR32, RZ, P5, !PT ;  /* 0x0000002015157c10 */ /* 0x000fc8000affe4ff */
[----:B------:R1:W-:Y:S02]  /*1dad0*/  LDGSTS.E [R6+0x6300], desc[UR28][R4.64], P1 ;  /* 0x0630000004067fae */ /* 0x0003e400089a101c */
[----:B-1----:R-:W-:Y:S02]  /*1dae0*/  IMAD.MOV.U32 R4, RZ, RZ, R20 ;  /* 0x000000ffff047224 */ /* 0x002fe400078e0014 */
[----:B------:R-:W-:-:S05]  /*1daf0*/  IMAD.MOV.U32 R5, RZ, RZ, R21 ;  /* 0x000000ffff057224 */ /* 0x000fca00078e0015 */
[----:B------:R1:W-:Y:S01]  /*1db00*/  LDGSTS.E [R6+0x6700], desc[UR28][R4.64], P1 ;  /* 0x0670000004067fae */ /* 0x0003e200089a101c */
[----:B-----5:R-:W-:Y:S02]  /*1db10*/  IADD3 R18, P4, PT, R18, UR54, RZ ;  /* 0x0000003612127c10 */ /* 0x020fe4000ff9e0ff */
[----:B------:R-:W-:Y:S02]  /*1db20*/  IADD3 R16, P5, PT, R16, UR54, RZ ;  /* 0x0000003610107c10 */ /* 0x000fe4000ffbe0ff */
[----:B------:R-:W-:Y:S01]  /*1db30*/  IADD3.X R19, PT, PT, R19, UR32, RZ, P4, !PT ;  /* 0x0000002013137c10 */ /* 0x000fe2000a7fe4ff */
[----:B-1----:R-:W-:Y:S01]  /*1db40*/  IMAD.MOV.U32 R4, RZ, RZ, R18 ;  /* 0x000000ffff047224 */ /* 0x002fe200078e0012 */
[----:B------:R-:W-:-:S03]  /*1db50*/  IADD3.X R17, PT, PT, R17, UR32, RZ, P5, !PT ;  /* 0x0000002011117c10 */ /* 0x000fc6000affe4ff */
[----:B------:R-:W-:-:S05]  /*1db60*/  IMAD.MOV.U32 R5, RZ, RZ, R19 ;  /* 0x000000ffff057224 */ /* 0x000fca00078e0013 */
[----:B------:R1:W-:Y:S01]  /*1db70*/  LDGSTS.E [R6+0x6b00], desc[UR28][R4.64], P1 ;  /* 0x06b0000004067fae */ /* 0x0003e200089a101c */
[----:B---3--:R-:W-:-:S04]  /*1db80*/  IADD3 R14, P4, PT, R14, UR54, RZ ;  /* 0x000000360e0e7c10 */ /* 0x008fc8000ff9e0ff */
[----:B------:R-:W-:Y:S01]  /*1db90*/  IADD3.X R15, PT, PT, R15, UR32, RZ, P4, !PT ;  /* 0x000000200f0f7c10 */ /* 0x000fe2000a7fe4ff */
[----:B-1----:R-:W-:Y:S02]  /*1dba0*/  IMAD.MOV.U32 R4, RZ, RZ, R16 ;  /* 0x000000ffff047224 */ /* 0x002fe400078e0010 */
[----:B------:R-:W-:-:S05]  /*1dbb0*/  IMAD.MOV.U32 R5, RZ, RZ, R17 ;  /* 0x000000ffff057224 */ /* 0x000fca00078e0011 */
[----:B------:R1:W-:Y:S01]  /*1dbc0*/  LDGSTS.E [R6+0x6f00], desc[UR28][R4.64], P1 ;  /* 0x06f0000004067fae */ /* 0x0003e200089a101c */
[----:B------:R-:W-:-:S04]  /*1dbd0*/  IADD3 R12, P5, PT, R12, UR54, RZ ;  /* 0x000000360c0c7c10 */ /* 0x000fc8000ffbe0ff */
[----:B------:R-:W-:Y:S01]  /*1dbe0*/  IADD3.X R13, PT, PT, R13, UR32, RZ, P5, !PT ;  /* 0x000000200d0d7c10 */ /* 0x000fe2000affe4ff */
[----:B-1----:R-:W-:Y:S02]  /*1dbf0*/  IMAD.MOV.U32 R4, RZ, RZ, R14 ;  /* 0x000000ffff047224 */ /* 0x002fe400078e000e */
[----:B------:R-:W-:Y:S01]  /*1dc00*/  IMAD.MOV.U32 R5, RZ, RZ, R15 ;  /* 0x000000ffff057224 */ /* 0x000fe200078e000f */
[----:B------:R1:W-:Y:S04]  /*1dc10*/  STL [R1+0x250], R21 ;  /* 0x0002501501007387 */ /* 0x0003e80000100800 */
[----:B------:R3:W-:Y:S04]  /*1dc20*/  LDGSTS.E [R6+0x7300], desc[UR28][R4.64], P1 ;  /* 0x0730000004067fae */ /* 0x0007e800089a101c */
[----:B------:R1:W-:Y:S04]  /*1dc30*/  STL [R1+0x274], R18 ;  /* 0x0002741201007387 */ /* 0x0003e80000100800 */
[----:B------:R1:W-:Y:S01]  /*1dc40*/  STL [R1+0x270], R19 ;  /* 0x0002701301007387 */ /* 0x0003e20000100800 */
[----:B---3--:R-:W-:-:S02]  /*1dc50*/  IMAD.MOV.U32 R4, RZ, RZ, R12 ;  /* 0x000000ffff047224 */ /* 0x008fc400078e000c */
[----:B------:R-:W-:Y:S01]  /*1dc60*/  IMAD.MOV.U32 R5, RZ, RZ, R13 ;  /* 0x000000ffff057224 */ /* 0x000fe200078e000d */
[----:B------:R1:W-:Y:S01]  /*1dc70*/  STL [R1+0x294], R16 ;  /* 0x0002941001007387 */ /* 0x0003e20000100800 */
[----:B----4-:R-:W-:-:S03]  /*1dc80*/  IADD3 R10, P4, PT, R10, UR54, RZ ;  /* 0x000000360a0a7c10 */ /* 0x010fc6000ff9e0ff */
[----:B------:R1:W-:Y:S04]  /*1dc90*/  STL [R1+0x290], R17 ;  /* 0x0002901101007387 */ /* 0x0003e80000100800 */
[----:B------:R3:W-:Y:S01]  /*1dca0*/  LDGSTS.E [R6+0x7700], desc[UR28][R4.64], P1 ;  /* 0x0770000004067fae */ /* 0x0007e200089a101c */
[----:B------:R-:W-:-:S03]  /*1dcb0*/  IADD3 R8, P5, PT, R8, UR54, RZ ;  /* 0x0000003608087c10 */ /* 0x000fc6000ffbe0ff */
[----:B------:R1:W-:Y:S01]  /*1dcc0*/  STL [R1+0x2b4], R14 ;  /* 0x0002b40e01007387 */ /* 0x0003e20000100800 */
[----:B--2---:R-:W-:-:S03]  /*1dcd0*/  IADD3.X R11, PT, PT, R11, UR32, RZ, P4, !PT ;  /* 0x000000200b0b7c10 */ /* 0x004fc6000a7fe4ff */
[----:B------:R1:W-:Y:S01]  /*1dce0*/  STL [R1+0x2b0], R15 ;  /* 0x0002b00f01007387 */ /* 0x0003e20000100800 */
[----:B---3--:R-:W-:Y:S01]  /*1dcf0*/  IMAD.MOV.U32 R4, RZ, RZ, R10 ;  /* 0x000000ffff047224 */ /* 0x008fe200078e000a */
[----:B------:R-:W-:Y:S01]  /*1dd00*/  IADD3.X R9, PT, PT, R9, UR32, RZ, P5, !PT ;  /* 0x0000002009097c10 */ /* 0x000fe2000affe4ff */
[----:B------:R-:W-:Y:S01]  /*1dd10*/  IMAD.MOV.U32 R5, RZ, RZ, R11 ;  /* 0x000000ffff057224 */ /* 0x000fe200078e000b */
[----:B------:R1:W-:Y:S04]  /*1dd20*/  STL [R1+0x2d4], R12 ;  /* 0x0002d40c01007387 */ /* 0x0003e80000100800 */
[----:B------:R1:W-:Y:S04]  /*1dd30*/  STL [R1+0x2d0], R13 ;  /* 0x0002d00d01007387 */ /* 0x0003e80000100800 */
[----:B------:R1:W-:Y:S04]  /*1dd40*/  STL [R1+0x2f4], R10 ;  /* 0x0002f40a01007387 */ /* 0x0003e80000100800 */
[----:B------:R1:W-:Y:S04]  /*1dd50*/  STL [R1+0x2f0], R11 ;  /* 0x0002f00b01007387 */ /* 0x0003e80000100800 */
[----:B------:R2:W-:Y:S04]  /*1dd60*/  LDGSTS.E [R6+0x7b00], desc[UR28][R4.64], P1 ;  /* 0x07b0000004067fae */ /* 0x0005e800089a101c */
[----:B------:R1:W-:Y:S04]  /*1dd70*/  STL [R1+0x314], R8 ;  /* 0x0003140801007387 */ /* 0x0003e80000100800 */
[----:B------:R1:W-:Y:S01]  /*1dd80*/  STL [R1+0x310], R9 ;  /* 0x0003100901007387 */ /* 0x0003e20000100800 */
[----:B--2---:R-:W-:-:S02]  /*1dd90*/  IMAD.MOV.U32 R4, RZ, RZ, R8 ;  /* 0x000000ffff047224 */ /* 0x004fc400078e0008 */
[----:B------:R-:W-:Y:S01]  /*1dda0*/  IMAD.MOV.U32 R5, RZ, RZ, R9 ;  /* 0x000000ffff057224 */ /* 0x000fe200078e0009 */
[----:B------:R-:W-:-:S04]  /*1ddb0*/  UIADD3 UR15, UPT, UPT, UR15, 0x1, URZ ;  /* 0x000000010f0f7890 */ /* 0x000fc8000fffe0ff */
[----:B------:R2:W-:Y:S01]  /*1ddc0*/  LDGSTS.E [R6+0x7f00], desc[UR28][R4.64], P1 ;  /* 0x07f0000004067fae */ /* 0x0005e200089a101c */
[----:B------:R-:W-:-:S03]  /*1ddd0*/  UISETP.GT.AND UP1, UPT, UR15, 0x1, UPT ;  /* 0x000000010f00788c */ /* 0x000fc6000bf24270 */
[----:B------:R-:W0:Y:S01]  /*1dde0*/  LDGDEPBAR ;  /* 0x00000000000079af */ /* 0x000e220000000000 */
[----:B------:R-:W-:Y:S02]  /*1ddf0*/  USEL UR7, URZ, 0x1, !UP1 ;  /* 0x00000001ff077887 */ /* 0x000fe4000c800000 */
[----:B------:R-:W-:Y:S02]  /*1de00*/  USEL UR15, UR15, URZ, !UP1 ;  /* 0x000000ff0f0f7287 */ /* 0x000fe4000c800000 */
[----:B------:R-:W-:Y:S02]  /*1de10*/  ULOP3.LUT UR7, UR4, UR7, URZ, 0x3c, !UPT ;  /* 0x0000000704077292 */ /* 0x000fe4000f8e3cff */
[----:B--2---:R-:W-:Y:S01]  /*1de20*/  IMAD.U32 R4, RZ, RZ, UR4 ;  /* 0x00000004ff047e24 */ /* 0x004fe2000f8e00ff */
[C---:B------:R-:W-:Y:S01]  /*1de30*/  ISETP.NE.U32.AND P1, PT, R187.reuse, R7, PT ;  /* 0x00000007bb00720c */ /* 0x040fe20003f25070 */
[----:B------:R-:W-:-:S12]  /*1de40*/  VIADD R187, R187, 0x1 ;  /* 0x00000001bbbb7836 */ /* 0x000fd80000000000 */
[----:B-1----:R-:W-:Y:S05]  /*1de50*/  @P1 BRA `(.L_x_11) ;  /* 0xffffff9000b01947 */ /* 0x002fea000383ffff */
.L_x_8:
[----:B------:R-:W2:Y:S01]  /*1de60*/  LDL.LU R5, [R1+0x5c0] ;  /* 0x0005c00001057983 */ /* 0x000ea20000300800 */
[----:B------:R-:W1:Y:S03]  /*1de70*/  LDCU UR5, c[0x0][0x3b8] ;  /* 0x00007700ff0577ac */ /* 0x000e660008000800 */
[----:B------:R-:W3:Y:S01]  /*1de80*/  LDL.LU R18, [R1+0x5bc] ;  /* 0x0005bc0001127983 */ /* 0x000ee20000300800 */
[----:B------:R-:W4:Y:S01]  /*1de90*/  LDCU UR6, c[0x0][0x3b4] ;  /* 0x00007680ff0677ac */ /* 0x000f220008000800 */
[----:B------:R-:W5:Y:S01]  /*1dea0*/  S2R R6, SR_CgaCtaId ;  /* 0x0000000000067919 */ /* 0x000f620000008800 */
[----:B------:R-:W3:Y:S01]  /*1deb0*/  LDCU.128 UR16, c[0x0][0x390] ;  /* 0x00007200ff1077ac */ /* 0x000ee20008000c00 */
[----:B------:R-:W1:Y:S01]  /*1dec0*/  LDCU UR7, c[0x0][0x39c] ;  /* 0x00007380ff0777ac */ /* 0x000e620008000800 */
[----:B------:R-:W1:Y:S01]  /*1ded0*/  LDCU UR9, c[0x0][0x39c] ;  /* 0x00007380ff0977ac */ /* 0x000e620008000800 */
[----:B------:R-:W1:Y:S01]  /*1dee0*/  LDCU UR15, c[0x0][0x39c] ;  /* 0x00007380ff0f77ac */ /* 0x000e620008000800 */
[----:B------:R-:W1:Y:S01]  /*1def0*/  LDCU UR13, c[0x0][0x39c] ;  /* 0x00007380ff0d77ac */ /* 0x000e620008000800 */
[----:B------:R-:W1:Y:S01]  /*1df00*/  LDCU UR14, c[0x0][0x39c] ;  /* 0x00007380ff0e77ac */ /* 0x000e620008000800 */
[----:B-----5:R-:W-:-:S05]  /*1df10*/  IMAD.SHL.U32 R6, R6, 0x100, RZ ;  /* 0x0000010006067824 */ /* 0x020fca00078e00ff */
[----:B--2---:R-:W-:-:S05]  /*1df20*/  LOP3.LUT R0, R5, 0x100, R6, 0xf8, !PT ;  /* 0x0000010005007812 */ /* 0x004fca00078ef806 */
[----:B-1----:R-:W-:-:S04]  /*1df30*/  IMAD R4, R0, UR5, RZ ;  /* 0x0000000500047c24 */ /* 0x002fc8000f8e02ff */
[----:B------:R-:W-:-:S04]  /*1df40*/  VIADD R5, R4, UR5 ;  /* 0x0000000504057c36 */ /* 0x000fc80008000000 */
        /* <DEDUP_REMOVED lines=10> */
[----:B------:R-:W-:Y:S01]  /*1dff0*/  VIADD R16, R15, UR5 ;  /* 0x000000050f107c36 */ /* 0x000fe20008000000 */
[----:B---3--:R-:W-:-:S03]  /*1e000*/  ISETP.GE.AND P0, PT, R18, UR18, PT ;  /* 0x0000001212007c0c */ /* 0x008fc6000bf06270 */
[----:B------:R-:W-:Y:S01]  /*1e010*/  VIADD R17, R16, UR5 ;  /* 0x0000000510117c36 */ /* 0x000fe20008000000 */
[----:B------:R-:W-:Y:S01]  /*1e020*/  LOP3.LUT R19, R0, 0x1, RZ, 0xfc, !PT ;  /* 0x0000000100137812 */ /* 0x000fe200078efcff */
[----:B----4-:R-:W-:Y:S02]  /*1e030*/  IMAD R2, R18, UR6, RZ ;  /* 0x0000000612027c24 */ /* 0x010fe4000f8e02ff */
[----:B------:R-:W-:Y:S01]  /*1e040*/  VIADD R18, R17, UR5 ;  /* 0x0000000511127c36 */ /* 0x000fe20008000000 */
[----:B------:R-:W-:Y:S02]  /*1e050*/  LOP3.LUT R20, R0, 0x2, RZ, 0xfc, !PT ;  /* 0x0000000200147812 */ /* 0x000fe400078efcff */
[----:B------:R-:W-:Y:S01]  /*1e060*/  ISETP.LT.AND P5, PT, R19, UR7, !P0 ;  /* 0x0000000713007c0c */ /* 0x000fe2000c7a1270 */
[----:B------:R-:W-:Y:S01]  /*1e070*/  VIADD R19, R18, UR5 ;  /* 0x0000000512137c36 */ /* 0x000fe20008000000 */
[----:B------:R-:W-:Y:S02]  /*1e080*/  LOP3.LUT R3, R0, 0xff, RZ, 0xfc, !PT ;  /* 0x000000ff00037812 */ /* 0x000fe400078efcff */
[----:B------:R-:W-:Y:S01]  /*1e090*/  ISETP.LT.AND P6, PT, R20, UR9, !P0 ;  /* 0x0000000914007c0c */ /* 0x000fe2000c7c1270 */
[----:B------:R-:W-:Y:S01]  /*1e0a0*/  VIADD R20, R19, UR5 ;  /* 0x0000000513147c36 */ /* 0x000fe20008000000 */
[----:B------:R-:W-:-:S02]  /*1e0b0*/  ISETP.LT.AND P1, PT, R3, UR15, !P0 ;  /* 0x0000000f03007c0c */ /* 0x000fc4000c721270 */
[----:B------:R-:W-:Y:S01]  /*1e0c0*/  LEA R3, P4, R2, UR16, 0x2 ;  /* 0x0000001002037c11 */ /* 0x000fe2000f8810ff */
[----:B------:R-:W-:Y:S01]  /*1e0d0*/  VIADD R21, R20, UR5 ;  /* 0x0000000514157c36 */ /* 0x000fe20008000000 */
[----:B------:R-:W-:Y:S11]  /*1e0e0*/  @!P2 BRA `(.L_x_12) ;  /* 0x000000000010a947 */ /* 0x000ff60003800000 */
[----:B------:R-:W-:-:S06]  /*1e0f0*/  USHF.L.U32 UR4, UR4, 0x1f, URZ ;  /* 0x0000001f04047899 */ /* 0x000fcc00080006ff */
[----:B------:R-:W-:-:S04]  /*1e100*/  IMAD.U32 R22, RZ, RZ, UR4 ;  /* 0x00000004ff167e24 */ /* 0x000fc8000f8e00ff */
[----:B------:R-:W1:Y:S02]  /*1e110*/  SYNCS.PHASECHK.TRANS64.TRYWAIT P2, [UR8], R22 ;  /* 0x00000016ff0075a7 */ /* 0x000e640008041108 */
[----:B-1----:R-:W-:Y:S05]  /*1e120*/  @!P2 BRA `(.L_x_13) ;  /* 0x0000007c00a4a947 */ /* 0x002fea0003800000 */
.L_x_12:
[----:B------:R-:W-:-:S04]  /*1e130*/  DEPBAR.LE SB0, 0x0 ;  /* 0x000080000000791a */ /* 0x000fc80000000000 */
[----:B------:R-:W-:Y:S01]  /*1e140*/  BAR.SYNC.DEFER_BLOCKING 0x0 ;  /* 0x0000000000007b1d */ /* 0x000fe20000010000 */
[----:B------:R-:W-:Y:S01]  /*1e150*/  LEA.HI.X.SX32 R2, R2, UR17, 0x2, P4 ;  /* 0x0000001102027c11 */ /* 0x000fe2000a0f16ff */
[----:B------:R-:W-:Y:S01]  /*1e160*/  VIADD R22, R21, UR5 ;  /* 0x0000000515167c36 */ /* 0x000fe20008000000 */
[-C--:B------:R-:W-:Y:S02]  /*1e170*/  LEA R28, P4, R4, R3.reuse, 0x2 ;  /* 0x00000003041c7211 */ /* 0x080fe400078810ff */
[----:B------:R-:W-:Y:S01]  /*1e180*/  ISETP.LT.AND P2, PT, R0, UR19, !P0 ;  /* 0x0000001300007c0c */ /* 0x000fe2000c741270 */
[----:B------:R-:W-:Y:S01]  /*1e190*/  VIADD R23, R22, UR5 ;  /* 0x0000000516177c36 */ /* 0x000fe20008000000 */
[-C--:B------:R-:W-:Y:S01]  /*1e1a0*/  LEA.HI.X.SX32 R29, R4, R2.reuse, 0x2, P4 ;  /* 0x00000002041d7211 */ /* 0x080fe200020f16ff */
[----:B------:R-:W1:Y:S01]  /*1e1b0*/  LDCU UR4, c[0x0][0x39c] ;  /* 0x00007380ff0477ac */ /* 0x000e620008000800 */
[-C--:B------:R-:W-:Y:S01]  /*1e1c0*/  LEA R34, P4, R5, R3.reuse, 0x2 ;  /* 0x0000000305227211 */ /* 0x080fe200078810ff */
[----:B------:R-:W-:Y:S01]  /*1e1d0*/  VIADD R4, R23, UR5 ;  /* 0x0000000517047c36 */ /* 0x000fe20008000000 */
[----:B------:R-:W-:Y:S01]  /*1e1e0*/  LOP3.LUT R26, R0, 0x3, RZ, 0xfc, !PT ;  /* 0x00000003001a7812 */ /* 0x000fe200078efcff */
[----:B------:R-:W2:Y:S01]  /*1e1f0*/  LDCU UR6, c[0x0][0x39c] ;  /* 0x00007380ff0677ac */ /* 0x000ea20008000800 */
[-C--:B------:R-:W-:Y:S01]  /*1e200*/  LEA.HI.X.SX32 R35, R5, R2.reuse, 0x2, P4 ;  /* 0x0000000205237211 */ /* 0x080fe200020f16ff */
[----:B------:R-:W-:Y:S01]  /*1e210*/  VIADD R24, R4, UR5 ;  /* 0x0000000504187c36 */ /* 0x000fe20008000000 */
[----:B------:R-:W-:Y:S01]  /*1e220*/  LEA R40, P4, R6, R3, 0x2 ;  /* 0x0000000306287211 */ /* 0x000fe200078810ff */
[----:B------:R-:W3:Y:S02]  /*1e230*/  LDCU UR7, c[0x0][0x39c] ;  /* 0x00007380ff0777ac */ /* 0x000ee40008000800 */
[----:B------:R-:W-:Y:S01]  /*1e240*/  VIADD R5, R24, UR5 ;  /* 0x0000000518057c36 */ /* 0x000fe20008000000 */
[----:B------:R-:W-:-:S02]  /*1e250*/  LEA.HI.X.SX32 R41, R6, R2, 0x2, P4 ;  /* 0x0000000206297211 */ /* 0x000fc400020f16ff */
[CC--:B------:R-:W-:Y:S01]  /*1e260*/  LEA R46, P4, R8.reuse, R3.reuse, 0x2 ;  /* 0x00000003082e7211 */ /* 0x0c0fe200078810ff */
[----:B------:R-:W-:Y:S01]  /*1e270*/  VIADD R6, R5, UR5 ;  /* 0x0000000505067c36 */ /* 0x000fe20008000000 */
[----:B------:R-:W4:Y:S02]  /*1e280*/  @!P3 SYNCS.CCTL.IV [UR10+0x40000] ;  /* 0x04000000ff00b9b1 */ /* 0x000f24000800000a */
[----:B----4-:R-:W-:Y:S01]  /*1e290*/  BAR.SYNC.DEFER_BLOCKING 0x0 ;  /* 0x0000000000007b1d */ /* 0x010fe20000010000 */
[----:B------:R-:W-:Y:S01]  /*1e2a0*/  LEA.HI.X.SX32 R47, R8, R2, 0x2, P4 ;  /* 0x00000002082f7211 */ /* 0x000fe200020f16ff */
[----:B------:R-:W-:Y:S01]  /*1e2b0*/  VIADD R25, R6, UR5 ;  /* 0x0000000506197c36 */ /* 0x000fe20008000000 */
[----:B------:R-:W-:-:S04]  /*1e2c0*/  LEA R48, P4, R9, R3, 0x2 ;  /* 0x0000000309307211 */ /* 0x000fc800078810ff */
[-C--:B------:R-:W-:Y:S01]  /*1e2d0*/  LEA.HI.X.SX32 R49, R9, R2.reuse, 0x2, P4 ;  /* 0x0000000209317211 */ /* 0x080fe200020f16ff */
[----:B------:R-:W4:Y:S01]  /*1e2e0*/  LDTM.x64 R52, tmem[UR12] ;  /* 0x0000000c003479ee */ /* 0x000f220008340000 */
[CC--:B------:R-:W-:Y:S01]  /*1e2f0*/  LEA R38, P4, R11.reuse, R3.reuse, 0x2 ;  /* 0x000000030b267211 */ /* 0x0c0fe200078810ff */
[----:B------:R-:W5:Y:S03]  /*1e300*/  LDTM.x64 R132, tmem[UR12+0x40] ;  /* 0x0000400c008479ee */ /* 0x000f660008340000 */
[----:B------:R-:W-:Y:S01]  /*1e310*/  LEA.HI.X.SX32 R39, R11, R2, 0x2, P4 ;  /* 0x000000020b277211 */ /* 0x000fe200020f16ff */
[----:B------:R-:W1:Y:S01]  /*1e320*/  @!P3 SYNCS.CCTL.IV [UR10+0x40008] ;  /* 0x04000800ff00b9b1 */ /* 0x000e62000800000a */
[----:B------:R-:W-:-:S04]  /*1e330*/  LEA R42, P3, R7, R3, 0x2 ;  /* 0x00000003072a7211 */ /* 0x000fc800078610ff */
[-C--:B------:R-:W-:Y:S01]  /*1e340*/  LEA.HI.X.SX32 R43, R7, R2.reuse, 0x2, P3 ;  /* 0x00000002072b7211 */ /* 0x080fe200018f16ff */
[----:B------:R-:W-:Y:S01]  /*1e350*/  VIADD R7, R25, UR5 ;  /* 0x0000000519077c36 */ /* 0x000fe20008000000 */
[CC--:B------:R-:W-:Y:S01]  /*1e360*/  LEA R32, P3, R10.reuse, R3.reuse, 0x2 ;  /* 0x000000030a207211 */ /* 0x0c0fe200078610ff */
[----:B----4-:R-:W-:Y:S01]  /*1e370*/  STL.64 [R1+0x20], R60 ;  /* 0x0000203c01007387 */ /* 0x010fe20000100a00 */
[----:B------:R-:W-:Y:S02]  /*1e380*/  IMAD.MOV.U32 R31, RZ, RZ, R54 ;  /* 0x000000ffff1f7224 */ /* 0x000fe400078e0036 */
[-C--:B------:R-:W-:Y:S01]  /*1e390*/  LEA.HI.X.SX32 R33, R10, R2.reuse, 0x2, P3 ;  /* 0x000000020a217211 */ /* 0x080fe200018f16ff */
[----:B------:R-:W-:Y:S01]  /*1e3a0*/  STL.64 [R1+0x28], R62 ;  /* 0x0000283e01007387 */ /* 0x000fe20000100a00 */
[----:B------:R-:W-:Y:S01]  /*1e3b0*/  IMAD.MOV.U32 R27, RZ, RZ, R52 ;  /* 0x000000ffff1b7224 */ /* 0x000fe200078e0034 */
[CC--:B------:R-:W-:Y:S01]  /*1e3c0*/  LEA R54, P3, R12.reuse, R3.reuse, 0x2 ;  /* 0x000000030c367211 */ /* 0x0c0fe200078610ff */
[----:B------:R-:W-:Y:S01]  /*1e3d0*/  IMAD.MOV.U32 R44, RZ, RZ, R55 ;  /* 0x000000ffff2c7224 */ /* 0x000fe200078e0037 */
[----:B------:R-:W-:Y:S01]  /*1e3e0*/  STL.64 [R1+0x30], R64 ;  /* 0x0000304001007387 */ /* 0x000fe20000100a00 */
[C---:B------:R-:W-:Y:S01]  /*1e3f0*/  LEA R52, P4, R13.reuse, R3, 0x2 ;  /* 0x000000030d347211 */ /* 0x040fe200078810ff */
[----:B------:R-:W-:Y:S01]  /*1e400*/  IMAD.MOV.U32 R37, RZ, RZ, R53 ;  /* 0x000000ffff257224 */ /* 0x000fe200078e0035 */
[-C--:B------:R-:W-:Y:S01]  /*1e410*/  LEA.HI.X.SX32 R55, R12, R2.reuse, 0x2, P3 ;  /* 0x000000020c377211 */ /* 0x080fe200018f16ff */
[----:B------:R-:W-:Y:S01]  /*1e420*/  STL.64 [R1+0x38], R66 ;  /* 0x0000384201007387 */ /* 0x000fe20000100a00 */
[----:B------:R-:W-:Y:S01]  /*1e430*/  LEA.HI.X.SX32 R53, R13, R2, 0x2, P4 ;  /* 0x000000020d357211 */ /* 0x000fe200020f16ff */
[----:B------:R-:W-:-:S02]  /*1e440*/  VIADD R8, R7, UR5 ;  /* 0x0000000507087c36 */ /* 0x000fc40008000000 */
[----:B------:R-:W-:Y:S01]  /*1e450*/  STL.64 [R1+0x40], R68 ;  /* 0x0000404401007387 */ /* 0x000fe20000100a00 */
[----:B------:R-:W-:Y:S02]  /*1e460*/  IMAD.MOV.U32 R50, RZ, RZ, R57 ;  /* 0x000000ffff327224 */ /* 0x000fe400078e0039 */
[----:B------:R-:W-:Y:S01]  /*1e470*/  VIADD R9, R8, UR5 ;  /* 0x0000000508097c36 */ /* 0x000fe20008000000 */
[----:B------:R-:W-:Y:S01]  /*1e480*/  STL.64 [R1+0x48], R70 ;  /* 0x0000484601007387 */ /* 0x000fe20000100a00 */
[----:B------:R-:W-:Y:S02]  /*1e490*/  IMAD.MOV.U32 R45, RZ, RZ, R56 ;  /* 0x000000ffff2d7224 */ /* 0x000fe400078e0038 */
[----:B------:R-:W-:Y:S01]  /*1e4a0*/  VIADD R10, R9, UR5 ;  /* 0x00000005090a7c36 */ /* 0x000fe20008000000 */
[----:B------:R-:W-:Y:S01]  /*1e4b0*/  STL.64 [R1+0x50], R72 ;  /* 0x0000504801007387 */ /* 0x000fe20000100a00 */
[----:B------:R-:W-:Y:S02]  /*1e4c0*/  IMAD.MOV.U32 R36, RZ, RZ, R59 ;  /* 0x000000ffff247224 */ /* 0x000fe400078e003b */
[----:B------:R-:W-:Y:S01]  /*1e4d0*/  VIADD R11, R10, UR5 ;  /* 0x000000050a0b7c36 */ /* 0x000fe20008000000 */
[----:B------:R-:W-:Y:S01]  /*1e4e0*/  STL.64 [R1+0x58], R74 ;  /* 0x0000584a01007387 */ /* 0x000fe20000100a00 */
[----:B------:R-:W-:-:S02]  /*1e4f0*/  IMAD.MOV.U32 R30, RZ, RZ, R58 ;  /* 0x000000ffff1e7224 */ /* 0x000fc400078e003a */
[----:B------:R-:W-:Y:S01]  /*1e500*/  VIADD R12, R11, UR5 ;  /* 0x000000050b0c7c36 */ /* 0x000fe20008000000 */
[----:B------:R-:W-:Y:S03]  /*1e510*/  STL.64 [R1+0x60], R76 ;  /* 0x0000604c01007387 */ /* 0x000fe60000100a00 */
[----:B------:R-:W-:Y:S01]  /*1e520*/  VIADD R13, R12, UR5 ;  /* 0x000000050c0d7c36 */ /* 0x000fe20008000000 */
[----:B------:R-:W-:Y:S04]  /*1e530*/  STL.64 [R1+0x68], R78 ;  /* 0x0000684e01007387 */ /* 0x000fe80000100a00 */
        /* <DEDUP_REMOVED lines=17> */
[----:B------:R4:W-:Y:S04]  /*1e650*/  STL.64 [R1+0xf8], R114 ;  /* 0x0000f87201007387 */ /* 0x0009e80000100a00 */
[----:B------:R1:W-:Y:S04]  /*1e660*/  STL.64 [R1+0x1d0], R54 ;  /* 0x0001d03601007387 */ /* 0x0003e80000100a00 */
[----:B------:R2:W-:Y:S01]  /*1e670*/  STL.64 [R1+0x1c8], R52 ;  /* 0x0001c83401007387 */ /* 0x0005e20000100a00 */
[----:B----4-:R-:W4:Y:S01]  /*1e680*/  LDTM.x64 R68, tmem[UR12+0x80] ;  /* 0x0000800c004479ee */ /* 0x010f220008340000 */
[----:B-1----:R-:W-:-:S02]  /*1e690*/  LEA R54, P3, R14, R3, 0x2 ;  /* 0x000000030e367211 */ /* 0x002fc400078610ff */
[----:B--2---:R-:W-:Y:S02]  /*1e6a0*/  LEA R52, P4, R15, R3, 0x2 ;  /* 0x000000030f347211 */ /* 0x004fe400078810ff */
[-C--:B------:R-:W-:Y:S01]  /*1e6b0*/  LEA.HI.X.SX32 R55, R14, R2.reuse, 0x2, P3 ;  /* 0x000000020e377211 */ /* 0x080fe200018f16ff */
[----:B------:R-:W-:Y:S01]  /*1e6c0*/  VIADD R14, R13, UR5 ;  /* 0x000000050d0e7c36 */ /* 0x000fe20008000000 */
[----:B------:R-:W-:-:S03]  /*1e6d0*/  LEA.HI.X.SX32 R53, R15, R2, 0x2, P4 ;  /* 0x000000020f357211 */ /* 0x000fc600020f16ff */
[----:B------:R1:W-:Y:S01]  /*1e6e0*/  STL.64 [R1+0x1c0], R54 ;  /* 0x0001c03601007387 */ /* 0x0003e20000100a00 */
[----:B------:R-:W-:-:S03]  /*1e6f0*/  VIADD R15, R14, UR5 ;  /* 0x000000050e0f7c36 */ /* 0x000fc60008000000 */
[----:B------:R2:W-:Y:S01]  /*1e700*/  STL.64 [R1+0x1b8], R52 ;  /* 0x0001b83401007387 */ /* 0x0005e20000100a00 */
[CC--:B-1----:R-:W-:Y:S02]  /*1e710*/  LEA R54, P3, R16.reuse, R3.reuse, 0x2 ;  /* 0x0000000310367211 */ /* 0x0c2fe400078610ff */
[C---:B--2---:R-:W-:Y:S02]  /*1e720*/  LEA R52, P4, R17.reuse, R3, 0x2 ;  /* 0x0000000311347211 */ /* 0x044fe400078810ff */
[-C--:B------:R-:W-:Y:S02]  /*1e730*/  LEA.HI.X.SX32 R55, R16, R2.reuse, 0x2, P3 ;  /* 0x0000000210377211 */ /* 0x080fe400018f16ff */
[----:B------:R-:W-:-:S03]  /*1e740*/  LEA.HI.X.SX32 R53, R17, R2, 0x2, P4 ;  /* 0x0000000211357211 */ /* 0x000fc600020f16ff */
[----:B------:R1:W-:Y:S04]  /*1e750*/  STL.64 [R1+0x1b0], R54 ;  /* 0x0001b03601007387 */ /* 0x0003e80000100a00 */
[----:B------:R2:W-:Y:S01]  /*1e760*/  STL.64 [R1+0x1a8], R52 ;  /* 0x0001a83401007387 */ /* 0x0005e20000100a00 */
[CC--:B-1----:R-:W-:Y:S02]  /*1e770*/  LEA R54, P3, R18.reuse, R3.reuse, 0x2 ;  /* 0x0000000312367211 */ /* 0x0c2fe400078610ff */
[C---:B--2---:R-:W-:Y:S02]  /*1e780*/  LEA R52, P4, R19.reuse, R3, 0x2 ;  /* 0x0000000313347211 */ /* 0x044fe400078810ff */
[-C--:B------:R-:W-:Y:S02]  /*1e790*/  LEA.HI.X.SX32 R55, R18, R2.reuse, 0x2, P3 ;  /* 0x0000000212377211 */ /* 0x080fe400018f16ff */
[----:B------:R-:W-:-:S02]  /*1e7a0*/  LEA.HI.X.SX32 R53, R19, R2, 0x2, P4 ;  /* 0x0000000213357211 */ /* 0x000fc400020f16ff */
[CC--:B------:R-:W-:Y:S01]  /*1e7b0*/  LEA R16, P3, R20.reuse, R3.reuse, 0x2 ;  /* 0x0000000314107211 */ /* 0x0c0fe200078610ff */
[----:B------:R1:W-:Y:S03]  /*1e7c0*/  STL.64 [R1+0x1a0], R54 ;  /* 0x0001a03601007387 */ /* 0x0003e60000100a00 */
[----:B------:R-:W-:Y:S01]  /*1e7d0*/  LEA.HI.X.SX32 R17, R20, R2, 0x2, P3 ;  /* 0x0000000214117211 */ /* 0x000fe200018f16ff */
[----:B------:R2:W-:Y:S04]  /*1e7e0*/  STL.64 [R1+0x198], R52 ;  /* 0x0001983401007387 */ /* 0x0005e80000100a00 */
[----:B------:R3:W-:Y:S01]  /*1e7f0*/  STL.64 [R1+0x190], R16 ;  /* 0x0001901001007387 */ /* 0x0007e20000100a00 */
[----:B-1----:R-:W-:-:S02]  /*1e800*/  LEA R54, P4, R21, R3, 0x2 ;  /* 0x0000000315367211 */ /* 0x002fc400078810ff */
[CC--:B--2---:R-:W-:Y:S02]  /*1e810*/  LEA R52, P3, R22.reuse, R3.reuse, 0x2 ;  /* 0x0000000316347211 */ /* 0x0c4fe400078610ff */
[-C--:B------:R-:W-:Y:S02]  /*1e820*/  LEA.HI.X.SX32 R55, R21, R2.reuse, 0x2, P4 ;  /* 0x0000000215377211 */ /* 0x080fe400020f16ff */
[-C--:B------:R-:W-:Y:S01]  /*1e830*/  LEA R18, P4, R23, R3.reuse, 0x2 ;  /* 0x0000000317127211 */ /* 0x080fe200078810ff */
[----:B---3--:R-:W-:Y:S01]  /*1e840*/  VIADD R16, R15, UR5 ;  /* 0x000000050f107c36 */ /* 0x008fe20008000000 */
[-C--:B------:R-:W-:Y:S01]  /*1e850*/  LEA.HI.X.SX32 R53, R22, R2.reuse, 0x2, P3 ;  /* 0x0000000216357211 */ /* 0x080fe200018f16ff */
[----:B------:R-:W-:Y:S01]  /*1e860*/  STL.64 [R1+0x188], R54 ;  /* 0x0001883601007387 */ /* 0x000fe20000100a00 */
[----:B------:R-:W-:Y:S01]  /*1e870*/  LEA R20, P3, R4, R3, 0x2 ;  /* 0x0000000304147211 */ /* 0x000fe200078610ff */
[----:B------:R-:W-:Y:S01]  /*1e880*/  VIADD R17, R16, UR5 ;  /* 0x0000000510117c36 */ /* 0x000fe20008000000 */
[-C--:B------:R-:W-:Y:S01]  /*1e890*/  LEA.HI.X.SX32 R19, R23, R2.reuse, 0x2, P4 ;  /* 0x0000000217137211 */ /* 0x080fe200020f16ff */
[----:B------:R1:W-:Y:S01]  /*1e8a0*/  STL.64 [R1+0x180], R52 ;  /* 0x0001803401007387 */ /* 0x0003e20000100a00 */
[----:B------:R-:W-:-:S03]  /*1e8b0*/  LEA.HI.X.SX32 R21, R4, R2, 0x2, P3 ;  /* 0x0000000204157211 */ /* 0x000fc600018f16ff */
[----:B------:R2:W-:Y:S04]  /*1e8c0*/  STL.64 [R1+0x178], R18 ;  /* 0x0001781201007387 */ /* 0x0005e80000100a00 */
[----:B------:R3:W-:Y:S01]  /*1e8d0*/  STL.64 [R1+0x170], R20 ;  /* 0x0001701401007387 */ /* 0x0007e20000100a00 */
[----:B-1----:R-:W-:-:S04]  /*1e8e0*/  LEA R52, P4, R24, R3, 0x2 ;  /* 0x0000000318347211 */ /* 0x002fc800078810ff */
[-C--:B------:R-:W-:Y:S01]  /*1e8f0*/  LEA.HI.X.SX32 R53, R24, R2.reuse, 0x2, P4 ;  /* 0x0000000218357211 */ /* 0x080fe200020f16ff */
[----:B--2---:R-:W-:Y:S01]  /*1e900*/  VIADD R18, R17, UR5 ;  /* 0x0000000511127c36 */ /* 0x004fe20008000000 */
[CC--:B------:R-:W-:Y:S02]  /*1e910*/  LEA R22, P4, R6.reuse, R3.reuse, 0x2 ;  /* 0x0000000306167211 */ /* 0x0c0fe400078810ff */
[C---:B---3--:R-:W-:Y:S01]  /*1e920*/  LEA R20, P3, R5.reuse, R3, 0x2 ;  /* 0x0000000305147211 */ /* 0x048fe200078610ff */
[----:B------:R-:W-:Y:S01]  /*1e930*/  STL.64 [R1+0x168], R52 ;  /* 0x0001683401007387 */ /* 0x000fe20000100a00 */
[-C--:B------:R-:W-:Y:S01]  /*1e940*/  LEA.HI.X.SX32 R23, R6, R2.reuse, 0x2, P4 ;  /* 0x0000000206177211 */ /* 0x080fe200020f16ff */
[----:B------:R-:W-:Y:S01]  /*1e950*/  VIADD R4, R18, UR5 ;  /* 0x0000000512047c36 */ /* 0x000fe20008000000 */
[----:B------:R-:W-:-:S03]  /*1e960*/  LEA.HI.X.SX32 R21, R5, R2, 0x2, P3 ;  /* 0x0000000205157211 */ /* 0x000fc600018f16ff */
[----:B------:R-:W-:Y:S02]  /*1e970*/  VIADD R5, R4, UR5 ;  /* 0x0000000504057c36 */ /* 0x000fe40008000000 */
[----:B------:R1:W-:Y:S02]  /*1e980*/  STL.64 [R1+0x160], R20 ;  /* 0x0001601401007387 */ /* 0x0003e40000100a00 */
[----:B------:R-:W-:Y:S02]  /*1e990*/  VIADD R6, R5, UR5 ;  /* 0x0000000505067c36 */ /* 0x000fe40008000000 */
[----:B------:R2:W-:Y:S01]  /*1e9a0*/  STL.64 [R1+0x158], R22 ;  /* 0x0001581601007387 */ /* 0x0005e20000100a00 */
[----:B-1----:R-:W-:-:S04]  /*1e9b0*/  LEA R20, P3, R25, R3, 0x2 ;  /* 0x0000000319147211 */ /* 0x002fc800078610ff */
[----:B------:R-:W-:Y:S02]  /*1e9c0*/  LEA.HI.X.SX32 R21, R25, R2, 0x2, P3 ;  /* 0x0000000219157211 */ /* 0x000fe400018f16ff */
[----:B--2---:R-:W-:-:S03]  /*1e9d0*/  LEA R22, P4, R7, R3, 0x2 ;  /* 0x0000000307167211 */ /* 0x004fc600078810ff */
[----:B------:R1:W-:Y:S01]  /*1e9e0*/  STL.64 [R1+0x150], R20 ;  /* 0x0001501401007387 */ /* 0x0003e20000100a00 */
[----:B------:R-:W-:Y:S01]  /*1e9f0*/  LEA.HI.X.SX32 R23, R7, R2, 0x2, P4 ;  /* 0x0000000207177211 */ /* 0x000fe200020f16ff */
[----:B------:R-:W-:-:S04]  /*1ea00*/  VIADD R7, R6, UR5 ;  /* 0x0000000506077c36 */ /* 0x000fc80008000000 */
[----:B------:R2:W-:Y:S01]  /*1ea10*/  STL.64 [R1+0x148], R22 ;  /* 0x0001481601007387 */ /* 0x0005e20000100a00 */
[----:B-1----:R-:W-:-:S04]  /*1ea20*/  LEA R20, P3, R8, R3, 0x2 ;  /* 0x0000000308147211 */ /* 0x002fc800078610ff */
[----:B------:R-:W-:Y:S01]  /*1ea30*/  LEA.HI.X.SX32 R21, R8, R2, 0x2, P3 ;  /* 0x0000000208157211 */ /* 0x000fe200018f16ff */
[----:B------:R-:W-:Y:S01]  /*1ea40*/  VIADD R8, R7, UR5 ;  /* 0x0000000507087c36 */ /* 0x000fe20008000000 */
        /* <DEDUP_REMOVED lines=26> */
[----:B------:R-:W-:Y:S02]  /*1ebf0*/  LEA.HI.X.SX32 R23, R15, R2, 0x2, P4 ;  /* 0x000000020f177211 */ /* 0x000fe400020f16ff */
[----:B------:R-:W-:-:S03]  /*1ec00*/  LEA R250, P4, R17, R3, 0x2 ;  /* 0x0000000311fa7211 */ /* 0x000fc600078810ff */
[----:B------:R-:W-:Y:S01]  /*1ec10*/  STL.64 [R1+0x108], R22 ;  /* 0x0001081601007387 */ /* 0x000fe20000100a00 */
[-C--:B------:R-:W-:Y:S02]  /*1ec20*/  LEA.HI.X.SX32 R251, R17, R2.reuse, 0x2, P4 ;  /* 0x0000000211fb7211 */ /* 0x080fe400020f16ff */
[-C--:B------:R-:W-:Y:S02]  /*1ec30*/  LEA R246, P4, R4, R3.reuse, 0x2 ;  /* 0x0000000304f67211 */ /* 0x080fe400078810ff */
[-C--:B-1----:R-:W-:Y:S02]  /*1ec40*/  LEA R20, P3, R16, R3.reuse, 0x2 ;  /* 0x0000000310147211 */ /* 0x082fe400078610ff */
[-C--:B------:R-:W-:Y:S01]  /*1ec50*/  LEA.HI.X.SX32 R247, R4, R2.reuse, 0x2, P4 ;  /* 0x0000000204f77211 */ /* 0x080fe200020f16ff */
[----:B------:R-:W-:Y:S01]  /*1ec60*/  VIADD R4, R14, UR5 ;  /* 0x000000050e047c36 */ /* 0x000fe20008000000 */
[----:B------:R-:W-:Y:S02]  /*1ec70*/  LEA.HI.X.SX32 R21, R16, R2, 0x2, P3 ;  /* 0x0000000210157211 */ /* 0x000fe400018f16ff */
[----:B------:R-:W-:-:S02]  /*1ec80*/  LEA R248, P3, R18, R3, 0x2 ;  /* 0x0000000312f87211 */ /* 0x000fc400078610ff */
[-C--:B------:R-:W-:Y:S01]  /*1ec90*/  LEA R242, P4, R6, R3.reuse, 0x2 ;  /* 0x0000000306f27211 */ /* 0x080fe200078810ff */
[----:B------:R-:W-:Y:S01]  /*1eca0*/  STL.64 [R1+0x100], R20 ;  /* 0x0001001401007387 */ /* 0x000fe20000100a00 */
[-C--:B------:R-:W-:Y:S02]  /*1ecb0*/  LEA.HI.X.SX32 R249, R18, R2.reuse, 0x2, P3 ;  /* 0x0000000212f97211 */ /* 0x080fe400018f16ff */
[CC--:B------:R-:W-:Y:S01]  /*1ecc0*/  LEA R244, P3, R5.reuse, R3.reuse, 0x2 ;  /* 0x0000000305f47211 */ /* 0x0c0fe200078610ff */
[----:B------:R1:W-:Y:S01]  /*1ecd0*/  STL.64 [R1+0x5f8], R250 ;  /* 0x0005f8fa01007387 */ /* 0x0003e20000100a00 */
[-C--:B------:R-:W-:Y:S02]  /*1ece0*/  LEA.HI.X.SX32 R243, R6, R2.reuse, 0x2, P4 ;  /* 0x0000000206f37211 */ /* 0x080fe400020f16ff */
[-C--:B------:R-:W-:Y:S01]  /*1ecf0*/  LEA.HI.X.SX32 R245, R5, R2.reuse, 0x2, P3 ;  /* 0x0000000205f57211 */ /* 0x080fe200018f16ff */
[----:B------:R-:W-:Y:S01]  /*1ed00*/  VIADD R5, R4, UR5 ;  /* 0x0000000504057c36 */ /* 0x000fe20008000000 */
[-C--:B------:R-:W-:Y:S01]  /*1ed10*/  LEA R240, P3, R7, R3.reuse, 0x2 ;  /* 0x0000000307f07211 */ /* 0x080fe200078610ff */
[----:B------:R-:W-:Y:S01]  /*1ed20*/  STL.64 [R1+0x600], R248 ;  /* 0x000600f801007387 */ /* 0x000fe20000100a00 */
[-C--:B------:R-:W-:Y:S01]  /*1ed30*/  LEA R238, P4, R8, R3.reuse, 0x2 ;  /* 0x0000000308ee7211 */ /* 0x080fe200078810ff */
[----:B------:R-:W-:Y:S01]  /*1ed40*/  VIADD R6, R5, UR5 ;  /* 0x0000000505067c36 */ /* 0x000fe20008000000 */
[-C--:B------:R-:W-:Y:S01]  /*1ed50*/  LEA.HI.X.SX32 R241, R7, R2.reuse, 0x2, P3 ;  /* 0x0000000207f17211 */ /* 0x080fe200018f16ff */
[----:B------:R-:W-:Y:S01]  /*1ed60*/  STL [R1+0x620], R246 ;  /* 0x000620f601007387 */ /* 0x000fe20000100800 */
[-C--:B------:R-:W-:Y:S01]  /*1ed70*/  LEA R236, P3, R9, R3.reuse, 0x2 ;  /* 0x0000000309ec7211 */ /* 0x080fe200078610ff */
[----:B------:R-:W-:Y:S01]  /*1ed80*/  VIADD R7, R6, UR5 ;  /* 0x0000000506077c36 */ /* 0x000fe20008000000 */
[-C--:B------:R-:W-:Y:S01]  /*1ed90*/  LEA.HI.X.SX32 R239, R8, R2.reuse, 0x2, P4 ;  /* 0x0000000208ef7211 */ /* 0x080fe200020f16ff */
[----:B------:R-:W-:Y:S01]  /*1eda0*/  STL [R1+0x5f0], R247 ;  /* 0x0005f0f701007387 */ /* 0x000fe20000100800 */
[-C--:B------:R-:W-:Y:S01]  /*1edb0*/  LEA R234, P4, R10, R3.reuse, 0x2 ;  /* 0x000000030aea7211 */ /* 0x080fe200078810ff */
[----:B------:R-:W-:Y:S01]  /*1edc0*/  VIADD R8, R7, UR5 ;  /* 0x0000000507087c36 */ /* 0x000fe20008000000 */
[-C--:B------:R-:W-:Y:S01]  /*1edd0*/  LEA.HI.X.SX32 R237, R9, R2.reuse, 0x2, P3 ;  /* 0x0000000209ed7211 */ /* 0x080fe200018f16ff */
[----:B------:R2:W-:Y:S01]  /*1ede0*/  STL [R1+0x5ec], R245 ;  /* 0x0005ecf501007387 */ /* 0x0005e20000100800 */
[-C--:B------:R-:W-:Y:S01]  /*1edf0*/  LEA R232, P3, R11, R3.reuse, 0x2 ;  /* 0x000000030be87211 */ /* 0x080fe200078610ff */
[----:B------:R-:W-:Y:S01]  /*1ee00*/  VIADD R9, R8, UR5 ;  /* 0x0000000508097c36 */ /* 0x000fe20008000000 */
[-C--:B------:R-:W-:Y:S01]  /*1ee10*/  LEA.HI.X.SX32 R235, R10, R2.reuse, 0x2, P4 ;  /* 0x000000020aeb7211 */ /* 0x080fe200020f16ff */
[----:B------:R3:W-:Y:S01]  /*1ee20*/  STL [R1+0x5e8], R243 ;  /* 0x0005e8f301007387 */ /* 0x0007e20000100800 */
[CC--:B------:R-:W-:Y:S01]  /*1ee30*/  LEA R230, P4, R12.reuse, R3.reuse, 0x2 ;  /* 0x000000030ce67211 */ /* 0x0c0fe200078810ff */
[----:B------:R-:W-:Y:S01]  /*1ee40*/  VIADD R10, R9, UR5 ;  /* 0x00000005090a7c36 */ /* 0x000fe20008000000 */
[-C--:B------:R-:W-:Y:S01]  /*1ee50*/  LEA.HI.X.SX32 R233, R11, R2.reuse, 0x2, P3 ;  /* 0x000000020be97211 */ /* 0x080fe200018f16ff */
[----:B------:R4:W-:Y:S01]  /*1ee60*/  STL [R1+0x5e4], R241 ;  /* 0x0005e4f101007387 */ /* 0x0009e20000100800 */
[CC--:B------:R-:W-:Y:S01]  /*1ee70*/  LEA R228, P3, R13.reuse, R3.reuse, 0x2 ;  /* 0x000000030de47211 */ /* 0x0c0fe200078610ff */
[----:B-1----:R-:W-:Y:S01]  /*1ee80*/  IMAD.MOV.U32 R251, RZ, RZ, R50 ;  /* 0x000000fffffb7224 */ /* 0x002fe200078e0032 */
[-C--:B------:R-:W-:Y:S01]  /*1ee90*/  LEA.HI.X.SX32 R231, R12, R2.reuse, 0x2, P4 ;  /* 0x000000020ce77211 */ /* 0x080fe200020f16ff */
[----:B------:R1:W-:Y:S01]  /*1eea0*/  STL [R1+0x638], R240 ;  /* 0x000638f001007387 */ /* 0x0003e20000100800 */
[-C--:B------:R-:W-:Y:S01]  /*1eeb0*/  LEA R226, P4, R14, R3.reuse, 0x2 ;  /* 0x000000030ee27211 */ /* 0x080fe200078810ff */
[----:B--2---:R-:W-:Y:S01]  /*1eec0*/  IMAD.MOV.U32 R245, RZ, RZ, R45 ;  /* 0x000000fffff57224 */ /* 0x004fe200078e002d */
[-C--:B------:R-:W-:Y:S01]  /*1eed0*/  LEA.HI.X.SX32 R229, R13, R2.reuse, 0x2, P3 ;  /* 0x000000020de57211 */ /* 0x080fe200018f16ff */
[----:B---3--:R-:W-:Y:S01]  /*1eee0*/  IMAD.MOV.U32 R243, RZ, RZ, R44 ;  /* 0x000000fffff37224 */ /* 0x008fe200078e002c */
[-C--:B------:R-:W-:Y:S01]  /*1eef0*/  LEA R224, P3, R4, R3.reuse, 0x2 ;  /* 0x0000000304e07211 */ /* 0x080fe200078610ff */
[----:B----4-:R-:W-:Y:S01]  /*1ef00*/  IMAD.MOV.U32 R241, RZ, RZ, R49 ;  /* 0x000000fffff17224 */ /* 0x010fe200078e0031 */
[-C--:B------:R-:W-:Y:S01]  /*1ef10*/  LEA.HI.X.SX32 R227, R14, R2.reuse, 0x2, P4 ;  /* 0x000000020ee37211 */ /* 0x080fe200020f16ff */
[----:B------:R-:W-:Y:S01]  /*1ef20*/  IMAD.MOV.U32 R248, RZ, RZ, R40 ;  /* 0x000000fffff87224 */ /* 0x000fe200078e0028 */
[CC--:B------:R-:W-:Y:S01]  /*1ef30*/  LEA R222, P4, R5.reuse, R3.reuse, 0x2 ;  /* 0x0000000305de7211 */ /* 0x0c0fe200078810ff */
[----:B-1----:R-:W-:Y:S01]  /*1ef40*/  IMAD.MOV.U32 R240, RZ, RZ, R48 ;  /* 0x000000fffff07224 */ /* 0x002fe200078e0030 */
[-C--:B------:R-:W-:Y:S01]  /*1ef50*/  LEA.HI.X.SX32 R225, R4, R2.reuse, 0x2, P3 ;  /* 0x0000000204e17211 */ /* 0x080fe200018f16ff */
[----:B------:R-:W-:Y:S01]  /*1ef60*/  VIADD R4, R10, UR5 ;  /* 0x000000050a047c36 */ /* 0x000fe20008000000 */
[-C--:B------:R-:W-:Y:S01]  /*1ef70*/  LEA R220, P3, R6, R3.reuse, 0x2 ;  /* 0x0000000306dc7211 */ /* 0x080fe200078610ff */
[----:B------:R-:W-:Y:S01]  /*1ef80*/  IMAD.MOV.U32 R249, RZ, RZ, R41 ;  /* 0x000000fffff97224 */ /* 0x000fe200078e0029 */
[-C--:B------:R-:W-:Y:S01]  /*1ef90*/  LEA.HI.X.SX32 R223, R5, R2.reuse, 0x2, P4 ;  /* 0x0000000205df7211 */ /* 0x080fe200020f16ff */
[----:B------:R-:W-:Y:S01]  /*1efa0*/  VIADD R5, R4, UR5 ;  /* 0x0000000504057c36 */ /* 0x000fe20008000000 */
[-C--:B------:R-:W-:Y:S01]  /*1efb0*/  LEA R218, P4, R7, R3.reuse, 0x2 ;  /* 0x0000000307da7211 */ /* 0x080fe200078810ff */
[----:B------:R1:W-:Y:S01]  /*1efc0*/  STL.64 [R1+0x640], R240 ;  /* 0x000640f001007387 */ /* 0x0003e20000100a00 */
[-C--:B------:R-:W-:Y:S01]  /*1efd0*/  LEA.HI.X.SX32 R221, R6, R2.reuse, 0x2, P3 ;  /* 0x0000000206dd7211 */ /* 0x080fe200018f16ff */
[----:B------:R-:W-:Y:S01]  /*1efe0*/  VIADD R6, R5, UR5 ;  /* 0x0000000505067c36 */ /* 0x000fe20008000000 */
[-C--:B------:R-:W-:Y:S01]  /*1eff0*/  LEA R216, P3, R8, R3.reuse, 0x2 ;  /* 0x0000000308d87211 */ /* 0x080fe200078610ff */
[----:B------:R-:W-:Y:S01]  /*1f000*/  STL [R1+0x5e0], R239 ;  /* 0x0005e0ef01007387 */ /* 0x000fe20000100800 */
[-C--:B------:R-:W-:Y:S01]  /*1f010*/  LEA.HI.X.SX32 R219, R7, R2.reuse, 0x2, P4 ;  /* 0x0000000207db7211 */ /* 0x080fe200020f16ff */
[----:B------:R-:W-:Y:S01]  /*1f020*/  VIADD R7, R6, UR5 ;  /* 0x0000000506077c36 */ /* 0x000fe20008000000 */
[-C--:B------:R-:W-:Y:S01]  /*1f030*/  LEA R214, P4, R9, R3.reuse, 0x2 ;  /* 0x0000000309d67211 */ /* 0x080fe200078810ff */
[----:B------:R2:W-:Y:S01]  /*1f040*/  STL [R1+0x5dc], R237 ;  /* 0x0005dced01007387 */ /* 0x0005e20000100800 */
[-C--:B------:R-:W-:Y:S01]  /*1f050*/  LEA.HI.X.SX32 R217, R8, R2.reuse, 0x2, P3 ;  /* 0x0000000208d97211 */ /* 0x080fe200018f16ff */
[----:B------:R-:W-:Y:S01]  /*1f060*/  VIADD R8, R7, UR5 ;  /* 0x0000000507087c36 */ /* 0x000fe20008000000 */
[-C--:B------:R-:W-:Y:S01]  /*1f070*/  LEA R212, P3, R10, R3.reuse, 0x2 ;  /* 0x000000030ad47211 */ /* 0x080fe200078610ff */
[----:B------:R-:W-:Y:S01]  /*1f080*/  STL [R1+0x5d8], R235 ;  /* 0x0005d8eb01007387 */ /* 0x000fe20000100800 */
[-C--:B------:R-:W-:Y:S01]  /*1f090*/  LEA.HI.X.SX32 R215, R9, R2.reuse, 0x2, P4 ;  /* 0x0000000209d77211 */ /* 0x080fe200020f16ff */
[----:B-1----:R-:W-:Y:S01]  /*1f0a0*/  IMAD.MOV.U32 R240, RZ, RZ, R28 ;  /* 0x000000fffff07224 */ /* 0x002fe200078e001c */
[-C--:B------:R-:W-:Y:S01]  /*1f0b0*/  LEA R210, P4, R4, R3.reuse, 0x2 ;  /* 0x0000000304d27211 */ /* 0x080fe200078810ff */
[----:B------:R1:W-:Y:S01]  /*1f0c0*/  STL [R1+0x608], R234 ;  /* 0x000608ea01007387 */ /* 0x0003e20000100800 */
[-C--:B------:R-:W-:Y:S01]  /*1f0d0*/  LEA.HI.X.SX32 R213, R10, R2.reuse, 0x2, P3 ;  /* 0x000000020ad57211 */ /* 0x080fe200018f16ff */
[----:B--2---:R-:W-:Y:S01]  /*1f0e0*/  IMAD.MOV.U32 R237, RZ, RZ, R27 ;  /* 0x000000ffffed7224 */ /* 0x004fe200078e001b */
[CC--:B------:R-:W-:Y:S01]  /*1f0f0*/  LEA R208, P3, R5.reuse, R3.reuse, 0x2 ;  /* 0x0000000305d07211 */ /* 0x0c0fe200078610ff */
[----:B------:R-:W-:Y:S01]  /*1f100*/  STL [R1+0x5d4], R233 ;  /* 0x0005d4e901007387 */ /* 0x000fe20000100800 */
[-C--:B------:R-:W-:Y:S01]  /*1f110*/  LEA.HI.X.SX32 R211, R4, R2.reuse, 0x2, P4 ;  /* 0x0000000204d37211 */ /* 0x080fe200020f16ff */
[----:B------:R-:W-:Y:S01]  /*1f120*/  VIADD R4, R8, UR5 ;  /* 0x0000000508047c36 */ /* 0x000fe20008000000 */
[-C--:B------:R-:W-:Y:S01]  /*1f130*/  LEA.HI.X.SX32 R209, R5, R2.reuse, 0x2, P3 ;  /* 0x0000000205d17211 */ /* 0x080fe200018f16ff */
[----:B------:R-:W-:Y:S01]  /*1f140*/  STL.64 [R1+0x610], R230 ;  /* 0x000610e601007387 */ /* 0x000fe20000100a00 */
[-C--:B------:R-:W-:Y:S01]  /*1f150*/  LEA R206, P4, R6, R3.reuse, 0x2 ;  /* 0x0000000306ce7211 */ /* 0x080fe200078810ff */
[----:B------:R-:W-:Y:S01]  /*1f160*/  VIADD R5, R4, UR5 ;  /* 0x0000000504057c36 */ /* 0x000fe20008000000 */
[-C--:B------:R-:W-:Y:S01]  /*1f170*/  LEA R204, P3, R7, R3.reuse, 0x2 ;  /* 0x0000000307cc7211 */ /* 0x080fe200078610ff */
[----:B------:R2:W-:Y:S01]  /*1f180*/  STL.64 [R1+0x618], R228 ;  /* 0x000618e401007387 */ /* 0x0005e20000100a00 */
[-C--:B------:R-:W-:Y:S01]  /*1f190*/  LEA.HI.X.SX32 R207, R6, R2.reuse, 0x2, P4 ;  /* 0x0000000206cf7211 */ /* 0x080fe200020f16ff */
[----:B------:R-:W-:Y:S01]  /*1f1a0*/  VIADD R252, R5, UR5 ;  /* 0x0000000505fc7c36 */ /* 0x000fe20008000000 */
[-C--:B------:R-:W-:Y:S01]  /*1f1b0*/  LEA.HI.X.SX32 R205, R7, R2.reuse, 0x2, P3 ;  /* 0x0000000207cd7211 */ /* 0x080fe200018f16ff */
[----:B------:R3:W-:Y:S01]  /*1f1c0*/  STL.64 [R1+0x628], R226 ;  /* 0x000628e201007387 */ /* 0x0007e20000100a00 */
[-C--:B------:R-:W-:Y:S01]  /*1f1d0*/  LEA R202, P4, R8, R3.reuse, 0x2 ;  /* 0x0000000308ca7211 */ /* 0x080fe200078810ff */
[----:B------:R-:W-:Y:S01]  /*1f1e0*/  IMAD.MOV.U32 R241, RZ, RZ, R29 ;  /* 0x000000fffff17224 */ /* 0x000fe200078e001d */
[-C--:B------:R-:W-:Y:S01]  /*1f1f0*/  LEA R200, P3, R4, R3.reuse, 0x2 ;  /* 0x0000000304c87211 */ /* 0x080fe200078610ff */
[----:B------:R4:W-:Y:S01]  /*1f200*/  STL.64 [R1+0x630], R224 ;  /* 0x000630e001007387 */ /* 0x0009e20000100a00 */
[-C--:B------:R-:W-:Y:S01]  /*1f210*/  LEA.HI.X.SX32 R203, R8, R2.reuse, 0x2, P4 ;  /* 0x0000000208cb7211 */ /* 0x080fe200020f16ff */
[----:B-1----:R-:W-:Y:S01]  /*1f220*/  IMAD.MOV.U32 R234, RZ, RZ, R38 ;  /* 0x000000ffffea7224 */ /* 0x002fe200078e0026 */
[-C--:B------:R-:W-:Y:S01]  /*1f230*/  LEA.HI.X.SX32 R201, R4, R2.reuse, 0x2, P3 ;  /* 0x0000000204c97211 */ /* 0x080fe200018f16ff */
[----:B--2---:R-:W-:Y:S01]  /*1f240*/  IMAD.MOV.U32 R228, RZ, RZ, R46 ;  /* 0x000000ffffe47224 */ /* 0x004fe200078e002e */
[CC--:B------:R-:W-:Y:S01]  /*1f250*/  LEA R198, P4, R5.reuse, R3.reuse, 0x2 ;  /* 0x0000000305c67211 */ /* 0x0c0fe200078810ff */
[----:B------:R-:W-:Y:S01]  /*1f260*/  IMAD.MOV.U32 R229, RZ, RZ, R47 ;  /* 0x000000ffffe57224 */ /* 0x000fe200078e002f */
[----:B------:R-:W-:Y:S01]  /*1f270*/  LEA R196, P3, R252, R3, 0x2 ;  /* 0x00000003fcc47211 */ /* 0x000fe200078610ff */
[----:B---3--:R-:W-:Y:S01]  /*1f280*/  IMAD.MOV.U32 R226, RZ, RZ, R42 ;  /* 0x000000ffffe27224 */ /* 0x008fe200078e002a */
[----:B------:R-:W-:Y:S01]  /*1f290*/  LOP3.LUT R4, R0, 0x4, RZ, 0xfc, !PT ;  /* 0x0000000400047812 */ /* 0x000fe200078efcff */
[----:B------:R-:W-:Y:S01]  /*1f2a0*/  IMAD.MOV.U32 R227, RZ, RZ, R43 ;  /* 0x000000ffffe37224 */ /* 0x000fe200078e002b */
[-C--:B------:R-:W-:Y:S01]  /*1f2b0*/  LEA.HI.X.SX32 R199, R5, R2.reuse, 0x2, P4 ;  /* 0x0000000205c77211 */ /* 0x080fe200020f16ff */
[----:B------:R-:W-:Y:S01]  /*1f2c0*/  IMAD.MOV.U32 R235, RZ, RZ, R39 ;  /* 0x000000ffffeb7224 */ /* 0x000fe200078e0027 */
[----:B------:R-:W-:Y:S01]  /*1f2d0*/  LEA.HI.X.SX32 R197, R252, R2, 0x2, P3 ;  /* 0x00000002fcc57211 */ /* 0x000fe200018f16ff */
[----:B------:R-:W-:Y:S01]  /*1f2e0*/  IMAD.MOV.U32 R239, RZ, RZ, R37 ;  /* 0x000000ffffef7224 */ /* 0x000fe200078e0025 */
[----:B------:R-:W-:Y:S01]  /*1f2f0*/  ISETP.LT.AND P4, PT, R26, UR13, !P0 ;  /* 0x0000000d1a007c0c */ /* 0x000fe2000c781270 */
[----:B------:R-:W-:Y:S01]  /*1f300*/  IMAD.MOV.U32 R246, RZ, RZ, R36 ;  /* 0x000000fffff67224 */ /* 0x000fe200078e0024 */
[----:B------:R-:W-:Y:S01]  /*1f310*/  ISETP.LT.AND P3, PT, R4, UR14, !P0 ;  /* 0x0000000e04007c0c */ /* 0x000fe2000c761270 */
[----:B------:R-:W-:-:S02]  /*1f320*/  IMAD.MOV.U32 R250, RZ, RZ, R31 ;  /* 0x000000fffffa7224 */ /* 0x000fc400078e001f */
[----:B----4-:R-:W-:Y:S02]  /*1f330*/  IMAD.MOV.U32 R224, RZ, RZ, R34 ;  /* 0x000000ffffe07224 */ /* 0x010fe400078e0022 */
[----:B------:R-:W-:Y:S02]  /*1f340*/  IMAD.MOV.U32 R225, RZ, RZ, R35 ;  /* 0x000000ffffe17224 */ /* 0x000fe400078e0023 */
[----:B------:R-:W-:Y:S02]  /*1f350*/  IMAD.MOV.U32 R230, RZ, RZ, R32 ;  /* 0x000000ffffe67224 */ /* 0x000fe400078e0020 */
[----:B------:R-:W-:Y:S02]  /*1f360*/  IMAD.MOV.U32 R231, RZ, RZ, R33 ;  /* 0x000000ffffe77224 */ /* 0x000fe400078e0021 */
[----:B------:R-:W-:Y:S02]  /*1f370*/  IMAD.MOV.U32 R247, RZ, RZ, R30 ;  /* 0x000000fffff77224 */ /* 0x000fe400078e001e */
[----:B------:R-:W1:Y:S01]  /*1f380*/  LDTM.x64 R4, tmem[UR12+0xc0] ;  /* 0x0000c00c000479ee */ /* 0x000e620008340000 */
[----:B------:R-:W-:Y:S01]  /*1f390*/  NOP ;  /* 0x0000000000007918 */ /* 0x000fe20000000000 */
[----:B------:R2:W-:Y:S04]  /*1f3a0*/  @P2 STG.E desc[UR28][R240.64], R237 ;  /* 0x000000edf0002986 */ /* 0x0005e8000c10191c */
[----:B--2---:R-:W2:Y:S01]  /*1f3b0*/  LDL.LU.64 R240, [R1+0x640] ;  /* 0x0006400001f07983 */ /* 0x004ea20000300a00 */
[----:B------:R-:W-:-:S03]  /*1f3c0*/  LOP3.LUT R233, R0, 0x5, RZ, 0xfc, !PT ;  /* 0x0000000500e97812 */ /* 0x000fc600078efcff */
[----:B------:R3:W-:Y:S01]  /*1f3d0*/  @P5 STG.E desc[UR28][R224.64], R239 ;  /* 0x000000efe0005986 */ /* 0x0007e2000c10191c */
[----:B------:R-:W-:Y:S01]  /*1f3e0*/  ISETP.LT.AND P2, PT, R233, UR4, !P0 ;  /* 0x00000004e9007c0c */ /* 0x000fe2000c741270 */
[----:B------:R-:W4:Y:S02]  /*1f3f0*/  LDCU UR4, c[0x0][0x39c] ;  /* 0x00007380ff0477ac */ /* 0x000f240008000800 */
[----:B------:R1:W-:Y:S04]  /*1f400*/  @P6 STG.E desc[UR28][R248.64], R250 ;  /* 0x000000faf8006986 */ /* 0x0003e8000c10191c */
[----:B------:R4:W-:Y:S04]  /*1f410*/  @P4 STG.E desc[UR28][R226.64], R243 ;  /* 0x000000f3e2004986 */ /* 0x0009e8000c10191c */
[----:B------:R-:W-:Y:S01]  /*1f420*/  @P3 STG.E desc[UR28][R228.64], R245 ;  /* 0x000000f5e4003986 */ /* 0x000fe2000c10191c */
[----:B---3--:R-:W-:-:S03]  /*1f430*/  LOP3.LUT R224, R0, 0x6, RZ, 0xfc, !PT ;  /* 0x0000000600e07812 */ /* 0x008fc600078efcff */
[----:B-1----:R-:W3:Y:S04]  /*1f440*/  LDL.LU.64 R248, [R1+0x1d0] ;  /* 0x0001d00001f87983 */ /* 0x002ee80000300a00 */
[----:B------:R-:W3:Y:S01]  /*1f450*/  LDL.LU R250, [R1+0x20] ;  /* 0x0000200001fa7983 */ /* 0x000ee20000300800 */
[----:B----4-:R-:W-:Y:S01]  /*1f460*/  ISETP.LT.AND P5, PT, R224, UR4, !P0 ;  /* 0x00000004e0007c0c */ /* 0x010fe2000c7a1270 */
[----:B------:R-:W1:Y:S02]  /*1f470*/  LDCU UR4, c[0x0][0x39c] ;  /* 0x00007380ff0477ac */ /* 0x000e640008000800 */
[----:B------:R-:W4:Y:S04]  /*1f480*/  LDL.LU.64 R226, [R1+0x1c8] ;  /* 0x0001c80001e27983 */ /* 0x000f280000300a00 */
[----:B------:R-:W4:Y:S01]  /*1f490*/  LDL.LU R243, [R1+0x24] ;  /* 0x0000240001f37983 */ /* 0x000f220000300800 */
[----:B------:R-:W-:-:S04]  /*1f4a0*/  LOP3.LUT R224, R0, 0x7, RZ, 0xfc, !PT ;  /* 0x0000000700e07812 */ /* 0x000fc800078efcff */
[----:B-1----:R-:W-:Y:S01]  /*1f4b0*/  ISETP.LT.AND P6, PT, R224, UR4, !P0 ;  /* 0x00000004e0007c0c */ /* 0x002fe2000c7c1270 */
[----:B------:R-:W1:Y:S01]  /*1f4c0*/  LDCU UR4, c[0x0][0x39c] ;  /* 0x00007380ff0477ac */ /* 0x000e620008000800 */
[----:B------:R-:W-:Y:S01]  /*1f4d0*/  LOP3.LUT R224, R0, 0x8, RZ, 0xfc, !PT ;  /* 0x0000000800e07812 */ /* 0x000fe200078efcff */
[----:B--2---:R2:W-:Y:S04]  /*1f4e0*/  @P2 STG.E desc[UR28][R240.64], R251 ;  /* 0x000000fbf0002986 */ /* 0x0045e8000c10191c */
[----:B--2---:R-:W2:Y:S04]  /*1f4f0*/  LDL.LU.64 R240, [R1+0x1c0] ;  /* 0x0001c00001f07983 */ /* 0x004ea80000300a00 */
[----:B------:R-:W2:Y:S01]  /*1f500*/  LDL.LU R251, [R1+0x28] ;  /* 0x0000280001fb7983 */ /* 0x000ea20000300800 */
[----:B-1----:R-:W-:Y:S01]  /*1f510*/  ISETP.LT.AND P4, PT, R224, UR4, !P0 ;  /* 0x00000004e0007c0c */ /* 0x002fe2000c781270 */
[----:B------:R-:W1:Y:S02]  /*1f520*/  LDCU UR4, c[0x0][0x39c] ;  /* 0x00007380ff0477ac */ /* 0x000e640008000800 */
[----:B------:R3:W-:Y:S04]  /*1f530*/  @P5 STG.E desc[UR28][R230.64], R247 ;  /* 0x000000f7e6005986 */ /* 0x0007e8000c10191c */
[----:B------:R-:W5:Y:S01]  /*1f540*/  LDL.LU.64 R228, [R1+0x1b8] ;  /* 0x0001b80001e47983 */ /* 0x000f620000300a00 */
[----:B------:R-:W-:-:S03]  /*1f550*/  LOP3.LUT R224, R0, 0x9, RZ, 0xfc, !PT ;  /* 0x0000000900e07812 */ /* 0x000fc600078efcff */
[----:B---3--:R-:W5:Y:S01]  /*1f560*/  LDL.LU R247, [R1+0x2c] ;  /* 0x00002c0001f77983 */ /* 0x008f620000300800 */
[----:B-1----:R-:W-:Y:S01]  /*1f570*/  ISETP.LT.AND P3, PT, R224, UR4, !P0 ;  /* 0x00000004e0007c0c */ /* 0x002fe2000c761270 */
[----:B------:R-:W1:Y:S02]  /*1f580*/  LDCU UR4, c[0x0][0x39c] ;  /* 0x00007380ff0477ac */ /* 0x000e640008000800 */
[----:B------:R3:W-:Y:S04]  /*1f590*/  @P6 STG.E desc[UR28][R234.64], R246 ;  /* 0x000000f6ea006986 */ /* 0x0007e8000c10191c */
[----:B------:R-:W5:Y:S01]  /*1f5a0*/  LDL.LU.64 R230, [R1+0x1b0] ;  /* 0x0001b00001e67983 */ /* 0x000f620000300a00 */
[----:B------:R-:W-:-:S03]  /*1f5b0*/  LOP3.LUT R224, R0, 0xa, RZ, 0xfc, !PT ;  /* 0x0000000a00e07812 */ /* 0x000fc600078efcff */
[----:B---3--:R-:W3:Y:S04]  /*1f5c0*/  LDL.LU R246, [R1+0x30] ;  /* 0x0000300001f67983 */ /* 0x008ee80000300800 */
[----:B------:R-:W3:Y:S01]  /*1f5d0*/  LDL.LU.64 R234, [R1+0x1a8] ;  /* 0x0001a80001ea7983 */ /* 0x000ee20000300a00 */
[----:B-1----:R-:W-:Y:S01]  /*1f5e0*/  ISETP.LT.AND P2, PT, R224, UR4, !P0 ;  /* 0x00000004e0007c0c */ /* 0x002fe2000c741270 */
[----:B------:R-:W1:Y:S02]  /*1f5f0*/  LDCU UR4, c[0x0][0x39c] ;  /* 0x00007380ff0477ac */ /* 0x000e640008000800 */
[----:B------:R-:W3:Y:S04]  /*1f600*/  LDL.LU R245, [R1+0x34] ;  /* 0x0000340001f57983 */ /* 0x000ee80000300800 */
[----:B------:R1:W-:Y:S04]  /*1f610*/  @P4 STG.E desc[UR28][R248.64], R250 ;  /* 0x000000faf8004986 */ /* 0x0003e8000c10191c */
[----:B----4-:R4:W-:Y:S04]  /*1f620*/  @P3 STG.E desc[UR28][R226.64], R243 ;  /* 0x000000f3e2003986 */ /* 0x0109e8000c10191c */
[----:B-1----:R-:W3:Y:S04]  /*1f630*/  LDL.LU.64 R248, [R1+0x1a0] ;  /* 0x0001a00001f87983 */ /* 0x002ee80000300a00 */
[----:B------:R-:W3:Y:S04]  /*1f640*/  LDL.LU R250, [R1+0x38] ;  /* 0x0000380001fa7983 */ /* 0x000ee80000300800 */
[----:B----4-:R-:W4:Y:S04]  /*1f650*/  LDL.LU.64 R226, [R1+0x198] ;  /* 0x0001980001e27983 */ /* 0x010f280000300a00 */
[----:B------:R-:W4:Y:S01]  /*1f660*/  LDL.LU R243, [R1+0x3c] ;  /* 0x00003c0001f37983 */ /* 0x000f220000300800 */
[----:B------:R-:W-:-:S04]  /*1f670*/  LOP3.LUT R224, R0, 0xb, RZ, 0xfc, !PT ;  /* 0x0000000b00e07812 */ /* 0x000fc800078efcff */
[----:B------:R-:W-:Y:S01]  /*1f680*/  ISETP.LT.AND P5, PT, R224, UR4, !P0 ;  /* 0x00000004e0007c0c */ /* 0x000fe2000c7a1270 */
[----:B------:R-:W1:Y:S01]  /*1f690*/  LDCU UR4, c[0x0][0x39c] ;  /* 0x00007380ff0477ac */ /* 0x000e620008000800 */
[----:B------:R-:W-:Y:S01]  /*1f6a0*/  LOP3.LUT R224, R0, 0xc, RZ, 0xfc, !PT ;  /* 0x0000000c00e07812 */ /* 0x000fe200078efcff */
[----:B--2---:R2:W-:Y:S04]  /*1f6b0*/  @P2 STG.E desc[UR28][R240.64], R251 ;  /* 0x000000fbf0002986 */ /* 0x0045e8000c10191c */
[----:B--2---:R-:W2:Y:S04]  /*1f6c0*/  LDL.LU.64 R240, [R1+0x190] ;  /* 0x0001900001f07983 */ /* 0x004ea80000300a00 */
[----:B------:R-:W2:Y:S01]  /*1f6d0*/  LDL.LU R251, [R1+0x40] ;  /* 0x0000400001fb7983 */ /* 0x000ea20000300800 */
[----:B-1----:R-:W-:Y:S01]  /*1f6e0*/  ISETP.LT.AND P6, PT, R224, UR4, !P0 ;  /* 0x00000004e0007c0c */ /* 0x002fe2000c7c1270 */
[----:B------:R-:W1:Y:S01]  /*1f6f0*/  LDCU UR4, c[0x0][0x39c] ;  /* 0x00007380ff0477ac */ /* 0x000e620008000800 */
[----:B------:R-:W-:-:S04]  /*1f700*/  LOP3.LUT R224, R0, 0xd, RZ, 0xfc, !PT ;  /* 0x0000000d00e07812 */ /* 0x000fc800078efcff */
[----:B-1----:R-:W-:Y:S01]  /*1f710*/  ISETP.LT.AND P4, PT, R224, UR4, !P0 ;  /* 0x00000004e0007c0c */ /* 0x002fe2000c781270 */
[----:B------:R-:W1:Y:S01]  /*1f720*/  LDCU UR4, c[0x0][0x39c] ;  /* 0x00007380ff0477ac */ /* 0x000e620008000800 */
[----:B------:R-:W-:Y:S01]  /*1f730*/  LOP3.LUT R224, R0, 0xe, RZ, 0xfc, !PT ;  /* 0x0000000e00e07812 */ /* 0x000fe200078efcff */
[----:B-----5:R5:W-:Y:S04]  /*1f740*/  @P5 STG.E desc[UR28][R228.64], R247 ;  /* 0x000000f7e4005986 */ /* 0x020be8000c10191c */
[----:B-----5:R-:W5:Y:S01]  /*1f750*/  LDL.LU.64 R228, [R1+0x188] ;  /* 0x0001880001e47983 */ /* 0x020f620000300a00 */
[----:B-1----:R-:W-:Y:S01]  /*1f760*/  ISETP.LT.AND P3, PT, R224, UR4, !P0 ;  /* 0x00000004e0007c0c */ /* 0x002fe2000c761270 */
[----:B------:R-:W1:Y:S02]  /*1f770*/  LDCU UR4, c[0x0][0x39c] ;  /* 0x00007380ff0477ac */ /* 0x000e640008000800 */
[----:B------:R-:W5:Y:S01]  /*1f780*/  LDL.LU R247, [R1+0x44] ;  /* 0x0000440001f77983 */ /* 0x000f620000300800 */
[----:B------:R-:W-:-:S03]  /*1f790*/  LOP3.LUT R224, R0, 0xf, RZ, 0xfc, !PT ;  /* 0x0000000f00e07812 */ /* 0x000fc600078efcff */
[----:B---3--:R3:W-:Y:S04]  /*1f7a0*/  @P6 STG.E desc[UR28][R230.64], R246 ;  /* 0x000000f6e6006986 */ /* 0x0087e8000c10191c */
[----:B---3--:R-:W3:Y:S01]  /*1f7b0*/  LDL.LU.64 R230, [R1+0x180] ;  /* 0x0001800001e67983 */ /* 0x008ee20000300a00 */
[----:B-1----:R-:W-:Y:S01]  /*1f7c0*/  ISETP.LT.AND P2, PT, R224, UR4, !P0 ;  /* 0x00000004e0007c0c */ /* 0x002fe2000c741270 */
[----:B------:R-:W1:Y:S02]  /*1f7d0*/  LDCU UR4, c[0x0][0x39c] ;  /* 0x00007380ff0477ac */ /* 0x000e640008000800 */
[----:B------:R-:W3:Y:S01]  /*1f7e0*/  LDL.LU R246, [R1+0x48] ;  /* 0x0000480001f67983 */ /* 0x000ee20000300800 */
[----:B------:R-:W-:-:S03]  /*1f7f0*/  LOP3.LUT R224, R0, 0x10, RZ, 0xfc, !PT ;  /* 0x0000001000e07812 */ /* 0x000fc600078efcff */
[----:B------:R1:W-:Y:S02]  /*1f800*/  @P4 STG.E desc[UR28][R234.64], R245 ;  /* 0x000000f5ea004986 */ /* 0x0003e4000c10191c */
[----:B-1----:R-:W-:Y:S02]  /*1f810*/  ISETP.LT.AND P5, PT, R224, UR4, !P0 ;  /* 0x00000004e0007c0c */ /* 0x002fe4000c7a1270 */
[----:B------:R-:W3:Y:S01]  /*1f820*/  LDL.LU.64 R234, [R1+0x178] ;  /* 0x0001780001ea7983 */ /* 0x000ee20000300a00 */
[----:B------:R-:W1:Y:S03]  /*1f830*/  LDCU UR4, c[0x0][0x39c] ;  /* 0x00007380ff0477ac */ /* 0x000e660008000800 */
[----:B------:R-:W3:Y:S04]  /*1f840*/  LDL.LU R245, [R1+0x4c] ;  /* 0x00004c0001f57983 */ /* 0x000ee80000300800 */
[----:B------:R1:W-:Y:S04]  /*1f850*/  @P3 STG.E desc[UR28][R248.64], R250 ;  /* 0x000000faf8003986 */ /* 0x0003e8000c10191c */
[----:B----4-:R4:W-:Y:S04]  /*1f860*/  @P2 STG.E desc[UR28][R226.64], R243 ;  /* 0x000000f3e2002986 */ /* 0x0109e8000c10191c */
[----:B-1----:R-:W3:Y:S04]  /*1f870*/  LDL.LU.64 R248, [R1+0x170] ;  /* 0x0001700001f87983 */ /* 0x002ee80000300a00 */
[----:B------:R-:W3:Y:S04]  /*1f880*/  LDL.LU R250, [R1+0x50] ;  /* 0x0000500001fa7983 */ /* 0x000ee80000300800 */
[----:B----4-:R-:W4:Y:S04]  /*1f890*/  LDL.LU.64 R226, [R1+0x168] ;  /* 0x0001680001e27983 */ /* 0x010f280000300a00 */
[----:B------:R-:W4:Y:S04]  /*1f8a0*/  LDL.LU R243, [R1+0x54] ;  /* 0x0000540001f37983 */ /* 0x000f280000300800 */
[----:B--2---:R1:W-:Y:S04]  /*1f8b0*/  @P5 STG.E desc[UR28][R240.64], R251 ;  /* 0x000000fbf0005986 */ /* 0x0043e8000c10191c */
[----:B-1----:R-:W2:Y:S04]  /*1f8c0*/  LDL.LU.64 R240, [R1+0x160] ;  /* 0x0001600001f07983 */ /* 0x002ea80000300a00 */
[----:B------:R-:W2:Y:S01]  /*1f8d0*/  LDL.LU R251, [R1+0x58] ;  /* 0x0000580001fb7983 */ /* 0x000ea20000300800 */
[----:B------:R-:W-:-:S04]  /*1f8e0*/  LOP3.LUT R224, R0, 0x11, RZ, 0xfc, !PT ;  /* 0x0000001100e07812 */ /* 0x000fc800078efcff */
[----:B------:R-:W-:Y:S01]  /*1f8f0*/  ISETP.LT.AND P6, PT, R224, UR4, !P0 ;  /* 0x00000004e0007c0c */ /* 0x000fe2000c7c1270 */
[----:B------:R-:W1:Y:S01]  /*1f900*/  LDCU UR4, c[0x0][0x39c] ;  /* 0x00007380ff0477ac */ /* 0x000e620008000800 */
[----:B------:R-:W-:-:S04]  /*1f910*/  LOP3.LUT R224, R0, 0x12, RZ, 0xfc, !PT ;  /* 0x0000001200e07812 */ /* 0x000fc800078efcff */
        /* <DEDUP_REMOVED lines=24> */
[----:B----4-:R-:W-:Y:S04]  /*1faa0*/  @P5 STG.E desc[UR28][R226.64], R243 ;  /* 0x000000f3e2005986 */ /* 0x010fe8000c10191c */
[----:B-1----:R-:W4:Y:S04]  /*1fab0*/  LDL.LU.64 R248, [R1+0x140] ;  /* 0x0001400001f87983 */ /* 0x002f280000300a00 */
[----:B------:R-:W4:Y:S01]  /*1fac0*/  LDL.LU R250, [R1+0x68] ;  /* 0x0000680001fa7983 */ /* 0x000f220000300800 */
[----:B------:R-:W-:-:S04]  /*1fad0*/  LOP3.LUT R224, R0, 0x17, RZ, 0xfc, !PT ;  /* 0x0000001700e07812 */ /* 0x000fc800078efcff */
[----:B------:R-:W-:Y:S01]  /*1fae0*/  ISETP.LT.AND P4, PT, R224, UR4, !P0 ;  /* 0x00000004e0007c0c */ /* 0x000fe2000c781270 */
[----:B------:R-:W1:Y:S01]  /*1faf0*/  LDCU UR4, c[0x0][0x39c] ;  /* 0x00007380ff0477ac */ /* 0x000e620008000800 */
[----:B--2---:R2:W-:Y:S04]  /*1fb00*/  @P6 STG.E desc[UR28][R240.64], R251 ;  /* 0x000000fbf0006986 */ /* 0x0045e8000c10191c */
[----:B--2---:R-:W2:Y:S04]  /*1fb10*/  LDL.LU.64 R240, [R1+0x138] ;  /* 0x0001380001f07983 */ /* 0x004ea80000300a00 */
[----:B------:R-:W2:Y:S01]  /*1fb20*/  LDL.LU R251, [R1+0x6c] ;  /* 0x00006c0001fb7983 */ /* 0x000ea20000300800 */
[----:B------:R-:W-:-:S04]  /*1fb30*/  LOP3.LUT R224, R0, 0x18, RZ, 0xfc, !PT ;  /* 0x0000001800e07812 */ /* 0x000fc800078efcff */
[----:B-1----:R-:W-:Y:S01]  /*1fb40*/  ISETP.LT.AND P3, PT, R224, UR4, !P0 ;  /* 0x00000004e0007c0c */ /* 0x002fe2000c761270 */
[----:B------:R-:W1:Y:S01]  /*1fb50*/  LDCU UR4, c[0x0][0x39c] ;  /* 0x00007380ff0477ac */ /* 0x000e620008000800 */
        /* <DEDUP_REMOVED lines=10> */
[----:B-----5:R5:W-:Y:S03]  /*1fc00*/  @P4 STG.E desc[UR28][R228.64], R247 ;  /* 0x000000f7e4004986 */ /* 0x020be6000c10191c */
[----:B-1----:R-:W-:Y:S01]  /*1fc10*/  ISETP.LT.AND P4, PT, R224, UR4, !P0 ;  /* 0x00000004e0007c0c */ /* 0x002fe2000c781270 */
[----:B------:R-:W1:Y:S01]  /*1fc20*/  LDCU UR4, c[0x0][0x39c] ;  /* 0x00007380ff0477ac */ /* 0x000e620008000800 */
[----:B------:R-:W2:Y:S01]  /*1fc30*/  LDL.LU.64 R224, [R1+0x130] ;  /* 0x0001300001e07983 */ /* 0x000ea20000300a00 */
[----:B-----5:R-:W-:-:S03]  /*1fc40*/  LOP3.LUT R228, R0, 0x1d, RZ, 0xfc, !PT ;  /* 0x0000001d00e47812 */ /* 0x020fc600078efcff */
[----:B------:R-:W5:Y:S04]  /*1fc50*/  LDL.LU R239, [R1+0x70] ;  /* 0x0000700001ef7983 */ /* 0x000f680000300800 */
[----:B---3--:R3:W-:Y:S04]  /*1fc60*/  @P3 STG.E desc[UR28][R230.64], R246 ;  /* 0x000000f6e6003986 */ /* 0x0087e8000c10191c */
[----:B------:R-:W5:Y:S01]  /*1fc70*/  LDL.LU.64 R226, [R1+0x128] ;  /* 0x0001280001e27983 */ /* 0x000f620000300a00 */
[----:B-1----:R-:W-:Y:S01]  /*1fc80*/  ISETP.LT.AND P3, PT, R228, UR4, !P0 ;  /* 0x00000004e4007c0c */ /* 0x002fe2000c761270 */
[----:B------:R-:W1:Y:S02]  /*1fc90*/  LDCU UR4, c[0x0][0x39c] ;  /* 0x00007380ff0477ac */ /* 0x000e640008000800 */
[----:B---3--:R-:W3:Y:S01]  /*1fca0*/  LDL.LU R246, [R1+0x74] ;  /* 0x0000740001f67983 */ /* 0x008ee20000300800 */
[----:B------:R-:W-:-:S03]  /*1fcb0*/  LOP3.LUT R230, R0, 0x1e, RZ, 0xfc, !PT ;  /* 0x0000001e00e67812 */ /* 0x000fc600078efcff */
[----:B------:R-:W3:Y:S04]  /*1fcc0*/  LDL.LU.64 R228, [R1+0x120] ;  /* 0x0001200001e47983 */ /* 0x000ee80000300a00 */
[----:B------:R4:W-:Y:S04]  /*1fcd0*/  @P2 STG.E desc[UR28][R234.64], R245 ;  /* 0x000000f5ea002986 */ /* 0x0009e8000c10191c */
[----:B------:R-:W3:Y:S01]  /*1fce0*/  LDL.LU R247, [R1+0x78] ;  /* 0x0000780001f77983 */ /* 0x000ee20000300800 */
[----:B-1----:R-:W-:-:S03]  /*1fcf0*/  ISETP.LT.AND P2, PT, R230, UR4, !P0 ;  /* 0x00000004e6007c0c */ /* 0x002fc6000c741270 */
[----:B----4-:R1:W-:Y:S01]  /*1fd00*/  @P5 STG.E desc[UR28][R248.64], R250 ;  /* 0x000000faf8005986 */ /* 0x0103e2000c10191c */
[----:B------:R-:W4:Y:S03]  /*1fd10*/  LDCU UR4, c[0x0][0x39c] ;  /* 0x00007380ff0477ac */ /* 0x000f260008000800 */
[----:B------:R-:W3:Y:S04]  /*1fd20*/  LDL.LU.64 R230, [R1+0x118] ;  /* 0x0001180001e67983 */ /* 0x000ee80000300a00 */
[----:B------:R-:W3:Y:S04]  /*1fd30*/  LDL.LU R245, [R1+0x7c] ;  /* 0x00007c0001f57983 */ /* 0x000ee80000300800 */
[----:B------:R-:W3:Y:S04]  /*1fd40*/  LDL.LU.64 R234, [R1+0x110] ;  /* 0x0001100001ea7983 */ /* 0x000ee80000300a00 */
[----:B------:R-:W3:Y:S04]  /*1fd50*/  LDL.LU R243, [R1+0x80] ;  /* 0x0000800001f37983 */ /* 0x000ee80000300800 */
[----:B-1----:R-:W3:Y:S04]  /*1fd60*/  LDL.LU.64 R248, [R1+0x108] ;  /* 0x0001080001f87983 */ /* 0x002ee80000300a00 */
[----:B------:R-:W3:Y:S04]  /*1fd70*/  LDL.LU R237, [R1+0x84] ;  /* 0x0000840001ed7983 */ /* 0x000ee80000300800 */
[----:B--2---:R1:W-:Y:S04]  /*1fd80*/  @P6 STG.E desc[UR28][R240.64], R251 ;  /* 0x000000fbf0006986 */ /* 0x0043e8000c10191c */
[----:B-1----:R-:W2:Y:S04]  /*1fd90*/  LDL.LU R240, [R1+0x638] ;  /* 0x0006380001f07983 */ /* 0x002ea80000300800 */
[----:B------:R-:W2:Y:S04]  /*1fda0*/  LDL.LU.64 R250, [R1+0x100] ;  /* 0x0001000001fa7983 */ /* 0x000ea80000300a00 */
[----:B------:R-:W2:Y:S01]  /*1fdb0*/  LDL.LU R241, [R1+0x88] ;  /* 0x0000880001f17983 */ /* 0x000ea20000300800 */
[----:B------:R-:W-:-:S04]  /*1fdc0*/  LOP3.LUT R233, R0, 0x1f, RZ, 0xfc, !PT ;  /* 0x0000001f00e97812 */ /* 0x000fc800078efcff */
[----:B----4-:R-:W-:Y:S01]  /*1fdd0*/  ISETP.LT.AND P5, PT, R233, UR4, !P0 ;  /* 0x00000004e9007c0c */ /* 0x010fe2000c7a1270 */
[----:B------:R-:W1:Y:S01]  /*1fde0*/  LDCU UR4, c[0x0][0x39c] ;  /* 0x00007380ff0477ac */ /* 0x000e620008000800 */
[----:B------:R-:W-:-:S04]  /*1fdf0*/  LOP3.LUT R233, R0, 0x20, RZ, 0xfc, !PT ;  /* 0x0000002000e97812 */ /* 0x000fc800078efcff */
[----:B-1----:R-:W-:Y:S01]  /*1fe00*/  ISETP.LT.AND P6, PT, R233, UR4, !P0 ;  /* 0x00000004e9007c0c */ /* 0x002fe2000c7c1270 */
[----:B------:R-:W1:Y:S01]  /*1fe10*/  LDCU UR4, c[0x0][0x39c] ;  /* 0x00007380ff0477ac */ /* 0x000e620008000800 */
[C---:B------:R-:W-:Y:S01]  /*1fe20*/  LOP3.LUT R233, R0.reuse, 0x21, RZ, 0xfc, !PT ;  /* 0x0000002100e97812 */ /* 0x040fe200078efcff */
[----:B-----5:R4:W-:Y:S03]  /*1fe30*/  @P4 STG.E desc[UR28][R224.64], R239 ;  /* 0x000000efe0004986 */ /* 0x0209e6000c10191c */
[----:B-1----:R-:W-:Y:S01]  /*1fe40*/  ISETP.LT.AND P4, PT, R233, UR4, !P0 ;  /* 0x00000004e9007c0c */ /* 0x002fe2000c781270 */
[----:B------:R-:W1:Y:S01]  /*1fe50*/  LDCU UR4, c[0x0][0x39c] ;  /* 0x00007380ff0477ac */ /* 0x000e620008000800 */
[----:B------:R-:W-:Y:S01]  /*1fe60*/  LOP3.LUT R233, R0, 0x22, RZ, 0xfc, !PT ;  /* 0x0000002200e97812 */ /* 0x000fe200078efcff */
[----:B----4-:R-:W4:Y:S04]  /*1fe70*/  LDL.LU.64 R224, [R1+0x630] ;  /* 0x0006300001e07983 */ /* 0x010f280000300a00 */
[----:B---3--:R3:W-:Y:S01]  /*1fe80*/  @P3 STG.E desc[UR28][R226.64], R246 ;  /* 0x000000f6e2003986 */ /* 0x0087e2000c10191c */
[----:B-1----:R-:W-:-:S03]  /*1fe90*/  ISETP.LT.AND P3, PT, R233, UR4, !P0 ;  /* 0x00000004e9007c0c */ /* 0x002fc6000c761270 */
[----:B------:R-:W5:Y:S01]  /*1fea0*/  LDL.LU R239, [R1+0x8c] ;  /* 0x00008c0001ef7983 */ /* 0x000f620000300800 */
[----:B------:R-:W1:Y:S03]  /*1feb0*/  LDCU UR4, c[0x0][0x39c] ;  /* 0x00007380ff0477ac */ /* 0x000e660008000800 */
[----:B---3--:R-:W3:Y:S04]  /*1fec0*/  LDL.LU.64 R226, [R1+0x628] ;  /* 0x0006280001e27983 */ /* 0x008ee80000300a00 */
[----:B------:R-:W3:Y:S04]  /*1fed0*/  LDL.LU R246, [R1+0x620] ;  /* 0x0006200001f67983 */ /* 0x000ee80000300800 */
[----:B------:R1:W-:Y:S04]  /*1fee0*/  @P2 STG.E desc[UR28][R228.64], R247 ;  /* 0x000000f7e4002986 */ /* 0x0003e8000c10191c */
[----:B------:R1:W-:Y:S04]  /*1fef0*/  @P5 STG.E desc[UR28][R230.64], R245 ;  /* 0x000000f5e6005986 */ /* 0x0003e8000c10191c */
[----:B-1----:R-:W3:Y:S04]  /*1ff00*/  LDL.LU.64 R228, [R1+0x618] ;  /* 0x0006180001e47983 */ /* 0x002ee80000300a00 */
[----:B------:R-:W3:Y:S04]  /*1ff10*/  LDL.LU R247, [R1+0x90] ;  /* 0x0000900001f77983 */ /* 0x000ee80000300800 */
[----:B------:R-:W3:Y:S04]  /*1ff20*/  LDL.LU.64 R230, [R1+0x610] ;  /* 0x0006100001e67983 */ /* 0x000ee80000300a00 */
[----:B------:R-:W3:Y:S04]  /*1ff30*/  LDL.LU R245, [R1+0x94] ;  /* 0x0000940001f57983 */ /* 0x000ee80000300800 */
[----:B------:R1:W-:Y:S04]  /*1ff40*/  @P6 STG.E desc[UR28][R234.64], R243 ;  /* 0x000000f3ea006986 */ /* 0x0003e8000c10191c */
[----:B------:R1:W-:Y:S04]  /*1ff50*/  @P4 STG.E desc[UR28][R248.64], R237 ;  /* 0x000000edf8004986 */ /* 0x0003e8000c10191c */
[----:B-1----:R-:W3:Y:S04]  /*1ff60*/  LDL.LU R234, [R1+0x608] ;  /* 0x0006080001ea7983 */ /* 0x002ee80000300800 */
[----:B------:R-:W3:Y:S04]  /*1ff70*/  LDL.LU R243, [R1+0x98] ;  /* 0x0000980001f37983 */ /* 0x000ee80000300800 */
[----:B------:R-:W3:Y:S04]  /*1ff80*/  LDL.LU.64 R248, [R1+0x600] ;  /* 0x0006000001f87983 */ /* 0x000ee80000300a00 */
[----:B--2---:R1:W-:Y:S04]  /*1ff90*/  @P3 STG.E desc[UR28][R250.64], R241 ;  /* 0x000000f1fa003986 */ /* 0x0043e8000c10191c */
[----:B-1----:R-:W5:Y:S01]  /*1ffa0*/  LDL.LU.64 R250, [R1+0x5f8] ;  /* 0x0005f80001fa7983 */ /* 0x002f620000300a00 */
[----:B------:R-:W-:-:S03]  /*1ffb0*/  LOP3.LUT R233, R0, 0x23, RZ, 0xfc, !PT ;  /* 0x0000002300e97812 */ /* 0x000fc600078efcff */
[----:B------:R-:W2:Y:S01]  /*1ffc0*/  LDL.LU R241, [R1+0x9c] ;  /* 0x00009c0001f17983 */ /* 0x000ea20000300800 */
        /* <DEDUP_REMOVED lines=18> */
[----:B---3--:R3:W-:Y:S04]  /*200f0*/  @P5 STG.E desc[UR28][R248.64], R247 ;  /* 0x000000f7f8005986 */ /* 0x0087e8000c10191c */
[----:B-----5:R-:W5:Y:S04]  /*20100*/  LDL.LU R239, [R1+0xa0] ;  /* 0x0000a00001ef7983 */ /* 0x020f680000300800 */
[----:B------:R-:W2:Y:S04]  /*20110*/  LDL.LU R237, [R1+0xa4] ;  /* 0x0000a40001ed7983 */ /* 0x000ea80000300800 */
[----:B------:R-:W2:Y:S04]  /*20120*/  LDL.LU R235, [R1+0xa8] ;  /* 0x0000a80001eb7983 */ /* 0x000ea80000300800 */
[----:B------:R-:W2:Y:S04]  /*20130*/  LDL.LU R233, [R1+0xac] ;  /* 0x0000ac0001e97983 */ /* 0x000ea80000300800 */
[----:B------:R-:W2:Y:S04]  /*20140*/  LDL.LU R251, [R1+0xfc] ;  /* 0x0000fc0001fb7983 */ /* 0x000ea80000300800 */
[----:B---3--:R-:W3:Y:S01]  /*20150*/  LDL.LU R247, [R1+0x5f0] ;  /* 0x0005f00001f77983 */ /* 0x008ee20000300800 */
[----:B------:R-:W-:-:S03]  /*20160*/  LOP3.LUT R250, R0, 0x29, RZ, 0xfc, !PT ;  /* 0x0000002900fa7812 */ /* 0x000fc600078efcff */
[----:B------:R-:W2:Y:S01]  /*20170*/  LDL.LU R249, [R1+0xf8] ;  /* 0x0000f80001f97983 */ /* 0x000ea20000300800 */
[----:B-1----:R-:W-:Y:S01]  /*20180*/  ISETP.LT.AND P5, PT, R250, UR4, !P0 ;  /* 0x00000004fa007c0c */ /* 0x002fe2000c7a1270 */
[----:B------:R-:W1:Y:S02]  /*20190*/  LDCU UR4, c[0x0][0x39c] ;  /* 0x00007380ff0477ac */ /* 0x000e640008000800 */
[----:B------:R-:W2:Y:S04]  /*201a0*/  LDL.LU R250, [R1+0xf4] ;  /* 0x0000f40001fa7983 */ /* 0x000ea80000300800 */
[----:B---3--:R3:W-:Y:S04]  /*201b0*/  @P6 STG.E desc[UR28][R246.64], R245 ;  /* 0x000000f5f6006986 */ /* 0x0087e8000c10191c */
[----:B---3--:R-:W3:Y:S01]  /*201c0*/  LDL.LU R245, [R1+0x5ec] ;  /* 0x0005ec0001f57983 */ /* 0x008ee20000300800 */
[----:B------:R-:W-:-:S03]  /*201d0*/  LOP3.LUT R248, R0, 0x2a, RZ, 0xfc, !PT ;  /* 0x0000002a00f87812 */ /* 0x000fc600078efcff */
[----:B------:R-:W2:Y:S01]  /*201e0*/  LDL.LU R247, [R1+0xf0] ;  /* 0x0000f00001f77983 */ /* 0x000ea20000300800 */
[----:B-1----:R-:W-:Y:S01]  /*201f0*/  ISETP.LT.AND P6, PT, R248, UR4, !P0 ;  /* 0x00000004f8007c0c */ /* 0x002fe2000c7c1270 */
[----:B------:R-:W1:Y:S02]  /*20200*/  LDCU UR4, c[0x0][0x39c] ;  /* 0x00007380ff0477ac */ /* 0x000e640008000800 */
[----:B------:R-:W2:Y:S04]  /*20210*/  LDL.LU R248, [R1+0xec] ;  /* 0x0000ec0001f87983 */ /* 0x000ea80000300800 */
[----:B---3--:R3:W-:Y:S04]  /*20220*/  @P4 STG.E desc[UR28][R244.64], R243 ;  /* 0x000000f3f4004986 */ /* 0x0087e8000c10191c */
[----:B---3--:R-:W2:Y:S01]  /*20230*/  LDL.LU R243, [R1+0x5e8] ;  /* 0x0005e80001f37983 */ /* 0x008ea20000300800 */
[----:B------:R-:W-:-:S03]  /*20240*/  LOP3.LUT R246, R0, 0x2b, RZ, 0xfc, !PT ;  /* 0x0000002b00f67812 */ /* 0x000fc600078efcff */
[----:B------:R-:W3:Y:S01]  /*20250*/  LDL.LU R245, [R1+0xe8] ;  /* 0x0000e80001f57983 */ /* 0x000ee20000300800 */
[----:B-1----:R-:W-:Y:S01]  /*20260*/  ISETP.LT.AND P4, PT, R246, UR4, !P0 ;  /* 0x00000004f6007c0c */ /* 0x002fe2000c781270 */
[----:B------:R-:W1:Y:S02]  /*20270*/  LDCU UR4, c[0x0][0x39c] ;  /* 0x00007380ff0477ac */ /* 0x000e640008000800 */
[----:B------:R-:W3:Y:S04]  /*20280*/  LDL.LU R246, [R1+0xe4] ;  /* 0x0000e40001f67983 */ /* 0x000ee80000300800 */
[----:B--2---:R2:W-:Y:S04]  /*20290*/  @P3 STG.E desc[UR28][R242.64], R241 ;  /* 0x000000f1f2003986 */ /* 0x0045e8000c10191c */
[----:B--2---:R-:W5:Y:S01]  /*202a0*/  LDL.LU R241, [R1+0x5e4] ;  /* 0x0005e40001f17983 */ /* 0x004f620000300800 */
[----:B------:R-:W-:-:S03]  /*202b0*/  LOP3.LUT R244, R0, 0x2c, RZ, 0xfc, !PT ;  /* 0x0000002c00f47812 */ /* 0x000fc600078efcff */
[----:B------:R-:W2:Y:S01]  /*202c0*/  LDL.LU R243, [R1+0xe0] ;  /* 0x0000e00001f37983 */ /* 0x000ea20000300800 */
[----:B-1----:R-:W-:Y:S01]  /*202d0*/  ISETP.LT.AND P3, PT, R244, UR4, !P0 ;  /* 0x00000004f4007c0c */ /* 0x002fe2000c761270 */
[----:B------:R-:W1:Y:S02]  /*202e0*/  LDCU UR4, c[0x0][0x39c] ;  /* 0x00007380ff0477ac */ /* 0x000e640008000800 */
[----:B------:R-:W2:Y:S04]  /*202f0*/  LDL.LU R244, [R1+0xdc] ;  /* 0x0000dc0001f47983 */ /* 0x000ea80000300800 */
[----:B-----5:R5:W-:Y:S04]  /*20300*/  @P2 STG.E desc[UR28][R240.64], R239 ;  /* 0x000000eff0002986 */ /* 0x020be8000c10191c */
[----:B-----5:R-:W5:Y:S01]  /*20310*/  LDL.LU R239, [R1+0x5e0] ;  /* 0x0005e00001ef7983 */ /* 0x020f620000300800 */
        /* <DEDUP_REMOVED lines=11> */
[----:B------:R-:W2:Y:S01]  /*203d0*/  LDL.LU R240, [R1+0xcc] ;  /* 0x0000cc0001f07983 */ /* 0x000ea20000300800 */
[----:B------:R-:W-:-:S03]  /*203e0*/  LOP3.LUT R238, R0, 0x2f, RZ, 0xfc, !PT ;  /* 0x0000002f00ee7812 */ /* 0x000fc600078efcff */
[----:B-----5:R5:W-:Y:S04]  /*203f0*/  @P6 STG.E desc[UR28][R236.64], R235 ;  /* 0x000000ebec006986 */ /* 0x020be8000c10191c */
[----:B-----5:R-:W5:Y:S01]  /*20400*/  LDL.LU R235, [R1+0x5d8] ;  /* 0x0005d80001eb7983 */ /* 0x020f620000300800 */
[----:B-1----:R-:W-:Y:S01]  /*20410*/  ISETP.LT.AND P6, PT, R238, UR4, !P0 ;  /* 0x00000004ee007c0c */ /* 0x002fe2000c7c1270 */
[----:B------:R-:W1:Y:S01]  /*20420*/  LDCU UR4, c[0x0][0x39c] ;  /* 0x00007380ff0477ac */ /* 0x000e620008000800 */
[----:B------:R-:W-:Y:S01]  /*20430*/  LOP3.LUT R236, R0, 0x30, RZ, 0xfc, !PT ;  /* 0x0000003000ec7812 */ /* 0x000fe200078efcff */
[----:B------:R-:W2:Y:S04]  /*20440*/  LDL.LU R237, [R1+0xc8] ;  /* 0x0000c80001ed7983 */ /* 0x000ea80000300800 */
[----:B------:R-:W2:Y:S04]  /*20450*/  LDL.LU R238, [R1+0xc4] ;  /* 0x0000c40001ee7983 */ /* 0x000ea80000300800 */
[----:B-----5:R5:W-:Y:S01]  /*20460*/  @P4 STG.E desc[UR28][R234.64], R233 ;  /* 0x000000e9ea004986 */ /* 0x020be2000c10191c */
[----:B-1----:R-:W-:Y:S01]  /*20470*/  ISETP.LT.AND P4, PT, R236, UR4, !P0 ;  /* 0x00000004ec007c0c */ /* 0x002fe2000c781270 */
[----:B------:R-:W1:Y:S02]  /*20480*/  LDCU UR4, c[0x0][0x39c] ;  /* 0x00007380ff0477ac */ /* 0x000e640008000800 */
[----:B-----5:R-:W5:Y:S04]  /*20490*/  LDL.LU R233, [R1+0x5d4] ;  /* 0x0005d40001e97983 */ /* 0x020f680000300800 */
[----:B------:R-:W4:Y:S04]  /*204a0*/  LDL.LU R235, [R1+0xc0] ;  /* 0x0000c00001eb7983 */ /* 0x000f280000300800 */
[----:B------:R-:W5:Y:S01]  /*204b0*/  LDL.LU R236, [R1+0xb0] ;  /* 0x0000b00001ec7983 */ /* 0x000f620000300800 */
[----:B------:R-:W-:-:S03]  /*204c0*/  LOP3.LUT R234, R0, 0x31, RZ, 0xfc, !PT ;  /* 0x0000003100ea7812 */ /* 0x000fc600078efcff */
[----:B-----5:R5:W-:Y:S01]  /*204d0*/  @P3 STG.E desc[UR28][R232.64], R236 ;  /* 0x000000ece8003986 */ /* 0x020be2000c10191c */
[----:B-1----:R-:W-:Y:S01]  /*204e0*/  ISETP.LT.AND P3, PT, R234, UR4, !P0 ;  /* 0x00000004ea007c0c */ /* 0x002fe2000c761270 */
[----:B------:R-:W1:Y:S02]  /*204f0*/  LDCU UR4, c[0x0][0x39c] ;  /* 0x00007380ff0477ac */ /* 0x000e640008000800 */
[----:B-----5:R-:W5:Y:S04]  /*20500*/  LDL.LU R232, [R1+0xb8] ;  /* 0x0000b80001e87983 */ /* 0x020f680000300800 */
[----:B------:R-:W2:Y:S04]  /*20510*/  LDL.LU R233, [R1+0xbc] ;  /* 0x0000bc0001e97983 */ /* 0x000ea80000300800 */
[----:B------:R-:W2:Y:S01]  /*20520*/  LDL.LU R234, [R1+0xb4] ;  /* 0x0000b40001ea7983 */ /* 0x000ea20000300800 */
[----:B------:R-:W-:Y:S01]  /*20530*/  LOP3.LUT R236, R0, 0x32, RZ, 0xfc, !PT ;  /* 0x0000003200ec7812 */ /* 0x000fe200078efcff */
[----:B------:R-:W-:-:S02]  /*20540*/  VIADD R252, R252, UR5 ;  /* 0x00000005fcfc7c36 */ /* 0x000fc40008000000 */
[----:B--2---:R2:W-:Y:S01]  /*20550*/  @P2 STG.E desc[UR28][R230.64], R234 ;  /* 0x000000eae6002986 */ /* 0x0045e2000c10191c */
[----:B-1----:R-:W-:Y:S01]  /*20560*/  ISETP.LT.AND P2, PT, R236, UR4, !P0 ;  /* 0x00000004ec007c0c */ /* 0x002fe2000c741270 */
[----:B------:R-:W1:Y:S02]  /*20570*/  LDCU UR4, c[0x0][0x39c] ;  /* 0x00007380ff0477ac */ /* 0x000e640008000800 */
[----:B-----5:R5:W-:Y:S01]  /*20580*/  @P5 STG.E desc[UR28][R228.64], R232 ;  /* 0x000000e8e4005986 */ /* 0x020be2000c10191c */
[----:B--2---:R-:W-:-:S04]  /*20590*/  LOP3.LUT R234, R0, 0x33, RZ, 0xfc, !PT ;  /* 0x0000003300ea7812 */ /* 0x004fc800078efcff */
[----:B-1----:R-:W-:Y:S01]  /*205a0*/  ISETP.LT.AND P5, PT, R234, UR4, !P0 ;  /* 0x00000004ea007c0c */ /* 0x002fe2000c7a1270 */
[----:B------:R-:W1:Y:S01]  /*205b0*/  LDCU UR4, c[0x0][0x39c] ;  /* 0x00007380ff0477ac */ /* 0x000e620008000800 */
[C---:B-----5:R-:W-:Y:S01]  /*205c0*/  LOP3.LUT R232, R0.reuse, 0x34, RZ, 0xfc, !PT ;  /* 0x0000003400e87812 */ /* 0x060fe200078efcff */
[----:B------:R2:W-:Y:S01]  /*205d0*/  @P6 STG.E desc[UR28][R226.64], R233 ;  /* 0x000000e9e2006986 */ /* 0x0005e2000c10191c */
[----:B------:R-:W-:Y:S02]  /*205e0*/  LOP3.LUT R230, R0, 0x35, RZ, 0xfc, !PT ;  /* 0x0000003500e67812 */ /* 0x000fe400078efcff */
[----:B-1----:R-:W-:Y:S01]  /*205f0*/  ISETP.LT.AND P6, PT, R232, UR4, !P0 ;  /* 0x00000004e8007c0c */ /* 0x002fe2000c7c1270 */
[----:B------:R-:W1:Y:S01]  /*20600*/  LDCU UR4, c[0x0][0x39c] ;  /* 0x00007380ff0477ac */ /* 0x000e620008000800 */
[----:B----4-:R4:W-:Y:S01]  /*20610*/  @P4 STG.E desc[UR28][R224.64], R235 ;  /* 0x000000ebe0004986 */ /* 0x0109e2000c10191c */
[----:B------:R-:W-:Y:S02]  /*20620*/  LOP3.LUT R228, R0, 0x36, RZ, 0xfc, !PT ;  /* 0x0000003600e47812 */ /* 0x000fe400078efcff */
[----:B-1----:R-:W-:Y:S01]  /*20630*/  ISETP.LT.AND P4, PT, R230, UR4, !P0 ;  /* 0x00000004e6007c0c */ /* 0x002fe2000c781270 */
[----:B------:R-:W1:Y:S01]  /*20640*/  LDCU UR4, c[0x0][0x39c] ;  /* 0x00007380ff0477ac */ /* 0x000e620008000800 */
[----:B------:R5:W-:Y:S01]  /*20650*/  @P3 STG.E desc[UR28][R222.64], R238 ;  /* 0x000000eede003986 */ /* 0x000be2000c10191c */
[----:B--2---:R-:W-:-:S02]  /*20660*/  LOP3.LUT R226, R0, 0x37, RZ, 0xfc, !PT ;  /* 0x0000003700e27812 */ /* 0x004fc400078efcff */
[----:B-1----:R-:W-:Y:S01]  /*20670*/  ISETP.LT.AND P3, PT, R228, UR4, !P0 ;  /* 0x00000004e4007c0c */ /* 0x002fe2000c761270 */
[----:B------:R-:W1:Y:S01]  /*20680*/  LDCU UR4, c[0x0][0x39c] ;  /* 0x00007380ff0477ac */ /* 0x000e620008000800 */
[----:B------:R2:W-:Y:S01]  /*20690*/  @P2 STG.E desc[UR28][R220.64], R237 ;  /* 0x000000eddc002986 */ /* 0x0005e2000c10191c */
[----:B----4-:R-:W-:Y:S02]  /*206a0*/  LOP3.LUT R224, R0, 0x38, RZ, 0xfc, !PT ;  /* 0x0000003800e07812 */ /* 0x010fe400078efcff */
[----:B-1----:R-:W-:Y:S01]  /*206b0*/  ISETP.LT.AND P2, PT, R226, UR4, !P0 ;  /* 0x00000004e2007c0c */ /* 0x002fe2000c741270 */
[----:B------:R-:W1:Y:S01]  /*206c0*/  LDCU UR4, c[0x0][0x39c] ;  /* 0x00007380ff0477ac */ /* 0x000e620008000800 */
[----:B------:R4:W-:Y:S01]  /*206d0*/  @P5 STG.E desc[UR28][R218.64], R240 ;  /* 0x000000f0da005986 */ /* 0x0009e2000c10191c */
[----:B-----5:R-:W-:Y:S02]  /*206e0*/  LOP3.LUT R222, R0, 0x39, RZ, 0xfc, !PT ;  /* 0x0000003900de7812 */ /* 0x020fe400078efcff */
        /* <DEDUP_REMOVED lines=22> */
[----:B---3--:R3:W-:Y:S01]  /*20850*/  @P6 STG.E desc[UR28][R206.64], R246 ;  /* 0x000000f6ce006986 */ /* 0x0087e2000c10191c */
[----:B-----5:R-:W-:Y:S02]  /*20860*/  LOP3.LUT R210, R0, 0x3f, RZ, 0xfc, !PT ;  /* 0x0000003f00d27812 */ /* 0x020fe400078efcff */
[----:B-1----:R-:W-:Y:S01]  /*20870*/  ISETP.LT.AND P6, PT, R212, UR4, !P0 ;  /* 0x00000004d4007c0c */ /* 0x002fe2000c7c1270 */
[----:B------:R-:W1:Y:S01]  /*20880*/  LDCU UR4, c[0x0][0x39c] ;  /* 0x00007380ff0477ac */ /* 0x000e620008000800 */
[----:B------:R4:W-:Y:S01]  /*20890*/  @P4 STG.E desc[UR28][R204.64], R245 ;  /* 0x000000f5cc004986 */ /* 0x0009e2000c10191c */
[----:B--2---:R-:W-:-:S03]  /*208a0*/  LOP3.LUT R208, R0, 0x40, RZ, 0xfc, !PT ;  /* 0x0000004000d07812 */ /* 0x004fc600078efcff */
[----:B------:R2:W-:Y:S01]  /*208b0*/  @P3 STG.E desc[UR28][R202.64], R248 ;  /* 0x000000f8ca003986 */ /* 0x0005e2000c10191c */
[----:B------:R-:W-:Y:S01]  /*208c0*/  ISETP.LT.AND P3, PT, R208, UR6, !P0 ;  /* 0x00000006d0007c0c */ /* 0x000fe2000c761270 */
[----:B------:R-:W5:Y:S01]  /*208d0*/  LDCU UR6, c[0x0][0x39c] ;  /* 0x00007380ff0677ac */ /* 0x000f620008000800 */
[----:B---3--:R-:W-:Y:S02]  /*208e0*/  LOP3.LUT R206, R0, 0x41, RZ, 0xfc, !PT ;  /* 0x0000004100ce7812 */ /* 0x008fe400078efcff */
[----:B-1----:R-:W-:Y:S01]  /*208f0*/  ISETP.LT.AND P4, PT, R210, UR4, !P0 ;  /* 0x00000004d2007c0c */ /* 0x002fe2000c781270 */
[----:B------:R-:W1:Y:S01]  /*20900*/  LDCU UR4, c[0x0][0x39c] ;  /* 0x00007380ff0477ac */ /* 0x000e620008000800 */
[----:B------:R3:W-:Y:S01]  /*20910*/  @P2 STG.E desc[UR28][R200.64], R247 ;  /* 0x000000f7c8002986 */ /* 0x0007e2000c10191c */
[----:B------:R-:W-:-:S03]  /*20920*/  ISETP.LT.AND P2, PT, R206, UR7, !P0 ;  /* 0x00000007ce007c0c */ /* 0x000fc6000c741270 */
[----:B------:R-:W-:Y:S01]  /*20930*/  @P5 STG.E desc[UR28][R198.64], R250 ;  /* 0x000000fac6005986 */ /* 0x000fe2000c10191c */
[CC--:B----4-:R-:W-:Y:S01]  /*20940*/  LEA R204, P5, R252.reuse, R3.reuse, 0x2 ;  /* 0x00000003fccc7211 */ /* 0x0d0fe200078a10ff */
[----:B--2---:R-:W-:Y:S01]  /*20950*/  VIADD R202, R252, UR5 ;  /* 0x00000005fcca7c36 */ /* 0x004fe20008000000 */
[----:B------:R-:W-:Y:S01]  /*20960*/  LOP3.LUT R206, R0, 0x42, RZ, 0xfc, !PT ;  /* 0x0000004200ce7812 */ /* 0x000fe200078efcff */
[----:B------:R-:W2:Y:S01]  /*20970*/  LDCU UR7, c[0x0][0x39c] ;  /* 0x00007380ff0777ac */ /* 0x000ea20008000800 */
[-C--:B------:R-:W-:Y:S01]  /*20980*/  LEA.HI.X.SX32 R205, R252, R2.reuse, 0x2, P5 ;  /* 0x00000002fccd7211 */ /* 0x080fe200028f16ff */
[----:B------:R4:W-:Y:S01]  /*20990*/  @P6 STG.E desc[UR28][R196.64], R249 ;  /* 0x000000f9c4006986 */ /* 0x0009e2000c10191c */
[----:B---3--:R-:W-:Y:S02]  /*209a0*/  LOP3.LUT R201, R0, 0x43, RZ, 0xfc, !PT ;  /* 0x0000004300c97812 */ /* 0x008fe400078efcff */
[----:B-1----:R-:W-:Y:S01]  /*209b0*/  ISETP.LT.AND P5, PT, R206, UR4, !P0 ;  /* 0x00000004ce007c0c */ /* 0x002fe2000c7a1270 */
[----:B------:R-:W1:Y:S01]  /*209c0*/  LDCU UR4, c[0x0][0x39c] ;  /* 0x00007380ff0477ac */ /* 0x000e620008000800 */
[C---:B------:R-:W-:Y:S01]  /*209d0*/  LEA R200, P6, R202.reuse, R3, 0x2 ;  /* 0x00000003cac87211 */ /* 0x040fe200078c10ff */
[----:B------:R3:W-:Y:S01]  /*209e0*/  @P4 STG.E desc[UR28][R204.64], R251 ;  /* 0x000000fbcc004986 */ /* 0x0007e2000c10191c */
[C---:B----4-:R-:W-:Y:S01]  /*209f0*/  VIADD R197, R202.reuse, UR5 ;  /* 0x00000005cac57c36 */ /* 0x050fe20008000000 */
[----:B-----5:R-:W-:Y:S01]  /*20a00*/  ISETP.LT.AND P4, PT, R201, UR6, !P0 ;  /* 0x00000006c9007c0c */ /* 0x020fe2000c781270 */
[----:B------:R-:W4:Y:S01]  /*20a10*/  LDCU UR6, c[0x0][0x39c] ;  /* 0x00007380ff0677ac */ /* 0x000f220008000800 */
[----:B------:R-:W-:-:S02]  /*20a20*/  LEA.HI.X.SX32 R201, R202, R2, 0x2, P6 ;  /* 0x00000002cac97211 */ /* 0x000fc400030f16ff */
[CC--:B------:R-:W-:Y:S01]  /*20a30*/  LEA R196, P6, R197.reuse, R3.reuse, 0x2 ;  /* 0x00000003c5c47211 */ /* 0x0c0fe200078c10ff */
[C---:B------:R-:W-:Y:S01]  /*20a40*/  VIADD R202, R197.reuse, UR5 ;  /* 0x00000005c5ca7c36 */ /* 0x040fe20008000000 */
[C---:B------:R-:W-:Y:S02]  /*20a50*/  LOP3.LUT R203, R0.reuse, 0x45, RZ, 0xfc, !PT ;  /* 0x0000004500cb7812 */ /* 0x040fe400078efcff */
[----:B------:R-:W-:Y:S01]  /*20a60*/  LEA.HI.X.SX32 R197, R197, R2, 0x2, P6 ;  /* 0x00000002c5c57211 */ /* 0x000fe200030f16ff */
[----:B------:R5:W-:Y:S01]  /*20a70*/  @P3 STG.E desc[UR28][R200.64], R132 ;  /* 0x00000084c8003986 */ /* 0x000be2000c10191c */
[----:B------:R-:W-:Y:S02]  /*20a80*/  LOP3.LUT R199, R0, 0x44, RZ, 0xfc, !PT ;  /* 0x0000004400c77812 */ /* 0x000fe400078efcff */
[----:B------:R-:W-:Y:S01]  /*20a90*/  LEA R198, P6, R202, R3, 0x2 ;  /* 0x00000003cac67211 */ /* 0x000fe200078c10ff */
[----:B------:R4:W-:Y:S01]  /*20aa0*/  @P2 STG.E desc[UR28][R196.64], R133 ;  /* 0x00000085c4002986 */ /* 0x0009e2000c10191c */
[----:B-1----:R-:W-:Y:S01]  /*20ab0*/  ISETP.LT.AND P2, PT, R203, UR4, !P0 ;  /* 0x00000004cb007c0c */ /* 0x002fe2000c741270 */
[----:B------:R-:W1:Y:S01]  /*20ac0*/  LDCU UR4, c[0x0][0x39c] ;  /* 0x00007380ff0477ac */ /* 0x000e620008000800 */
[----:B--2---:R-:W-:-:S02]  /*20ad0*/  ISETP.LT.AND P3, PT, R199, UR7, !P0 ;  /* 0x00000007c7007c0c */ /* 0x004fc4000c761270 */
[CC--:B------:R-:W-:Y:S01]  /*20ae0*/  LEA.HI.X.SX32 R199, R202.reuse, R2.reuse, 0x2, P6 ;  /* 0x00000002cac77211 */ /* 0x0c0fe200030f16ff */
[----:B------:R-:W-:Y:S01]  /*20af0*/  VIADD R202, R202, UR5 ;  /* 0x00000005caca7c36 */ /* 0x000fe20008000000 */
[----:B------:R-:W2:Y:S01]  /*20b00*/  LDCU UR7, c[0x0][0x39c] ;  /* 0x00007380ff0777ac */ /* 0x000ea20008000800 */
[----:B---3--:R-:W-:Y:S02]  /*20b10*/  LOP3.LUT R204, R0, 0x46, RZ, 0xfc, !PT ;  /* 0x0000004600cc7812 */ /* 0x008fe400078efcff */
[C---:B------:R-:W-:Y:S01]  /*20b20*/  VIADD R203, R202.reuse, UR5 ;  /* 0x00000005cacb7c36 */ /* 0x040fe20008000000 */
[-C--:B-----5:R-:W-:Y:S01]  /*20b30*/  LEA R200, P6, R202, R3.reuse, 0x2 ;  /* 0x00000003cac87211 */ /* 0x0a0fe200078c10ff */
[----:B------:R3:W-:Y:S01]  /*20b40*/  @P5 STG.E desc[UR28][R198.64], R134 ;  /* 0x00000086c6005986 */ /* 0x0007e2000c10191c */
[----:B----4-:R-:W-:Y:S01]  /*20b50*/  ISETP.LT.AND P5, PT, R204, UR6, !P0 ;  /* 0x00000006cc007c0c */ /* 0x010fe2000c7a1270 */
[----:B------:R-:W4:Y:S01]  /*20b60*/  LDCU UR6, c[0x0][0x39c] ;  /* 0x00007380ff0677ac */ /* 0x000f220008000800 */
[----:B------:R-:W-:Y:S01]  /*20b70*/  LEA.HI.X.SX32 R201, R202, R2, 0x2, P6 ;  /* 0x00000002cac97211 */ /* 0x000fe200030f16ff */
[C---:B------:R-:W-:Y:S01]  /*20b80*/  VIADD R202, R203.reuse, UR5 ;  /* 0x00000005cbca7c36 */ /* 0x040fe20008000000 */
[----:B------:R-:W-:-:S02]  /*20b90*/  LEA R132, P6, R203, R3, 0x2 ;  /* 0x00000003cb847211 */ /* 0x000fc400078c10ff */
[----:B------:R-:W-:Y:S01]  /*20ba0*/  LOP3.LUT R197, R0, 0x47, RZ, 0xfc, !PT ;  /* 0x0000004700c57812 */ /* 0x000fe200078efcff */
[----:B------:R5:W-:Y:S01]  /*20bb0*/  @P4 STG.E desc[UR28][R200.64], R135 ;  /* 0x00000087c8004986 */ /* 0x000be2000c10191c */
[-C--:B------:R-:W-:Y:S02]  /*20bc0*/  LEA.HI.X.SX32 R133, R203, R2.reuse, 0x2, P6 ;  /* 0x00000002cb857211 */ /* 0x080fe400030f16ff */
[C---:B------:R-:W-:Y:S02]  /*20bd0*/  LEA R196, P6, R202.reuse, R3, 0x2 ;  /* 0x00000003cac47211 */ /* 0x040fe400078c10ff */
[----:B-1----:R-:W-:Y:S01]  /*20be0*/  ISETP.LT.AND P4, PT, R197, UR4, !P0 ;  /* 0x00000004c5007c0c */ /* 0x002fe2000c781270 */
[----:B------:R-:W1:Y:S01]  /*20bf0*/  LDCU UR4, c[0x0][0x39c] ;  /* 0x00007380ff0477ac */ /* 0x000e620008000800 */
[C---:B------:R-:W-:Y:S01]  /*20c00*/  LEA.HI.X.SX32 R197, R202.reuse, R2, 0x2, P6 ;  /* 0x00000002cac57211 */ /* 0x040fe200030f16ff */
[----:B------:R-:W-:Y:S01]  /*20c10*/  VIADD R202, R202, UR5 ;  /* 0x00000005caca7c36 */ /* 0x000fe20008000000 */
[C---:B---3--:R-:W-:Y:S01]  /*20c20*/  LOP3.LUT R134, R0.reuse, 0x48, RZ, 0xfc, !PT ;  /* 0x0000004800867812 */ /* 0x048fe200078efcff */
[----:B------:R3:W-:Y:S01]  /*20c30*/  @P3 STG.E desc[UR28][R132.64], R136 ;  /* 0x0000008884003986 */ /* 0x0007e2000c10191c */
[----:B------:R-:W-:-:S02]  /*20c40*/  LOP3.LUT R199, R0, 0x49, RZ, 0xfc, !PT ;  /* 0x0000004900c77812 */ /* 0x000fc400078efcff */
[----:B--2---:R-:W-:Y:S01]  /*20c50*/  ISETP.LT.AND P3, PT, R134, UR7, !P0 ;  /* 0x0000000786007c0c */ /* 0x004fe2000c761270 */
[C---:B------:R-:W-:Y:S01]  /*20c60*/  VIADD R198, R202.reuse, UR5 ;  /* 0x00000005cac67c36 */ /* 0x040fe20008000000 */
[CC--:B------:R-:W-:Y:S01]  /*20c70*/  LEA R134, P6, R202.reuse, R3.reuse, 0x2 ;  /* 0x00000003ca867211 */ /* 0x0c0fe200078c10ff */
[----:B------:R-:W2:Y:S01]  /*20c80*/  LDCU UR7, c[0x0][0x39c] ;  /* 0x00007380ff0777ac */ /* 0x000ea20008000800 */
[----:B------:R1:W-:Y:S01]  /*20c90*/  @P2 STG.E desc[UR28][R196.64], R137 ;  /* 0x00000089c4002986 */ /* 0x0003e2000c10191c */
[----:B----4-:R-:W-:Y:S02]  /*20ca0*/  ISETP.LT.AND P2, PT, R199, UR6, !P0 ;  /* 0x00000006c7007c0c */ /* 0x010fe4000c741270 */
[-C--:B-----5:R-:W-:Y:S01]  /*20cb0*/  LEA.HI.X.SX32 R135, R202, R2.reuse, 0x2, P6 ;  /* 0x00000002ca877211 */ /* 0x0a0fe200030f16ff */
[C---:B------:R-:W-:Y:S01]  /*20cc0*/  VIADD R199, R198.reuse, UR5 ;  /* 0x00000005c6c77c36 */ /* 0x040fe20008000000 */
[-C--:B---3--:R-:W-:Y:S01]  /*20cd0*/  LEA R132, P6, R198, R3.reuse, 0x2 ;  /* 0x00000003c6847211 */ /* 0x088fe200078c10ff */
[----:B------:R-:W3:Y:S01]  /*20ce0*/  LDCU UR6, c[0x0][0x39c] ;  /* 0x00007380ff0677ac */ /* 0x000ee20008000800 */
[----:B------:R-:W-:Y:S01]  /*20cf0*/  LOP3.LUT R136, R0, 0x4a, RZ, 0xfc, !PT ;  /* 0x0000004a00887812 */ /* 0x000fe200078efcff */
[----:B------:R4:W-:Y:S01]  /*20d00*/  @P5 STG.E desc[UR28][R134.64], R138 ;  /* 0x0000008a86005986 */ /* 0x0009e2000c10191c */
[----:B------:R-:W-:Y:S01]  /*20d10*/  LEA.HI.X.SX32 R133, R198, R2, 0x2, P6 ;  /* 0x00000002c6857211 */ /* 0x000fe200030f16ff */
[C---:B------:R-:W-:Y:S01]  /*20d20*/  VIADD R198, R199.reuse, UR5 ;  /* 0x00000005c7c67c36 */ /* 0x040fe20008000000 */
[----:B-1----:R-:W-:Y:S01]  /*20d30*/  ISETP.LT.AND P5, PT, R136, UR4, !P0 ;  /* 0x0000000488007c0c */ /* 0x002fe2000c7a1270 */
[----:B------:R-:W1:Y:S01]  /*20d40*/  LDCU UR4, c[0x0][0x39c] ;  /* 0x00007380ff0477ac */ /* 0x000e620008000800 */
[----:B------:R-:W-:-:S02]  /*20d50*/  LEA R136, P6, R199, R3, 0x2 ;  /* 0x00000003c7887211 */ /* 0x000fc400078c10ff */
[----:B------:R-:W-:Y:S02]  /*20d60*/  LOP3.LUT R197, R0, 0x4b, RZ, 0xfc, !PT ;  /* 0x0000004b00c57812 */ /* 0x000fe400078efcff */
[-C--:B------:R-:W-:Y:S02]  /*20d70*/  LEA.HI.X.SX32 R137, R199, R2.reuse, 0x2, P6 ;  /* 0x00000002c7897211 */ /* 0x080fe400030f16ff */
[CC--:B------:R-:W-:Y:S01]  /*20d80*/  LEA R196, P6, R198.reuse, R3.reuse, 0x2 ;  /* 0x00000003c6c47211 */ /* 0x0c0fe200078c10ff */
[----:B------:R5:W-:Y:S01]  /*20d90*/  @P4 STG.E desc[UR28][R132.64], R139 ;  /* 0x0000008b84004986 */ /* 0x000be2000c10191c */
[----:B--2---:R-:W-:Y:S01]  /*20da0*/  ISETP.LT.AND P4, PT, R197, UR7, !P0 ;  /* 0x00000007c5007c0c */ /* 0x004fe2000c781270 */
[----:B------:R-:W2:Y:S01]  /*20db0*/  LDCU UR7, c[0x0][0x39c] ;  /* 0x00007380ff0777ac */ /* 0x000ea20008000800 */
[C---:B------:R-:W-:Y:S01]  /*20dc0*/  LEA.HI.X.SX32 R197, R198.reuse, R2, 0x2, P6 ;  /* 0x00000002c6c57211 */ /* 0x040fe200030f16ff */
[----:B------:R-:W-:Y:S01]  /*20dd0*/  VIADD R198, R198, UR5 ;  /* 0x00000005c6c67c36 */ /* 0x000fe20008000000 */
[----:B------:R-:W-:Y:S01]  /*20de0*/  LOP3.LUT R199, R0, 0x4c, RZ, 0xfc, !PT ;  /* 0x0000004c00c77812 */ /* 0x000fe200078efcff */
[----:B------:R1:W-:Y:S02]  /*20df0*/  @P3 STG.E desc[UR28][R136.64], R140 ;  /* 0x0000008c88003986 */ /* 0x0003e4000c10191c */
[C---:B----4-:R-:W-:Y:S01]  /*20e00*/  VIADD R138, R198.reuse, UR5 ;  /* 0x00000005c68a7c36 */ /* 0x050fe20008000000 */
[----:B---3--:R-:W-:Y:S01]  /*20e10*/  ISETP.LT.AND P3, PT, R199, UR6, !P0 ;  /* 0x00000006c7007c0c */ /* 0x008fe2000c761270 */
[----:B------:R-:W-:Y:S01]  /*20e20*/  @P2 STG.E desc[UR28][R196.64], R141 ;  /* 0x0000008dc4002986 */ /* 0x000fe2000c10191c */
[----:B------:R-:W3:Y:S01]  /*20e30*/  LDCU UR6, c[0x0][0x39c] ;  /* 0x00007380ff0677ac */ /* 0x000ee20008000800 */
[----:B-----5:R-:W-:-:S02]  /*20e40*/  LEA R132, P2, R198, R3, 0x2 ;  /* 0x00000003c6847211 */ /* 0x020fc400078410ff */
[----:B------:R-:W-:Y:S02]  /*20e50*/  LOP3.LUT R135, R0, 0x4d, RZ, 0xfc, !PT ;  /* 0x0000004d00877812 */ /* 0x000fe400078efcff */
[----:B------:R-:W-:Y:S02]  /*20e60*/  LEA R134, P6, R138, R3, 0x2 ;  /* 0x000000038a867211 */ /* 0x000fe400078c10ff */
[-C--:B------:R-:W-:Y:S02]  /*20e70*/  LEA.HI.X.SX32 R133, R198, R2.reuse, 0x2, P2 ;  /* 0x00000002c6857211 */ /* 0x080fe400010f16ff */
[----:B-1----:R-:W-:Y:S01]  /*20e80*/  ISETP.LT.AND P2, PT, R135, UR4, !P0 ;  /* 0x0000000487007c0c */ /* 0x002fe2000c741270 */
[----:B------:R-:W1:Y:S01]  /*20e90*/  LDCU UR4, c[0x0][0x39c] ;  /* 0x00007380ff0477ac */ /* 0x000e620008000800 */
[C---:B------:R-:W-:Y:S01]  /*20ea0*/  LEA.HI.X.SX32 R135, R138.reuse, R2, 0x2, P6 ;  /* 0x000000028a877211 */ /* 0x040fe200030f16ff */
[----:B------:R-:W-:Y:S01]  /*20eb0*/  VIADD R138, R138, UR5 ;  /* 0x000000058a8a7c36 */ /* 0x000fe20008000000 */
[C---:B------:R-:W-:Y:S01]  /*20ec0*/  LOP3.LUT R136, R0.reuse, 0x4e, RZ, 0xfc, !PT ;  /* 0x0000004e00887812 */ /* 0x040fe200078efcff */
[----:B------:R4:W-:Y:S01]  /*20ed0*/  @P5 STG.E desc[UR28][R132.64], R142 ;  /* 0x0000008e84005986 */ /* 0x0009e2000c10191c */
[----:B------:R-:W-:-:S02]  /*20ee0*/  LOP3.LUT R140, R0, 0x4f, RZ, 0xfc, !PT ;  /* 0x0000004f008c7812 */ /* 0x000fc400078efcff */
[----:B--2---:R-:W-:Y:S01]  /*20ef0*/  ISETP.LT.AND P5, PT, R136, UR7, !P0 ;  /* 0x0000000788007c0c */ /* 0x004fe2000c7a1270 */
[----:B------:R2:W-:Y:S01]  /*20f00*/  @P4 STG.E desc[UR28][R134.64], R143 ;  /* 0x0000008f86004986 */ /* 0x0005e2000c10191c */
[C---:B------:R-:W-:Y:S01]  /*20f10*/  LEA R136, P4, R138.reuse, R3, 0x2 ;  /* 0x000000038a887211 */ /* 0x040fe200078810ff */
[C---:B------:R-:W-:Y:S01]  /*20f20*/  VIADD R139, R138.reuse, UR5 ;  /* 0x000000058a8b7c36 */ /* 0x040fe20008000000 */
[----:B------:R-:W5:Y:S02]  /*20f30*/  LDCU UR7, c[0x0][0x39c] ;  /* 0x00007380ff0777ac */ /* 0x000f640008000800 */
[----:B------:R-:W-:Y:S02]  /*20f40*/  LEA.HI.X.SX32 R137, R138, R2, 0x2, P4 ;  /* 0x000000028a897211 */ /* 0x000fe400020f16ff */
[----:B---3--:R-:W-:Y:S01]  /*20f50*/  ISETP.LT.AND P4, PT, R140, UR6, !P0 ;  /* 0x000000068c007c0c */ /* 0x008fe2000c781270 */
[----:B------:R-:W3:Y:S01]  /*20f60*/  LDCU UR6, c[0x0][0x39c] ;  /* 0x00007380ff0677ac */ /* 0x000ee20008000800 */
[----:B----4-:R-:W-:-:S02]  /*20f70*/  LOP3.LUT R133, R0, 0x50, RZ, 0xfc, !PT ;  /* 0x0000005000857812 */ /* 0x010fc400078efcff */
[CC--:B------:R-:W-:Y:S01]  /*20f80*/  LEA R132, P6, R139.reuse, R3.reuse, 0x2 ;  /* 0x000000038b847211 */ /* 0x0c0fe200078c10ff */
[----:B--2---:R-:W-:Y:S01]  /*20f90*/  VIADD R135, R139, UR5 ;  /* 0x000000058b877c36 */ /* 0x004fe20008000000 */
[----:B------:R2:W-:Y:S01]  /*20fa0*/  @P3 STG.E desc[UR28][R136.64], R144 ;  /* 0x0000009088003986 */ /* 0x0005e2000c10191c */
[----:B-1----:R-:W-:Y:S01]  /*20fb0*/  ISETP.LT.AND P3, PT, R133, UR4, !P0 ;  /* 0x0000000485007c0c */ /* 0x002fe2000c761270 */
[----:B------:R-:W1:Y:S01]  /*20fc0*/  LDCU UR4, c[0x0][0x39c] ;  /* 0x00007380ff0477ac */ /* 0x000e620008000800 */
[----:B------:R-:W-:Y:S02]  /*20fd0*/  LEA.HI.X.SX32 R133, R139, R2, 0x2, P6 ;  /* 0x000000028b857211 */ /* 0x000fe400030f16ff */
[C---:B------:R-:W-:Y:S01]  /*20fe0*/  LEA R134, P6, R135.reuse, R3, 0x2 ;  /* 0x0000000387867211 */ /* 0x040fe200078c10ff */
[----:B------:R-:W-:-:S03]  /*20ff0*/  VIADD R140, R135, UR5 ;  /* 0x00000005878c7c36 */ /* 0x000fc60008000000 */
[----:B------:R-:W-:Y:S01]  /*21000*/  LEA.HI.X.SX32 R135, R135, R2, 0x2, P6 ;  /* 0x0000000287877211 */ /* 0x000fe200030f16ff */
[----:B------:R4:W-:Y:S01]  /*21010*/  @P2 STG.E desc[UR28][R132.64], R145 ;  /* 0x0000009184002986 */ /* 0x0009e2000c10191c */
[C---:B------:R-:W-:Y:S02]  /*21020*/  LOP3.LUT R139, R0.reuse, 0x51, RZ, 0xfc, !PT ;  /* 0x00000051008b7812 */ /* 0x040fe400078efcff */
[----:B--2---:R-:W-:Y:S01]  /*21030*/  LOP3.LUT R136, R0, 0x52, RZ, 0xfc, !PT ;  /* 0x0000005200887812 */ /* 0x004fe200078efcff */
[----:B------:R2:W-:Y:S01]  /*21040*/  @P5 STG.E desc[UR28][R134.64], R146 ;  /* 0x0000009286005986 */ /* 0x0005e2000c10191c */
[----:B------:R-:W-:Y:S02]  /*21050*/  LEA R138, P6, R140, R3, 0x2 ;  /* 0x000000038c8a7211 */ /* 0x000fe400078c10ff */
[----:B---3--:R-:W-:Y:S01]  /*21060*/  ISETP.LT.AND P5, PT, R136, UR6, !P0 ;  /* 0x0000000688007c0c */ /* 0x008fe2000c7a1270 */
[----:B------:R-:W3:Y:S01]  /*21070*/  LDCU UR6, c[0x0][0x39c] ;  /* 0x00007380ff0677ac */ /* 0x000ee20008000800 */
[----:B-----5:R-:W-:-:S02]  /*21080*/  ISETP.LT.AND P2, PT, R139, UR7, !P0 ;  /* 0x000000078b007c0c */ /* 0x020fc4000c741270 */
[CC--:B------:R-:W-:Y:S01]  /*21090*/  LEA.HI.X.SX32 R139, R140.reuse, R2.reuse, 0x2, P6 ;  /* 0x000000028c8b7211 */ /* 0x0c0fe200030f16ff */
[----:B------:R-:W-:Y:S01]  /*210a0*/  VIADD R140, R140, UR5 ;  /* 0x000000058c8c7c36 */ /* 0x000fe20008000000 */
[----:B------:R-:W-:Y:S01]  /*210b0*/  LOP3.LUT R137, R0, 0x53, RZ, 0xfc, !PT ;  /* 0x0000005300897812 */ /* 0x000fe200078efcff */
[----:B------:R-:W5:Y:S02]  /*210c0*/  LDCU UR7, c[0x0][0x39c] ;  /* 0x00007380ff0777ac */ /* 0x000f640008000800 */
[C---:B------:R-:W-:Y:S01]  /*210d0*/  VIADD R136, R140.reuse, UR5 ;  /* 0x000000058c887c36 */ /* 0x040fe20008000000 */
[CC--:B----4-:R-:W-:Y:S01]  /*210e0*/  LEA R132, P6, R140.reuse, R3.reuse, 0x2 ;  /* 0x000000038c847211 */ /* 0x0d0fe200078c10ff */
[----:B------:R4:W-:Y:S01]  /*210f0*/  @P4 STG.E desc[UR28][R138.64], R147 ;  /* 0x000000938a004986 */ /* 0x0009e2000c10191c */
[----:B-1----:R-:W-:Y:S01]  /*21100*/  ISETP.LT.AND P4, PT, R137, UR4, !P0 ;  /* 0x0000000489007c0c */ /* 0x002fe2000c781270 */
[----:B------:R-:W1:Y:S01]  /*21110*/  LDCU UR4, c[0x0][0x39c] ;  /* 0x00007380ff0477ac */ /* 0x000e620008000800 */
[----:B------:R-:W-:Y:S01]  /*21120*/  LEA.HI.X.SX32 R133, R140, R2, 0x2, P6 ;  /* 0x000000028c857211 */ /* 0x000fe200030f16ff */
[C---:B------:R-:W-:Y:S01]  /*21130*/  VIADD R140, R136.reuse, UR5 ;  /* 0x00000005888c7c36 */ /* 0x040fe20008000000 */
[----:B--2---:R-:W-:-:S02]  /*21140*/  LEA R134, P6, R136, R3, 0x2 ;  /* 0x0000000388867211 */ /* 0x004fc400078c10ff */
[----:B------:R-:W-:Y:S01]  /*21150*/  LOP3.LUT R137, R0, 0x54, RZ, 0xfc, !PT ;  /* 0x0000005400897812 */ /* 0x000fe200078efcff */
[----:B------:R2:W-:Y:S01]  /*21160*/  @P3 STG.E desc[UR28][R132.64], R148 ;  /* 0x0000009484003986 */ /* 0x0005e2000c10191c */
[-C--:B------:R-:W-:Y:S02]  /*21170*/  LEA.HI.X.SX32 R135, R136, R2.reuse, 0x2, P6 ;  /* 0x0000000288877211 */ /* 0x080fe400030f16ff */
[C---:B------:R-:W-:Y:S02]  /*21180*/  LEA R136, P6, R140.reuse, R3, 0x2 ;  /* 0x000000038c887211 */ /* 0x040fe400078c10ff */
[----:B---3--:R-:W-:Y:S01]  /*21190*/  ISETP.LT.AND P3, PT, R137, UR6, !P0 ;  /* 0x0000000689007c0c */ /* 0x008fe2000c761270 */
[----:B------:R-:W3:Y:S01]  /*211a0*/  LDCU UR6, c[0x0][0x39c] ;  /* 0x00007380ff0677ac */ /* 0x000ee20008000800 */
[C---:B------:R-:W-:Y:S01]  /*211b0*/  LEA.HI.X.SX32 R137, R140.reuse, R2, 0x2, P6 ;  /* 0x000000028c897211 */ /* 0x040fe200030f16ff */
[----:B------:R-:W-:Y:S01]  /*211c0*/  VIADD R140, R140, UR5 ;  /* 0x000000058c8c7c36 */ /* 0x000fe20008000000 */
[C---:B----4-:R-:W-:Y:S01]  /*211d0*/  LOP3.LUT R138, R0.reuse, 0x55, RZ, 0xfc, !PT ;  /* 0x00000055008a7812 */ /* 0x050fe200078efcff */
[----:B------:R4:W-:Y:S01]  /*211e0*/  @P2 STG.E desc[UR28][R134.64], R149 ;  /* 0x0000009586002986 */ /* 0x0009e2000c10191c */
[----:B------:R-:W-:-:S02]  /*211f0*/  LOP3.LUT R139, R0, 0x56, RZ, 0xfc, !PT ;  /* 0x00000056008b7812 */ /* 0x000fc400078efcff */
[----:B-----5:R-:W-:Y:S01]  /*21200*/  ISETP.LT.AND P2, PT, R138, UR7, !P0 ;  /* 0x000000078a007c0c */ /* 0x020fe2000c741270 */
[C---:B------:R-:W-:Y:S01]  /*21210*/  VIADD R138, R140.reuse, UR5 ;  /* 0x000000058c8a7c36 */ /* 0x040fe20008000000 */
[CC--:B--2---:R-:W-:Y:S01]  /*21220*/  LEA R132, P6, R140.reuse, R3.reuse, 0x2 ;  /* 0x000000038c847211 */ /* 0x0c4fe200078c10ff */
[----:B------:R-:W2:Y:S01]  /*21230*/  LDCU UR7, c[0x0][0x39c] ;  /* 0x00007380ff0777ac */ /* 0x000ea20008000800 */
[----:B------:R5:W-:Y:S01]  /*21240*/  @P5 STG.E desc[UR28][R136.64], R150 ;  /* 0x0000009688005986 */ /* 0x000be2000c10191c */
[----:B-1----:R-:W-:Y:S02]  /*21250*/  ISETP.LT.AND P5, PT, R139, UR4, !P0 ;  /* 0x000000048b007c0c */ /* 0x002fe4000c7a1270 */
[-C--:B------:R-:W-:Y:S01]  /*21260*/  LEA.HI.X.SX32 R133, R140, R2.reuse, 0x2, P6 ;  /* 0x000000028c857211 */ /* 0x080fe200030f16ff */
[----:B------:R-:W1:Y:S01]  /*21270*/  LDCU UR4, c[0x0][0x39c] ;  /* 0x00007380ff0477ac */ /* 0x000e620008000800 */
[C---:B----4-:R-:W-:Y:S01]  /*21280*/  LEA R134, P6, R138.reuse, R3, 0x2 ;  /* 0x000000038a867211 */ /* 0x050fe200078c10ff */
[----:B------:R-:W-:Y:S01]  /*21290*/  VIADD R139, R138, UR5 ;  /* 0x000000058a8b7c36 */ /* 0x000fe20008000000 */
[----:B------:R-:W-:Y:S01]  /*212a0*/  LOP3.LUT R140, R0, 0x57, RZ, 0xfc, !PT ;  /* 0x00000057008c7812 */ /* 0x000fe200078efcff */
[----:B------:R4:W-:Y:S01]  /*212b0*/  @P4 STG.E desc[UR28][R132.64], R151 ;  /* 0x0000009784004986 */ /* 0x0009e2000c10191c */
[----:B------:R-:W-:-:S02]  /*212c0*/  LEA.HI.X.SX32 R135, R138, R2, 0x2, P6 ;  /* 0x000000028a877211 */ /* 0x000fc400030f16ff */
[----:B---3--:R-:W-:Y:S01]  /*212d0*/  ISETP.LT.AND P4, PT, R140, UR6, !P0 ;  /* 0x000000068c007c0c */ /* 0x008fe2000c781270 */
[C---:B------:R-:W-:Y:S01]  /*212e0*/  VIADD R140, R139.reuse, UR5 ;  /* 0x000000058b8c7c36 */ /* 0x040fe20008000000 */
[CC--:B-----5:R-:W-:Y:S01]  /*212f0*/  LEA R136, P6, R139.reuse, R3.reuse, 0x2 ;  /* 0x000000038b887211 */ /* 0x0e0fe200078c10ff */
[----:B------:R-:W3:Y:S01]  /*21300*/  LDCU UR6, c[0x0][0x39c] ;  /* 0x00007380ff0677ac */ /* 0x000ee20008000800 */
[----:B------:R-:W-:Y:S02]  /*21310*/  LOP3.LUT R141, R0, 0x58, RZ, 0xfc, !PT ;  /* 0x00000058008d7812 */ /* 0x000fe400078efcff */
[----:B------:R-:W-:Y:S02]  /*21320*/  LEA.HI.X.SX32 R137, R139, R2, 0x2, P6 ;  /* 0x000000028b897211 */ /* 0x000fe400030f16ff */
[----:B------:R-:W-:Y:S01]  /*21330*/  LEA R138, P6, R140, R3, 0x2 ;  /* 0x000000038c8a7211 */ /* 0x000fe200078c10ff */
[----:B------:R5:W-:Y:S01]  /*21340*/  @P3 STG.E desc[UR28][R134.64], R152 ;  /* 0x0000009886003986 */ /* 0x000be2000c10191c */
[----:B--2---:R-:W-:Y:S01]  /*21350*/  ISETP.LT.AND P3, PT, R141, UR7, !P0 ;  /* 0x000000078d007c0c */ /* 0x004fe2000c761270 */
[----:B------:R-:W2:Y:S01]  /*21360*/  LDCU UR7, c[0x0][0x39c] ;  /* 0x00007380ff0777ac */ /* 0x000ea20008000800 */
[----:B------:R-:W-:-:S02]  /*21370*/  LOP3.LUT R141, R0, 0x59, RZ, 0xfc, !PT ;  /* 0x00000059008d7812 */ /* 0x000fc400078efcff */
[C---:B------:R-:W-:Y:S01]  /*21380*/  LEA.HI.X.SX32 R139, R140.reuse, R2, 0x2, P6 ;  /* 0x000000028c8b7211 */ /* 0x040fe200030f16ff */
[----:B------:R-:W-:Y:S01]  /*21390*/  VIADD R140, R140, UR5 ;  /* 0x000000058c8c7c36 */ /* 0x000fe20008000000 */
[----:B------:R2:W-:Y:S01]  /*213a0*/  @P2 STG.E desc[UR28][R136.64], R153 ;  /* 0x0000009988002986 */ /* 0x0005e2000c10191c */
[----:B-1----:R-:W-:Y:S01]  /*213b0*/  ISETP.LT.AND P2, PT, R141, UR4, !P0 ;  /* 0x000000048d007c0c */ /* 0x002fe2000c741270 */
[----:B------:R-:W1:Y:S01]  /*213c0*/  LDCU UR4, c[0x0][0x39c] ;  /* 0x00007380ff0477ac */ /* 0x000e620008000800 */
[C---:B------:R-:W-:Y:S01]  /*213d0*/  VIADD R141, R140.reuse, UR5 ;  /* 0x000000058c8d7c36 */ /* 0x040fe20008000000 */
[----:B------:R2:W-:Y:S01]  /*213e0*/  @P5 STG.E desc[UR28][R138.64], R154 ;  /* 0x0000009a8a005986 */ /* 0x0005e2000c10191c */
[-C--:B----4-:R-:W-:Y:S02]  /*213f0*/  LEA R132, P5, R140, R3.reuse, 0x2 ;  /* 0x000000038c847211 */ /* 0x090fe400078a10ff */
[----:B-----5:R-:W-:Y:S02]  /*21400*/  LOP3.LUT R135, R0, 0x5a, RZ, 0xfc, !PT ;  /* 0x0000005a00877812 */ /* 0x020fe400078efcff */
[----:B------:R-:W-:-:S02]  /*21410*/  LEA R134, P6, R141, R3, 0x2 ;  /* 0x000000038d867211 */ /* 0x000fc400078c10ff */
[-C--:B------:R-:W-:Y:S02]  /*21420*/  LEA.HI.X.SX32 R133, R140, R2.reuse, 0x2, P5 ;  /* 0x000000028c857211 */ /* 0x080fe400028f16ff */
[----:B---3--:R-:W-:Y:S01]  /*21430*/  ISETP.LT.AND P5, PT, R135, UR6, !P0 ;  /* 0x0000000687007c0c */ /* 0x008fe2000c7a1270 */
[----:B------:R-:W3:Y:S01]  /*21440*/  LDCU UR6, c[0x0][0x39c] ;  /* 0x00007380ff0677ac */ /* 0x000ee20008000800 */
[CC--:B------:R-:W-:Y:S01]  /*21450*/  LEA.HI.X.SX32 R135, R141.reuse, R2.reuse, 0x2, P6 ;  /* 0x000000028d877211 */ /* 0x0c0fe200030f16ff */
[----:B------:R-:W-:Y:S01]  /*21460*/  VIADD R141, R141, UR5 ;  /* 0x000000058d8d7c36 */ /* 0x000fe20008000000 */
[C---:B--2---:R-:W-:Y:S01]  /*21470*/  LOP3.LUT R136, R0.reuse, 0x5b, RZ, 0xfc, !PT ;  /* 0x0000005b00887812 */ /* 0x044fe200078efcff */
[----:B------:R2:W-:Y:S01]  /*21480*/  @P4 STG.E desc[UR28][R132.64], R155 ;  /* 0x0000009b84004986 */ /* 0x0005e2000c10191c */
[----:B------:R-:W-:Y:S02]  /*21490*/  LOP3.LUT R139, R0, 0x5c, RZ, 0xfc, !PT ;  /* 0x0000005c008b7812 */ /* 0x000fe400078efcff */
[----:B------:R-:W-:Y:S01]  /*214a0*/  ISETP.LT.AND P4, PT, R136, UR7, !P0 ;  /* 0x0000000788007c0c */ /* 0x000fe2000c781270 */
[----:B------:R4:W-:Y:S01]  /*214b0*/  @P3 STG.E desc[UR28][R134.64], R156 ;  /* 0x0000009c86003986 */ /* 0x0009e2000c10191c */
[C---:B------:R-:W-:Y:S01]  /*214c0*/  LEA R136, P3, R141.reuse, R3, 0x2 ;  /* 0x000000038d887211 */ /* 0x040fe200078610ff */
[C---:B------:R-:W-:Y:S01]  /*214d0*/  VIADD R138, R141.reuse, UR5 ;  /* 0x000000058d8a7c36 */ /* 0x040fe20008000000 */
[----:B------:R-:W5:Y:S02]  /*214e0*/  LDCU UR7, c[0x0][0x39c] ;  /* 0x00007380ff0777ac */ /* 0x000f640008000800 */
[----:B------:R-:W-:-:S02]  /*214f0*/  LEA.HI.X.SX32 R137, R141, R2, 0x2, P3 ;  /* 0x000000028d897211 */ /* 0x000fc400018f16ff */
[----:B-1----:R-:W-:Y:S01]  /*21500*/  ISETP.LT.AND P3, PT, R139, UR4, !P0 ;  /* 0x000000048b007c0c */ /* 0x002fe2000c761270 */
[----:B------:R-:W1:Y:S01]  /*21510*/  LDCU UR4, c[0x0][0x39c] ;  /* 0x00007380ff0477ac */ /* 0x000e620008000800 */
[----:B--2---:R-:W-:Y:S02]  /*21520*/  LOP3.LUT R133, R0, 0x5d, RZ, 0xfc, !PT ;  /* 0x0000005d00857812 */ /* 0x004fe400078efcff */
[CC--:B------:R-:W-:Y:S01]  /*21530*/  LEA R132, P6, R138.reuse, R3.reuse, 0x2 ;  /* 0x000000038a847211 */ /* 0x0c0fe200078c10ff */
[C---:B----4-:R-:W-:Y:S01]  /*21540*/  VIADD R135, R138.reuse, UR5 ;  /* 0x000000058a877c36 */ /* 0x050fe20008000000 */
[----:B------:R2:W-:Y:S01]  /*21550*/  @P2 STG.E desc[UR28][R136.64], R157 ;  /* 0x0000009d88002986 */ /* 0x0005e2000c10191c */
[----:B---3--:R-:W-:Y:S01]  /*21560*/  ISETP.LT.AND P2, PT, R133, UR6, !P0 ;  /* 0x0000000685007c0c */ /* 0x008fe2000c741270 */
[----:B------:R-:W3:Y:S01]  /*21570*/  LDCU UR6, c[0x0][0x39c] ;  /* 0x00007380ff0677ac */ /* 0x000ee20008000800 */
        /* <DEDUP_REMOVED lines=9> */
[----:B-1----:R-:W-:Y:S01]  /*21610*/  ISETP.LT.AND P4, PT, R136, UR4, !P0 ;  /* 0x0000000488007c0c */ /* 0x002fe2000c781270 */
[----:B------:R-:W1:Y:S01]  /*21620*/  LDCU UR4, c[0x0][0x39c] ;  /* 0x00007380ff0477ac */ /* 0x000e620008000800 */
        /* <DEDUP_REMOVED lines=8> */
[----:B---3--:R-:W-:Y:S01]  /*216b0*/  ISETP.LT.AND P3, PT, R137, UR6, !P0 ;  /* 0x0000000689007c0c */ /* 0x008fe2000c761270 */
[----:B------:R-:W3:Y:S01]  /*216c0*/  LDCU UR6, c[0x0][0x39c] ;  /* 0x00007380ff0677ac */ /* 0x000ee20008000800 */
[----:B------:R-:W-:Y:S01]  /*216d0*/  LEA.HI.X.SX32 R133, R140, R2, 0x2, P6 ;  /* 0x000000028c857211 */ /* 0x000fe200030f16ff */
[C---:B------:R-:W-:Y:S01]  /*216e0*/  VIADD R140, R136.reuse, UR5 ;  /* 0x00000005888c7c36 */ /* 0x040fe20008000000 */
[----:B--2---:R-:W-:-:S02]  /*216f0*/  LEA R134, P6, R136, R3, 0x2 ;  /* 0x0000000388867211 */ /* 0x004fc400078c10ff */
        /* <DEDUP_REMOVED lines=16> */
[----:B---3--:R-:W-:Y:S02]  /*21800*/  ISETP.LT.AND P4, PT, R139, UR6, !P0 ;  /* 0x000000068b007c0c */ /* 0x008fe4000c781270 */
[-C--:B------:R-:W-:Y:S01]  /*21810*/  LEA.HI.X.SX32 R133, R140, R2.reuse, 0x2, P6 ;  /* 0x000000028c857211 */ /* 0x080fe200030f16ff */
[----:B------:R-:W3:Y:S01]  /*21820*/  LDCU UR6, c[0x0][0x39c] ;  /* 0x00007380ff0677ac */ /* 0x000ee20008000800 */
[C---:B----4-:R-:W-:Y:S01]  /*21830*/  LEA R134, P6, R138.reuse, R3, 0x2 ;  /* 0x000000038a867211 */ /* 0x050fe200078c10ff */
[----:B------:R-:W-:Y:S01]  /*21840*/  VIADD R139, R138, UR5 ;  /* 0x000000058a8b7c36 */ /* 0x000fe20008000000 */
[----:B------:R-:W-:Y:S01]  /*21850*/  LOP3.LUT R140, R0, 0x64, RZ, 0xfc, !PT ;  /* 0x00000064008c7812 */ /* 0x000fe200078efcff */
[----:B------:R4:W-:Y:S01]  /*21860*/  @P3 STG.E desc[UR28][R132.64], R164 ;  /* 0x000000a484003986 */ /* 0x0009e2000c10191c */
[----:B------:R-:W-:-:S02]  /*21870*/  LEA.HI.X.SX32 R135, R138, R2, 0x2, P6 ;  /* 0x000000028a877211 */ /* 0x000fc400030f16ff */
[----:B-1----:R-:W-:Y:S01]  /*21880*/  ISETP.LT.AND P3, PT, R140, UR4, !P0 ;  /* 0x000000048c007c0c */ /* 0x002fe2000c761270 */
[C---:B------:R-:W-:Y:S01]  /*21890*/  VIADD R140, R139.reuse, UR5 ;  /* 0x000000058b8c7c36 */ /* 0x040fe20008000000 */
[CC--:B-----5:R-:W-:Y:S01]  /*218a0*/  LEA R136, P6, R139.reuse, R3.reuse, 0x2 ;  /* 0x000000038b887211 */ /* 0x0e0fe200078c10ff */
[----:B------:R-:W1:Y:S01]  /*218b0*/  LDCU UR4, c[0x0][0x39c] ;  /* 0x00007380ff0477ac */ /* 0x000e620008000800 */
        /* <DEDUP_REMOVED lines=10> */
[----:B---3--:R-:W-:Y:S01]  /*21960*/  ISETP.LT.AND P5, PT, R141, UR6, !P0 ;  /* 0x000000068d007c0c */ /* 0x008fe2000c7a1270 */
[----:B------:R-:W3:Y:S01]  /*21970*/  LDCU UR6, c[0x0][0x39c] ;  /* 0x00007380ff0677ac */ /* 0x000ee20008000800 */
[C---:B------:R-:W-:Y:S01]  /*21980*/  VIADD R141, R140.reuse, UR5 ;  /* 0x000000058c8d7c36 */ /* 0x040fe20008000000 */
[----:B------:R2:W-:Y:S01]  /*21990*/  @P4 STG.E desc[UR28][R138.64], R167 ;  /* 0x000000a78a004986 */ /* 0x0005e2000c10191c */
[-C--:B----4-:R-:W-:Y:S02]  /*219a0*/  LEA R132, P4, R140, R3.reuse, 0x2 ;  /* 0x000000038c847211 */ /* 0x090fe400078810ff */
[----:B-----5:R-:W-:Y:S02]  /*219b0*/  LOP3.LUT R135, R0, 0x67, RZ, 0xfc, !PT ;  /* 0x0000006700877812 */ /* 0x020fe400078efcff */
[----:B------:R-:W-:-:S02]  /*219c0*/  LEA R134, P6, R141, R3, 0x2 ;  /* 0x000000038d867211 */ /* 0x000fc400078c10ff */
[-C--:B------:R-:W-:Y:S02]  /*219d0*/  LEA.HI.X.SX32 R133, R140, R2.reuse, 0x2, P4 ;  /* 0x000000028c857211 */ /* 0x080fe400020f16ff */
[----:B-1----:R-:W-:Y:S01]  /*219e0*/  ISETP.LT.AND P4, PT, R135, UR4, !P0 ;  /* 0x0000000487007c0c */ /* 0x002fe2000c781270 */
[----:B------:R-:W1:Y:S01]  /*219f0*/  LDCU UR4, c[0x0][0x39c] ;  /* 0x00007380ff0477ac */ /* 0x000e620008000800 */
[CC--:B------:R-:W-:Y:S01]  /*21a00*/  LEA.HI.X.SX32 R135, R141.reuse, R2.reuse, 0x2, P6 ;  /* 0x000000028d877211 */ /* 0x0c0fe200030f16ff */
[----:B------:R-:W-:Y:S01]  /*21a10*/  VIADD R141, R141, UR5 ;  /* 0x000000058d8d7c36 */ /* 0x000fe20008000000 */
[C---:B------:R-:W-:Y:S01]  /*21a20*/  LOP3.LUT R136, R0.reuse, 0x68, RZ, 0xfc, !PT ;  /* 0x0000006800887812 */ /* 0x040fe200078efcff */
[----:B------:R4:W-:Y:S01]  /*21a30*/  @P3 STG.E desc[UR28][R132.64], R168 ;  /* 0x000000a884003986 */ /* 0x0009e2000c10191c */
[----:B--2---:R-:W-:Y:S02]  /*21a40*/  LOP3.LUT R139, R0, 0x69, RZ, 0xfc, !PT ;  /* 0x00000069008b7812 */ /* 0x004fe400078efcff */
[----:B------:R-:W-:Y:S01]  /*21a50*/  ISETP.LT.AND P3, PT, R136, UR7, !P0 ;  /* 0x0000000788007c0c */ /* 0x000fe2000c761270 */
[----:B------:R2:W-:Y:S01]  /*21a60*/  @P2 STG.E desc[UR28][R134.64], R169 ;  /* 0x000000a986002986 */ /* 0x0005e2000c10191c */
[C---:B------:R-:W-:Y:S01]  /*21a70*/  LEA R136, P2, R141.reuse, R3, 0x2 ;  /* 0x000000038d887211 */ /* 0x040fe200078410ff */
[C---:B------:R-:W-:Y:S01]  /*21a80*/  VIADD R138, R141.reuse, UR5 ;  /* 0x000000058d8a7c36 */ /* 0x040fe20008000000 */
[----:B------:R-:W5:Y:S02]  /*21a90*/  LDCU UR7, c[0x0][0x39c] ;  /* 0x00007380ff0777ac */ /* 0x000f640008000800 */
[----:B------:R-:W-:-:S02]  /*21aa0*/  LEA.HI.X.SX32 R137, R141, R2, 0x2, P2 ;  /* 0x000000028d897211 */ /* 0x000fc400010f16ff */
[----:B---3--:R-:W-:Y:S01]  /*21ab0*/  ISETP.LT.AND P2, PT, R139, UR6, !P0 ;  /* 0x000000068b007c0c */ /* 0x008fe2000c741270 */
[----:B------:R-:W3:Y:S01]  /*21ac0*/  LDCU UR6, c[0x0][0x39c] ;  /* 0x00007380ff0677ac */ /* 0x000ee20008000800 */
[----:B----4-:R-:W-:Y:S02]  /*21ad0*/  LOP3.LUT R133, R0, 0x6a, RZ, 0xfc, !PT ;  /* 0x0000006a00857812 */ /* 0x010fe400078efcff */
[CC--:B------:R-:W-:Y:S01]  /*21ae0*/  LEA R132, P6, R138.reuse, R3.reuse, 0x2 ;  /* 0x000000038a847211 */ /* 0x0c0fe200078c10ff */
[C---:B--2---:R-:W-:Y:S01]  /*21af0*/  VIADD R135, R138.reuse, UR5 ;  /* 0x000000058a877c36 */ /* 0x044fe20008000000 */
        /* <DEDUP_REMOVED lines=166> */
[C---:B------:R-:W-:Y:S01]  /*22560*/  LEA.HI.X.SX32 R135, R141.reuse, R2, 0x2, P6 ;  /* 0x000000028d877211 */ /* 0x040fe200030f16ff */
[----:B------:R-:W-:Y:S01]  /*22570*/  VIADD R141, R141, UR5 ;  /* 0x000000058d8d7c36 */ /* 0x000fe20008000000 */
[C---:B------:R-:W-:Y:S01]  /*22580*/  LOP3.LUT R136, R0.reuse, 0x82, RZ, 0xfc, !PT ;  /* 0x0000008200887812 */ /* 0x040fe200078efcff */
[----:B------:R4:W-:Y:S01]  /*22590*/  @P5 STG.E desc[UR28][R132.64], R194 ;  /* 0x000000c284005986 */ /* 0x0009e2000c10191c */
[----:B--2---:R-:W-:Y:S02]  /*225a0*/  LOP3.LUT R139, R0, 0x83, RZ, 0xfc, !PT ;  /* 0x00000083008b7812 */ /* 0x004fe400078efcff */
[----:B------:R-:W-:Y:S01]  /*225b0*/  ISETP.LT.AND P5, PT, R136, UR7, !P0 ;  /* 0x0000000788007c0c */ /* 0x000fe2000c7a1270 */
[----:B------:R2:W-:Y:S01]  /*225c0*/  @P4 STG.E desc[UR28][R134.64], R195 ;  /* 0x000000c386004986 */ /* 0x0005e2000c10191c */
[C---:B------:R-:W-:Y:S01]  /*225d0*/  LEA R136, P4, R141.reuse, R3, 0x2 ;  /* 0x000000038d887211 */ /* 0x040fe200078810ff */
[----:B------:R-:W5:Y:S01]  /*225e0*/  LDCU UR7, c[0x0][0x39c] ;  /* 0x00007380ff0777ac */ /* 0x000f620008000800 */
[----:B------:R-:W-:-:S02]  /*225f0*/  VIADD R138, R141, UR5 ;  /* 0x000000058d8a7c36 */ /* 0x000fc40008000000 */
[-C--:B------:R-:W-:Y:S02]  /*22600*/  LEA.HI.X.SX32 R137, R141, R2.reuse, 0x2, P4 ;  /* 0x000000028d897211 */ /* 0x080fe400020f16ff */
        /* <DEDUP_REMOVED lines=8> */
[----:B------:R-:W-:Y:S01]  /*22690*/  LEA.HI.X.SX32 R133, R138, R2, 0x2, P6 ;  /* 0x000000028a857211 */ /* 0x000fe200030f16ff */
[C---:B------:R-:W-:Y:S01]  /*226a0*/  VIADD R140, R135.reuse, UR5 ;  /* 0x00000005878c7c36 */ /* 0x040fe20008000000 */
[----:B------:R-:W-:-:S02]  /*226b0*/  LEA R134, P6, R135, R3, 0x2 ;  /* 0x0000000387867211 */ /* 0x000fc400078c10ff */
[----:B------:R-:W-:Y:S02]  /*226c0*/  LOP3.LUT R139, R0, 0x85, RZ, 0xfc, !PT ;  /* 0x00000085008b7812 */ /* 0x000fe400078efcff */
[-C--:B------:R-:W-:Y:S02]  /*226d0*/  LEA.HI.X.SX32 R135, R135, R2.reuse, 0x2, P6 ;  /* 0x0000000287877211 */ /* 0x080fe400030f16ff */
[-C--:B------:R-:W-:Y:S01]  /*226e0*/  LEA R138, P6, R140, R3.reuse, 0x2 ;  /* 0x000000038c8a7211 */ /* 0x080fe200078c10ff */
[----:B------:R4:W-:Y:S01]  /*226f0*/  @P2 STG.E desc[UR28][R132.64], R69 ;  /* 0x0000004584002986 */ /* 0x0009e2000c10191c */
[----:B--2---:R-:W-:Y:S02]  /*22700*/  LOP3.LUT R68, R0, 0x86, RZ, 0xfc, !PT ;  /* 0x0000008600447812 */ /* 0x004fe400078efcff */
[----:B-----5:R-:W-:Y:S01]  /*22710*/  ISETP.LT.AND P2, PT, R139, UR7, !P0 ;  /* 0x000000078b007c0c */ /* 0x020fe2000c741270 */
[----:B------:R2:W-:Y:S01]  /*22720*/  @P5 STG.E desc[UR28][R134.64], R70 ;  /* 0x0000004686005986 */ /* 0x0005e2000c10191c */
[C---:B------:R-:W-:Y:S01]  /*22730*/  LEA.HI.X.SX32 R139, R140.reuse, R2, 0x2, P6 ;  /* 0x000000028c8b7211 */ /* 0x040fe200030f16ff */
[----:B------:R-:W-:Y:S01]  /*22740*/  VIADD R140, R140, UR5 ;  /* 0x000000058c8c7c36 */ /* 0x000fe20008000000 */
[----:B---3--:R-:W-:Y:S01]  /*22750*/  ISETP.LT.AND P5, PT, R68, UR6, !P0 ;  /* 0x0000000644007c0c */ /* 0x008fe2000c7a1270 */
[----:B------:R-:W3:Y:S03]  /*22760*/  LDCU UR6, c[0x0][0x39c] ;  /* 0x00007380ff0677ac */ /* 0x000ee60008000800 */
[C---:B------:R-:W-:Y:S01]  /*22770*/  LEA R68, P6, R140.reuse, R3, 0x2 ;  /* 0x000000038c447211 */ /* 0x040fe200078c10ff */
[----:B----4-:R-:W-:Y:S01]  /*22780*/  VIADD R133, R140, UR5 ;  /* 0x000000058c857c36 */ /* 0x010fe20008000000 */
[----:B------:R-:W4:Y:S01]  /*22790*/  LDCU UR7, c[0x0][0x39c] ;  /* 0x00007380ff0777ac */ /* 0x000f220008000800 */
[----:B------:R-:W-:-:S02]  /*227a0*/  LOP3.LUT R136, R0, 0x87, RZ, 0xfc, !PT ;  /* 0x0000008700887812 */ /* 0x000fc400078efcff */
[-C--:B------:R-:W-:Y:S01]  /*227b0*/  LEA.HI.X.SX32 R69, R140, R2.reuse, 0x2, P6 ;  /* 0x000000028c457211 */ /* 0x080fe200030f16ff */
[C---:B--2---:R-:W-:Y:S01]  /*227c0*/  VIADD R134, R133.reuse, UR5 ;  /* 0x0000000585867c36 */ /* 0x044fe20008000000 */
[CC--:B------:R-:W-:Y:S01]  /*227d0*/  LEA R132, P6, R133.reuse, R3.reuse, 0x2 ;  /* 0x0000000385847211 */ /* 0x0c0fe200078c10ff */
[----:B------:R2:W-:Y:S01]  /*227e0*/  @P4 STG.E desc[UR28][R138.64], R71 ;  /* 0x000000478a004986 */ /* 0x0005e2000c10191c */
[----:B-1----:R-:W-:Y:S01]  /*227f0*/  ISETP.LT.AND P4, PT, R136, UR4, !P0 ;  /* 0x0000000488007c0c */ /* 0x002fe2000c781270 */
[----:B------:R-:W1:Y:S01]  /*22800*/  LDCU UR4, c[0x0][0x39c] ;  /* 0x00007380ff0477ac */ /* 0x000e620008000800 */
[----:B------:R-:W-:Y:S02]  /*22810*/  LEA.HI.X.SX32 R133, R133, R2, 0x2, P6 ;  /* 0x0000000285857211 */ /* 0x000fe400030f16ff */
[----:B------:R-:W-:Y:S02]  /*22820*/  LOP3.LUT R135, R0, 0x88, RZ, 0xfc, !PT ;  /* 0x0000008800877812 */ /* 0x000fe400078efcff */
[----:B------:R-:W-:Y:S01]  /*22830*/  LEA R70, P6, R134, R3, 0x2 ;  /* 0x0000000386467211 */ /* 0x000fe200078c10ff */
[----:B------:R5:W-:Y:S01]  /*22840*/  @P3 STG.E desc[UR28][R68.64], R72 ;  /* 0x0000004844003986 */ /* 0x000be2000c10191c */
[----:B---3--:R-:W-:Y:S01]  /*22850*/  ISETP.LT.AND P3, PT, R135, UR6, !P0 ;  /* 0x0000000687007c0c */ /* 0x008fe2000c761270 */
[----:B------:R-:W3:Y:S01]  /*22860*/  LDCU UR6, c[0x0][0x39c] ;  /* 0x00007380ff0677ac */ /* 0x000ee20008000800 */
[----:B------:R-:W-:-:S02]  /*22870*/  LOP3.LUT R135, R0, 0x89, RZ, 0xfc, !PT ;  /* 0x0000008900877812 */ /* 0x000fc400078efcff */
[CC--:B--2---:R-:W-:Y:S01]  /*22880*/  LEA.HI.X.SX32 R71, R134.reuse, R2.reuse, 0x2, P6 ;  /* 0x0000000286477211 */ /* 0x0c4fe200030f16ff */
[----:B------:R-:W-:Y:S01]  /*22890*/  VIADD R134, R134, UR5 ;  /* 0x0000000586867c36 */ /* 0x000fe20008000000 */
[----:B------:R2:W-:Y:S01]  /*228a0*/  @P2 STG.E desc[UR28][R132.64], R73 ;  /* 0x0000004984002986 */ /* 0x0005e2000c10191c */
[----:B----4-:R-:W-:Y:S01]  /*228b0*/  ISETP.LT.AND P2, PT, R135, UR7, !P0 ;  /* 0x0000000787007c0c */ /* 0x010fe2000c741270 */
[----:B------:R-:W4:Y:S01]  /*228c0*/  LDCU UR7, c[0x0][0x39c] ;  /* 0x00007380ff0777ac */ /* 0x000f220008000800 */
[C---:B------:R-:W-:Y:S01]  /*228d0*/  VIADD R135, R134.reuse, UR5 ;  /* 0x0000000586877c36 */ /* 0x040fe20008000000 */
[----:B-----5:R-:W-:Y:S02]  /*228e0*/  LEA R68, P6, R134, R3, 0x2 ;  /* 0x0000000386447211 */ /* 0x020fe400078c10ff */
[----:B------:R-:W-:Y:S01]  /*228f0*/  LOP3.LUT R136, R0, 0x8a, RZ, 0xfc, !PT ;  /* 0x0000008a00887812 */ /* 0x000fe200078efcff */
[----:B------:R5:W-:Y:S01]  /*22900*/  @P5 STG.E desc[UR28][R70.64], R74 ;  /* 0x0000004a46005986 */ /* 0x000be2000c10191c */
[----:B------:R-:W-:-:S02]  /*22910*/  LEA.HI.X.SX32 R69, R134, R2, 0x2, P6 ;  /* 0x0000000286457211 */ /* 0x000fc400030f16ff */
[CC--:B------:R-:W-:Y:S01]  /*22920*/  LEA R72, P6, R135.reuse, R3.reuse, 0x2 ;  /* 0x0000000387487211 */ /* 0x0c0fe200078c10ff */
[C---:B--2---:R-:W-:Y:S01]  /*22930*/  VIADD R132, R135.reuse, UR5 ;  /* 0x0000000587847c36 */ /* 0x044fe20008000000 */
[----:B-1----:R-:W-:Y:S01]  /*22940*/  ISETP.LT.AND P5, PT, R136, UR4, !P0 ;  /* 0x0000000488007c0c */ /* 0x002fe2000c7a1270 */
[----:B------:R-:W1:Y:S01]  /*22950*/  LDCU UR4, c[0x0][0x39c] ;  /* 0x00007380ff0477ac */ /* 0x000e620008000800 */
[----:B------:R-:W-:Y:S02]  /*22960*/  LOP3.LUT R133, R0, 0x8b, RZ, 0xfc, !PT ;  /* 0x0000008b00857812 */ /* 0x000fe400078efcff */
[----:B------:R-:W-:Y:S01]  /*22970*/  LEA.HI.X.SX32 R73, R135, R2, 0x2, P6 ;  /* 0x0000000287497211 */ /* 0x000fe200030f16ff */
[----:B------:R2:W-:Y:S01]  /*22980*/  @P4 STG.E desc[UR28][R68.64], R75 ;  /* 0x0000004b44004986 */ /* 0x0005e2000c10191c */
[C---:B-----5:R-:W-:Y:S01]  /*22990*/  LEA R70, P6, R132.reuse, R3, 0x2 ;  /* 0x0000000384467211 */ /* 0x060fe200078c10ff */
[----:B------:R-:W-:Y:S01]  /*229a0*/  VIADD R74, R132, UR5 ;  /* 0x00000005844a7c36 */ /* 0x000fe20008000000 */
[----:B---3--:R-:W-:Y:S01]  /*229b0*/  ISETP.LT.AND P4, PT, R133, UR6, !P0 ;  /* 0x0000000685007c0c */ /* 0x008fe2000c781270 */
[----:B------:R-:W3:Y:S01]  /*229c0*/  LDCU UR6, c[0x0][0x39c] ;  /* 0x00007380ff0677ac */ /* 0x000ee20008000800 */
[----:B------:R-:W-:-:S02]  /*229d0*/  LOP3.LUT R133, R0, 0x8c, RZ, 0xfc, !PT ;  /* 0x0000008c00857812 */ /* 0x000fc400078efcff */
[-C--:B------:R-:W-:Y:S02]  /*229e0*/  LEA.HI.X.SX32 R71, R132, R2.reuse, 0x2, P6 ;  /* 0x0000000284477211 */ /* 0x080fe400030f16ff */
[CC--:B------:R-:W-:Y:S01]  /*229f0*/  LEA R132, P6, R74.reuse, R3.reuse, 0x2 ;  /* 0x000000034a847211 */ /* 0x0c0fe200078c10ff */
[----:B------:R5:W-:Y:S01]  /*22a00*/  @P3 STG.E desc[UR28][R72.64], R76 ;  /* 0x0000004c48003986 */ /* 0x000be2000c10191c */
[----:B----4-:R-:W-:Y:S01]  /*22a10*/  ISETP.LT.AND P3, PT, R133, UR7, !P0 ;  /* 0x0000000785007c0c */ /* 0x010fe2000c761270 */
[----:B------:R-:W4:Y:S01]  /*22a20*/  LDCU UR7, c[0x0][0x39c] ;  /* 0x00007380ff0777ac */ /* 0x000f220008000800 */
[C---:B------:R-:W-:Y:S01]  /*22a30*/  LEA.HI.X.SX32 R133, R74.reuse, R2, 0x2, P6 ;  /* 0x000000024a857211 */ /* 0x040fe200030f16ff */
[----:B------:R-:W-:Y:S01]  /*22a40*/  VIADD R74, R74, UR5 ;  /* 0x000000054a4a7c36 */ /* 0x000fe20008000000 */
[----:B------:R-:W-:Y:S01]  /*22a50*/  LOP3.LUT R134, R0, 0x8d, RZ, 0xfc, !PT ;  /* 0x0000008d00867812 */ /* 0x000fe200078efcff */
[----:B------:R3:W-:Y:S02]  /*22a60*/  @P2 STG.E desc[UR28][R70.64], R77 ;  /* 0x0000004d46002986 */ /* 0x0007e4000c10191c */
[----:B--2---:R-:W-:Y:S01]  /*22a70*/  VIADD R75, R74, UR5 ;  /* 0x000000054a4b7c36 */ /* 0x004fe20008000000 */
[----:B-1----:R-:W-:Y:S01]  /*22a80*/  ISETP.LT.AND P2, PT, R134, UR4, !P0 ;  /* 0x0000000486007c0c */ /* 0x002fe2000c741270 */
[----:B------:R-:W-:Y:S01]  /*22a90*/  @P5 STG.E desc[UR28][R132.64], R78 ;  /* 0x0000004e84005986 */ /* 0x000fe2000c10191c */
[----:B------:R-:W1:Y:S01]  /*22aa0*/  LDCU UR4, c[0x0][0x39c] ;  /* 0x00007380ff0477ac */ /* 0x000e620008000800 */
[----:B------:R-:W-:-:S02]  /*22ab0*/  LEA R68, P5, R74, R3, 0x2 ;  /* 0x000000034a447211 */ /* 0x000fc400078a10ff */
[----:B-----5:R-:W-:Y:S02]  /*22ac0*/  LOP3.LUT R73, R0, 0x8e, RZ, 0xfc, !PT ;  /* 0x0000008e00497812 */ /* 0x020fe400078efcff */
[----:B------:R-:W-:Y:S02]  /*22ad0*/  LEA R72, P6, R75, R3, 0x2 ;  /* 0x000000034b487211 */ /* 0x000fe400078c10ff */
[-C--:B------:R-:W-:Y:S02]  /*22ae0*/  LEA.HI.X.SX32 R69, R74, R2.reuse, 0x2, P5 ;  /* 0x000000024a457211 */ /* 0x080fe400028f16ff */
[----:B---3--:R-:W-:Y:S01]  /*22af0*/  ISETP.LT.AND P5, PT, R73, UR6, !P0 ;  /* 0x0000000649007c0c */ /* 0x008fe2000c7a1270 */
[----:B------:R-:W2:Y:S01]  /*22b00*/  LDCU UR6, c[0x0][0x39c] ;  /* 0x00007380ff0677ac */ /* 0x000ea20008000800 */
[C---:B------:R-:W-:Y:S01]  /*22b10*/  LEA.HI.X.SX32 R73, R75.reuse, R2, 0x2, P6 ;  /* 0x000000024b497211 */ /* 0x040fe200030f16ff */
[----:B------:R-:W-:Y:S01]  /*22b20*/  VIADD R75, R75, UR5 ;  /* 0x000000054b4b7c36 */ /* 0x000fe20008000000 */
[C---:B------:R-:W-:Y:S01]  /*22b30*/  LOP3.LUT R70, R0.reuse, 0x8f, RZ, 0xfc, !PT ;  /* 0x0000008f00467812 */ /* 0x040fe200078efcff */
[----:B------:R3:W-:Y:S01]  /*22b40*/  @P4 STG.E desc[UR28][R68.64], R79 ;  /* 0x0000004f44004986 */ /* 0x0007e2000c10191c */
[----:B------:R-:W-:-:S02]  /*22b50*/  LOP3.LUT R76, R0, 0x90, RZ, 0xfc, !PT ;  /* 0x00000090004c7812 */ /* 0x000fc400078efcff */
[----:B----4-:R-:W-:Y:S01]  /*22b60*/  ISETP.LT.AND P4, PT, R70, UR7, !P0 ;  /* 0x0000000746007c0c */ /* 0x010fe2000c781270 */
[----:B------:R4:W-:Y:S01]  /*22b70*/  @P3 STG.E desc[UR28][R72.64], R80 ;  /* 0x0000005048003986 */ /* 0x0009e2000c10191c */
[C---:B------:R-:W-:Y:S01]  /*22b80*/  LEA R70, P3, R75.reuse, R3, 0x2 ;  /* 0x000000034b467211 */ /* 0x040fe200078610ff */
[C---:B------:R-:W-:Y:S01]  /*22b90*/  VIADD R74, R75.reuse, UR5 ;  /* 0x000000054b4a7c36 */ /* 0x040fe20008000000 */
[----:B------:R-:W5:Y:S02]  /*22ba0*/  LDCU UR7, c[0x0][0x39c] ;  /* 0x00007380ff0777ac */ /* 0x000f640008000800 */
[----:B------:R-:W-:Y:S02]  /*22bb0*/  LEA.HI.X.SX32 R71, R75, R2, 0x2, P3 ;  /* 0x000000024b477211 */ /* 0x000fe400018f16ff */
[----:B-1----:R-:W-:Y:S01]  /*22bc0*/  ISETP.LT.AND P3, PT, R76, UR4, !P0 ;  /* 0x000000044c007c0c */ /* 0x002fe2000c761270 */
[----:B------:R-:W1:Y:S01]  /*22bd0*/  LDCU UR4, c[0x0][0x39c] ;  /* 0x00007380ff0477ac */ /* 0x000e620008000800 */
[----:B---3--:R-:W-:-:S02]  /*22be0*/  LOP3.LUT R69, R0, 0x91, RZ, 0xfc, !PT ;  /* 0x0000009100457812 */ /* 0x008fc400078efcff */
[CC--:B------:R-:W-:Y:S01]  /*22bf0*/  LEA R68, P6, R74.reuse, R3.reuse, 0x2 ;  /* 0x000000034a447211 */ /* 0x0c0fe200078c10ff */
[C---:B----4-:R-:W-:Y:S01]  /*22c00*/  VIADD R73, R74.reuse, UR5 ;  /* 0x000000054a497c36 */ /* 0x050fe20008000000 */
[----:B------:R3:W-:Y:S01]  /*22c10*/  @P2 STG.E desc[UR28][R70.64], R81 ;  /* 0x0000005146002986 */ /* 0x0007e2000c10191c */
[----:B--2---:R-:W-:Y:S01]  /*22c20*/  ISETP.LT.AND P2, PT, R69, UR6, !P0 ;  /* 0x0000000645007c0c */ /* 0x004fe2000c741270 */
[----:B------:R-:W2:Y:S01]  /*22c30*/  LDCU UR6, c[0x0][0x39c] ;  /* 0x00007380ff0677ac */ /* 0x000ea20008000800 */
[----:B------:R-:W-:Y:S02]  /*22c40*/  LEA.HI.X.SX32 R69, R74, R2, 0x2, P6 ;  /* 0x000000024a457211 */ /* 0x000fe400030f16ff */
[C---:B------:R-:W-:Y:S01]  /*22c50*/  LEA R72, P6, R73.reuse, R3, 0x2 ;  /* 0x0000000349487211 */ /* 0x040fe200078c10ff */
[----:B------:R-:W-:-:S03]  /*22c60*/  VIADD R76, R73, UR5 ;  /* 0x00000005494c7c36 */ /* 0x000fc60008000000 */
[----:B------:R-:W-:Y:S01]  /*22c70*/  LEA.HI.X.SX32 R73, R73, R2, 0x2, P6 ;  /* 0x0000000249497211 */ /* 0x000fe200030f16ff */
[----:B------:R4:W-:Y:S01]  /*22c80*/  @P5 STG.E desc[UR28][R68.64], R82 ;  /* 0x0000005244005986 */ /* 0x0009e2000c10191c */
[C---:B------:R-:W-:Y:S02]  /*22c90*/  LOP3.LUT R75, R0.reuse, 0x92, RZ, 0xfc, !PT ;  /* 0x00000092004b7812 */ /* 0x040fe400078efcff */
[----:B---3--:R-:W-:Y:S01]  /*22ca0*/  LOP3.LUT R70, R0, 0x93, RZ, 0xfc, !PT ;  /* 0x0000009300467812 */ /* 0x008fe200078efcff */
        /* <DEDUP_REMOVED lines=10> */
[-C--:B----4-:R-:W-:Y:S01]  /*22d50*/  LEA R68, P6, R76, R3.reuse, 0x2 ;  /* 0x000000034c447211 */ /* 0x090fe200078c10ff */
[----:B------:R4:W-:Y:S01]  /*22d60*/  @P3 STG.E desc[UR28][R74.64], R84 ;  /* 0x000000544a003986 */ /* 0x0009e2000c10191c */
[----:B--2---:R-:W-:Y:S01]  /*22d70*/  ISETP.LT.AND P3, PT, R70, UR6, !P0 ;  /* 0x0000000646007c0c */ /* 0x004fe2000c761270 */
[----:B------:R-:W2:Y:S01]  /*22d80*/  LDCU UR6, c[0x0][0x39c] ;  /* 0x00007380ff0677ac */ /* 0x000ea20008000800 */
[----:B------:R-:W-:Y:S01]  /*22d90*/  LEA.HI.X.SX32 R69, R76, R2, 0x2, P6 ;  /* 0x000000024c457211 */ /* 0x000fe200030f16ff */
[C---:B------:R-:W-:Y:S01]  /*22da0*/  VIADD R76, R71.reuse, UR5 ;  /* 0x00000005474c7c36 */ /* 0x040fe20008000000 */
[----:B------:R-:W-:-:S02]  /*22db0*/  LEA R70, P6, R71, R3, 0x2 ;  /* 0x0000000347467211 */ /* 0x000fc400078c10ff */
[----:B---3--:R-:W-:Y:S01]  /*22dc0*/  LOP3.LUT R73, R0, 0x95, RZ, 0xfc, !PT ;  /* 0x0000009500497812 */ /* 0x008fe200078efcff */
        /* <DEDUP_REMOVED lines=12> */
[CC--:B---3--:R-:W-:Y:S01]  /*22e90*/  LEA R68, P6, R76.reuse, R3.reuse, 0x2 ;  /* 0x000000034c447211 */ /* 0x0c8fe200078c10ff */
[----:B------:R-:W3:Y:S01]  /*22ea0*/  LDCU UR7, c[0x0][0x39c] ;  /* 0x00007380ff0777ac */ /* 0x000ee20008000800 */
[----:B------:R5:W-:Y:S01]  /*22eb0*/  @P4 STG.E desc[UR28][R72.64], R87 ;  /* 0x0000005748004986 */ /* 0x000be2000c10191c */
[----:B--2---:R-:W-:Y:S02]  /*22ec0*/  ISETP.LT.AND P4, PT, R75, UR6, !P0 ;  /* 0x000000064b007c0c */ /* 0x004fe4000c781270 */
[-C--:B------:R-:W-:Y:S01]  /*22ed0*/  LEA.HI.X.SX32 R69, R76, R2.reuse, 0x2, P6 ;  /* 0x000000024c457211 */ /* 0x080fe200030f16ff */
[----:B------:R-:W2:Y:S01]  /*22ee0*/  LDCU UR6, c[0x0][0x39c] ;  /* 0x00007380ff0677ac */ /* 0x000ea20008000800 */
        /* <DEDUP_REMOVED lines=13> */
[----:B---3--:R-:W-:Y:S01]  /*22fc0*/  ISETP.LT.AND P2, PT, R77, UR7, !P0 ;  /* 0x000000074d007c0c */ /* 0x008fe2000c741270 */
[----:B------:R-:W3:Y:S01]  /*22fd0*/  LDCU UR7, c[0x0][0x39c] ;  /* 0x00007380ff0777ac */ /* 0x000ee20008000800 */
[----:B------:R-:W-:-:S02]  /*22fe0*/  LOP3.LUT R77, R0, 0x9a, RZ, 0xfc, !PT ;  /* 0x0000009a004d7812 */ /* 0x000fc400078efcff */
[C---:B------:R-:W-:Y:S01]  /*22ff0*/  LEA.HI.X.SX32 R75, R76.reuse, R2, 0x2, P6 ;  /* 0x000000024c4b7211 */ /* 0x040fe200030f16ff */
[----:B------:R-:W-:Y:S01]  /*23000*/  VIADD R76, R76, UR5 ;  /* 0x000000054c4c7c36 */ /* 0x000fe20008000000 */
[----:B------:R1:W-:Y:S01]  /*23010*/  @P5 STG.E desc[UR28][R72.64], R90 ;  /* 0x0000005a48005986 */ /* 0x0003e2000c10191c */
[----:B--2---:R-:W-:Y:S01]  /*23020*/  ISETP.LT.AND P5, PT, R77, UR6, !P0 ;  /* 0x000000064d007c0c */ /* 0x004fe2000c7a1270 */
[----:B------:R-:W2:Y:S01]  /*23030*/  LDCU UR6, c[0x0][0x39c] ;  /* 0x00007380ff0677ac */ /* 0x000ea20008000800 */
        /* <DEDUP_REMOVED lines=12> */
[----:B---3--:R-:W-:Y:S02]  /*23100*/  LOP3.LUT R75, R0, 0x9d, RZ, 0xfc, !PT ;  /* 0x0000009d004b7812 */ /* 0x008fe400078efcff */
[----:B------:R-:W-:Y:S01]  /*23110*/  ISETP.LT.AND P3, PT, R72, UR7, !P0 ;  /* 0x0000000748007c0c */ /* 0x000fe2000c761270 */
[----:B------:R3:W-:Y:S01]  /*23120*/  @P2 STG.E desc[UR28][R70.64], R93 ;  /* 0x0000005d46002986 */ /* 0x0007e2000c10191c */
[C---:B------:R-:W-:Y:S01]  /*23130*/  LEA R72, P2, R77.reuse, R3, 0x2 ;  /* 0x000000034d487211 */ /* 0x040fe200078410ff */
[C---:B------:R-:W-:Y:S01]  /*23140*/  VIADD R74, R77.reuse, UR5 ;  /* 0x000000054d4a7c36 */ /* 0x040fe20008000000 */
[----:B------:R-:W5:Y:S02]  /*23150*/  LDCU UR7, c[0x0][0x39c] ;  /* 0x00007380ff0777ac */ /* 0x000f640008000800 */
[----:B------:R-:W-:-:S02]  /*23160*/  LEA.HI.X.SX32 R73, R77, R2, 0x2, P2 ;  /* 0x000000024d497211 */ /* 0x000fc400010f16ff */
[----:B--2---:R-:W-:Y:S01]  /*23170*/  ISETP.LT.AND P2, PT, R75, UR6, !P0 ;  /* 0x000000064b007c0c */ /* 0x004fe2000c741270 */
[----:B------:R-:W2:Y:S01]  /*23180*/  LDCU UR6, c[0x0][0x39c] ;  /* 0x00007380ff0677ac */ /* 0x000ea20008000800 */
[----:B----4-:R-:W-:Y:S02]  /*23190*/  LOP3.LUT R69, R0, 0x9e, RZ, 0xfc, !PT ;  /* 0x0000009e00457812 */ /* 0x010fe400078efcff */
[CC--:B------:R-:W-:Y:S01]  /*231a0*/  LEA R68, P6, R74.reuse, R3.reuse, 0x2 ;  /* 0x000000034a447211 */ /* 0x0c0fe200078c10ff */
[C---:B---3--:R-:W-:Y:S01]  /*231b0*/  VIADD R71, R74.reuse, UR5 ;  /* 0x000000054a477c36 */ /* 0x048fe20008000000 */
        /* <DEDUP_REMOVED lines=12> */
[----:B--2---:R-:W-:Y:S01]  /*23280*/  ISETP.LT.AND P3, PT, R72, UR6, !P0 ;  /* 0x0000000648007c0c */ /* 0x004fe2000c761270 */
[----:B------:R-:W2:Y:S01]  /*23290*/  LDCU UR6, c[0x0][0x39c] ;  /* 0x00007380ff0677ac */ /* 0x000ea20008000800 */
        /* <DEDUP_REMOVED lines=12> */
[----:B---3--:R-:W-:-:S02]  /*23360*/  LEA R70, P6, R72, R3, 0x2 ;  /* 0x0000000348467211 */ /* 0x008fc400078c10ff */
[----:B------:R-:W-:Y:S01]  /*23370*/  LOP3.LUT R73, R0, 0xa2, RZ, 0xfc, !PT ;  /* 0x000000a200497812 */ /* 0x000fe200078efcff */
[----:B------:R3:W-:Y:S01]  /*23380*/  @P5 STG.E desc[UR28][R68.64], R98 ;  /* 0x0000006244005986 */ /* 0x0007e2000c10191c */
[-C--:B------:R-:W-:Y:S02]  /*23390*/  LEA.HI.X.SX32 R71, R72, R2.reuse, 0x2, P6 ;  /* 0x0000000248477211 */ /* 0x080fe400030f16ff */
[C---:B------:R-:W-:Y:S02]  /*233a0*/  LEA R72, P6, R76.reuse, R3, 0x2 ;  /* 0x000000034c487211 */ /* 0x040fe400078c10ff */
[----:B--2---:R-:W-:Y:S01]  /*233b0*/  ISETP.LT.AND P5, PT, R73, UR6, !P0 ;  /* 0x0000000649007c0c */ /* 0x004fe2000c7a1270 */
[----:B------:R-:W2:Y:S01]  /*233c0*/  LDCU UR6, c[0x0][0x39c] ;  /* 0x00007380ff0677ac */ /* 0x000ea20008000800 */
        /* <DEDUP_REMOVED lines=18> */
[----:B--2---:R-:W-:Y:S01]  /*234f0*/  ISETP.LT.AND P2, PT, R76, UR6, !P0 ;  /* 0x000000064c007c0c */ /* 0x004fe2000c741270 */
[C---:B------:R-:W-:Y:S01]  /*23500*/  VIADD R76, R75.reuse, UR5 ;  /* 0x000000054b4c7c36 */ /* 0x040fe20008000000 */
[CC--:B-----5:R-:W-:Y:S01]  /*23510*/  LEA R72, P6, R75.reuse, R3.reuse, 0x2 ;  /* 0x000000034b487211 */ /* 0x0e0fe200078c10ff */
[----:B------:R-:W2:Y:S01]  /*23520*/  LDCU UR6, c[0x0][0x39c] ;  /* 0x00007380ff0677ac */ /* 0x000ea20008000800 */
        /* <DEDUP_REMOVED lines=18> */
[----:B--2---:R-:W-:Y:S01]  /*23650*/  ISETP.LT.AND P3, PT, R71, UR6, !P0 ;  /* 0x0000000647007c0c */ /* 0x004fe2000c761270 */
[----:B------:R-:W2:Y:S01]  /*23660*/  LDCU UR6, c[0x0][0x39c] ;  /* 0x00007380ff0677ac */ /* 0x000ea20008000800 */
        /* <DEDUP_REMOVED lines=13> */
[----:B----4-:R-:W-:Y:S02]  /*23740*/  LOP3.LUT R69, R0, 0xab, RZ, 0xfc, !PT ;  /* 0x000000ab00457812 */ /* 0x010fe400078efcff */
[CC--:B------:R-:W-:Y:S01]  /*23750*/  LEA R68, P6, R74.reuse, R3.reuse, 0x2 ;  /* 0x000000034a447211 */ /* 0x0c0fe200078c10ff */
[C---:B---3--:R-:W-:Y:S01]  /*23760*/  VIADD R71, R74.reuse, UR5 ;  /* 0x000000054a477c36 */ /* 0x048fe20008000000 */
        /* <DEDUP_REMOVED lines=22> */
[----:B--2---:R-:W-:Y:S01]  /*238d0*/  ISETP.LT.AND P5, PT, R73, UR6, !P0 ;  /* 0x0000000649007c0c */ /* 0x004fe2000c7a1270 */
[----:B------:R-:W2:Y:S01]  /*238e0*/  LDCU UR6, c[0x0][0x39c] ;  /* 0x00007380ff0677ac */ /* 0x000ea20008000800 */
[----:B------:R-:W-:Y:S01]  /*238f0*/  LEA.HI.X.SX32 R69, R76, R2, 0x2, P6 ;  /* 0x000000024c457211 */ /* 0x000fe200030f16ff */
[C---:B------:R-:W-:Y:S01]  /*23900*/  VIADD R76, R72.reuse, UR5 ;  /* 0x00000005484c7c36 */ /* 0x040fe20008000000 */
[----:B---3--:R-:W-:-:S02]  /*23910*/  LEA R70, P6, R72, R3, 0x2 ;  /* 0x0000000348467211 */ /* 0x008fc400078c10ff */
        /* <DEDUP_REMOVED lines=158> */
[----:B------:R-:W-:Y:S01]  /*24300*/  LEA.HI.X.SX32 R69, R74, R2, 0x2, P6 ;  /* 0x000000024a457211 */ /* 0x000fe200030f16ff */
[C---:B------:R-:W-:Y:S01]  /*24310*/  VIADD R76, R4.reuse, UR5 ;  /* 0x00000005044c7c36 */ /* 0x040fe20008000000 */
[----:B------:R-:W-:-:S02]  /*24320*/  LEA R70, P6, R4, R3, 0x2 ;  /* 0x0000000304467211 */ /* 0x000fc400078c10ff */
[----:B------:R-:W-:Y:S02]  /*24330*/  LOP3.LUT R75, R0, 0xc6, RZ, 0xfc, !PT ;  /* 0x000000c6004b7812 */ /* 0x000fe400078efcff */
[-C--:B------:R-:W-:Y:S02]  /*24340*/  LEA.HI.X.SX32 R71, R4, R2.reuse, 0x2, P6 ;  /* 0x0000000204477211 */ /* 0x080fe400030f16ff */
[-C--:B------:R-:W-:Y:S02]  /*24350*/  LEA R74, P6, R76, R3.reuse, 0x2 ;  /* 0x000000034c4a7211 */ /* 0x080fe400078c10ff */
[----:B------:R-:W-:Y:S01]  /*24360*/  LOP3.LUT R4, R0, 0xc7, RZ, 0xfc, !PT ;  /* 0x000000c700047812 */ /* 0x000fe200078efcff */
[----:B------:R4:W-:Y:S01]  /*24370*/  @P5 STG.E desc[UR28][R68.64], R6 ;  /* 0x0000000644005986 */ /* 0x0009e2000c10191c */
[----:B-----5:R-:W-:Y:S01]  /*24380*/  ISETP.LT.AND P5, PT, R75, UR7, !P0 ;  /* 0x000000074b007c0c */ /* 0x020fe2000c7a1270 */
[----:B------:R-:W5:Y:S01]  /*24390*/  LDCU UR7, c[0x0][0x39c] ;  /* 0x00007380ff0777ac */ /* 0x000f620008000800 */
[-C--:B------:R-:W-:Y:S01]  /*243a0*/  LEA.HI.X.SX32 R75, R76, R2.reuse, 0x2, P6 ;  /* 0x000000024c4b7211 */ /* 0x080fe200030f16ff */
[----:B------:R2:W-:Y:S01]  /*243b0*/  @P4 STG.E desc[UR28][R70.64], R7 ;  /* 0x0000000746004986 */ /* 0x0005e2000c10191c */
[----:B-1----:R-:W-:Y:S01]  /*243c0*/  ISETP.LT.AND P4, PT, R4, UR4, !P0 ;  /* 0x0000000404007c0c */ /* 0x002fe2000c781270 */
[----:B------:R-:W1:Y:S01]  /*243d0*/  LDCU UR4, c[0x0][0x39c] ;  /* 0x00007380ff0477ac */ /* 0x000e620008000800 */
[----:B------:R-:W-:Y:S01]  /*243e0*/  VIADD R76, R76, UR5 ;  /* 0x000000054c4c7c36 */ /* 0x000fe20008000000 */
[----:B---3--:R-:W-:Y:S01]  /*243f0*/  LOP3.LUT R5, R0, 0xc8, RZ, 0xfc, !PT ;  /* 0x000000c800057812 */ /* 0x008fe200078efcff */
[----:B------:R3:W-:Y:S03]  /*24400*/  @P3 STG.E desc[UR28][R74.64], R8 ;  /* 0x000000084a003986 */ /* 0x0007e6000c10191c */
[CC--:B------:R-:W-:Y:S01]  /*24410*/  LEA R4, P6, R76.reuse, R3.reuse, 0x2 ;  /* 0x000000034c047211 */ /* 0x0c0fe200078c10ff */
[C---:B----4-:R-:W-:Y:S01]  /*24420*/  VIADD R68, R76.reuse, UR5 ;  /* 0x000000054c447c36 */ /* 0x050fe20008000000 */
[----:B--2---:R-:W-:Y:S01]  /*24430*/  ISETP.LT.AND P3, PT, R5, UR6, !P0 ;  /* 0x0000000605007c0c */ /* 0x004fe2000c761270 */
[----:B------:R-:W2:Y:S01]  /*24440*/  LDCU UR6, c[0x0][0x39c] ;  /* 0x00007380ff0677ac */ /* 0x000ea20008000800 */
[----:B------:R-:W-:Y:S01]  /*24450*/  LEA.HI.X.SX32 R5, R76, R2, 0x2, P6 ;  /* 0x000000024c057211 */ /* 0x000fe200030f16ff */
[C---:B------:R-:W-:Y:S01]  /*24460*/  VIADD R70, R68.reuse, UR5 ;  /* 0x0000000544467c36 */ /* 0x040fe20008000000 */
[----:B------:R-:W-:-:S02]  /*24470*/  LEA R6, P6, R68, R3, 0x2 ;  /* 0x0000000344067211 */ /* 0x000fc400078c10ff */
[----:B------:R-:W-:Y:S02]  /*24480*/  LOP3.LUT R69, R0, 0xc9, RZ, 0xfc, !PT ;  /* 0x000000c900457812 */ /* 0x000fe400078efcff */
[-C--:B------:R-:W-:Y:S02]  /*24490*/  LEA.HI.X.SX32 R7, R68, R2.reuse, 0x2, P6 ;  /* 0x0000000244077211 */ /* 0x080fe400030f16ff */
[CC--:B------:R-:W-:Y:S01]  /*244a0*/  LEA R68, P6, R70.reuse, R3.reuse, 0x2 ;  /* 0x0000000346447211 */ /* 0x0c0fe200078c10ff */
[----:B------:R4:W-:Y:S01]  /*244b0*/  @P2 STG.E desc[UR28][R4.64], R9 ;  /* 0x0000000904002986 */ /* 0x0009e2000c10191c */
[----:B-1----:R-:W-:Y:S01]  /*244c0*/  ISETP.LT.AND P2, PT, R69, UR4, !P0 ;  /* 0x0000000445007c0c */ /* 0x002fe2000c741270 */
[----:B------:R-:W1:Y:S01]  /*244d0*/  LDCU UR4, c[0x0][0x39c] ;  /* 0x00007380ff0477ac */ /* 0x000e620008000800 */
[C---:B------:R-:W-:Y:S01]  /*244e0*/  LEA.HI.X.SX32 R69, R70.reuse, R2, 0x2, P6 ;  /* 0x0000000246457211 */ /* 0x040fe200030f16ff */
[----:B------:R-:W-:Y:S01]  /*244f0*/  VIADD R70, R70, UR5 ;  /* 0x0000000546467c36 */ /* 0x000fe20008000000 */
[----:B---3--:R-:W-:Y:S01]  /*24500*/  LOP3.LUT R8, R0, 0xca, RZ, 0xfc, !PT ;  /* 0x000000ca00087812 */ /* 0x008fe200078efcff */
[----:B------:R3:W-:Y:S03]  /*24510*/  @P5 STG.E desc[UR28][R6.64], R10 ;  /* 0x0000000a06005986 */ /* 0x0007e6000c10191c */
[----:B-----5:R-:W-:Y:S01]  /*24520*/  ISETP.LT.AND P5, PT, R8, UR7, !P0 ;  /* 0x0000000708007c0c */ /* 0x020fe2000c7a1270 */
[C---:B------:R-:W-:Y:S01]  /*24530*/  VIADD R8, R70.reuse, UR5 ;  /* 0x0000000546087c36 */ /* 0x040fe20008000000 */
[----:B------:R-:W5:Y:S01]  /*24540*/  LDCU UR7, c[0x0][0x39c] ;  /* 0x00007380ff0777ac */ /* 0x000f620008000800 */
[----:B----4-:R-:W-:-:S02]  /*24550*/  LEA R4, P6, R70, R3, 0x2 ;  /* 0x0000000346047211 */ /* 0x010fc400078c10ff */
[----:B------:R-:W-:Y:S01]  /*24560*/  LOP3.LUT R71, R0, 0xcb, RZ, 0xfc, !PT ;  /* 0x000000cb00477812 */ /* 0x000fe200078efcff */
[----:B------:R4:W-:Y:S01]  /*24570*/  @P4 STG.E desc[UR28][R68.64], R11 ;  /* 0x0000000b44004986 */ /* 0x0009e2000c10191c */
[-C--:B------:R-:W-:Y:S01]  /*24580*/  LEA.HI.X.SX32 R5, R70, R2.reuse, 0x2, P6 ;  /* 0x0000000246057211 */ /* 0x080fe200030f16ff */
[C---:B------:R-:W-:Y:S01]  /*24590*/  VIADD R9, R8.reuse, UR5 ;  /* 0x0000000508097c36 */ /* 0x040fe20008000000 */
[----:B---3--:R-:W-:Y:S02]  /*245a0*/  LEA R6, P6, R8, R3, 0x2 ;  /* 0x0000000308067211 */ /* 0x008fe400078c10ff */
[----:B--2---:R-:W-:Y:S01]  /*245b0*/  ISETP.LT.AND P4, PT, R71, UR6, !P0 ;  /* 0x0000000647007c0c */ /* 0x004fe2000c781270 */
[----:B------:R-:W2:Y:S01]  /*245c0*/  LDCU UR6, c[0x0][0x39c] ;  /* 0x00007380ff0677ac */ /* 0x000ea20008000800 */
[----:B------:R-:W-:Y:S02]  /*245d0*/  LOP3.LUT R10, R0, 0xcc, RZ, 0xfc, !PT ;  /* 0x000000cc000a7812 */ /* 0x000fe400078efcff */
[----:B------:R-:W-:-:S02]  /*245e0*/  LEA.HI.X.SX32 R7, R8, R2, 0x2, P6 ;  /* 0x0000000208077211 */ /* 0x000fc400030f16ff */
[CC--:B------:R-:W-:Y:S01]  /*245f0*/  LEA R8, P6, R9.reuse, R3.reuse, 0x2 ;  /* 0x0000000309087211 */ /* 0x0c0fe200078c10ff */
[C---:B----4-:R-:W-:Y:S01]  /*24600*/  VIADD R68, R9.reuse, UR5 ;  /* 0x0000000509447c36 */ /* 0x050fe20008000000 */
[----:B------:R3:W-:Y:S01]  /*24610*/  @P3 STG.E desc[UR28][R4.64], R12 ;  /* 0x0000000c04003986 */ /* 0x0007e2000c10191c */
[----:B-1----:R-:W-:Y:S01]  /*24620*/  ISETP.LT.AND P3, PT, R10, UR4, !P0 ;  /* 0x000000040a007c0c */ /* 0x002fe2000c761270 */
[----:B------:R-:W1:Y:S01]  /*24630*/  LDCU UR4, c[0x0][0x39c] ;  /* 0x00007380ff0477ac */ /* 0x000e620008000800 */
[----:B------:R-:W-:Y:S02]  /*24640*/  LOP3.LUT R11, R0, 0xcd, RZ, 0xfc, !PT ;  /* 0x000000cd000b7812 */ /* 0x000fe400078efcff */
[-C--:B------:R-:W-:Y:S02]  /*24650*/  LEA.HI.X.SX32 R9, R9, R2.reuse, 0x2, P6 ;  /* 0x0000000209097211 */ /* 0x080fe400030f16ff */
[CC--:B------:R-:W-:Y:S01]  /*24660*/  LEA R10, P6, R68.reuse, R3.reuse, 0x2 ;  /* 0x00000003440a7211 */ /* 0x0c0fe200078c10ff */
[----:B------:R4:W-:Y:S01]  /*24670*/  @P2 STG.E desc[UR28][R6.64], R13 ;  /* 0x0000000d06002986 */ /* 0x0009e2000c10191c */
[----:B-----5:R-:W-:Y:S01]  /*24680*/  ISETP.LT.AND P2, PT, R11, UR7, !P0 ;  /* 0x000000070b007c0c */ /* 0x020fe2000c741270 */
[----:B------:R-:W5:Y:S01]  /*24690*/  LDCU UR7, c[0x0][0x39c] ;  /* 0x00007380ff0777ac */ /* 0x000f620008000800 */
[C---:B------:R-:W-:Y:S01]  /*246a0*/  LEA.HI.X.SX32 R11, R68.reuse, R2, 0x2, P6 ;  /* 0x00000002440b7211 */ /* 0x040fe200030f16ff */
[----:B------:R-:W-:Y:S01]  /*246b0*/  VIADD R68, R68, UR5 ;  /* 0x0000000544447c36 */ /* 0x000fe20008000000 */
[----:B------:R-:W-:Y:S01]  /*246c0*/  LOP3.LUT R69, R0, 0xce, RZ, 0xfc, !PT ;  /* 0x000000ce00457812 */ /* 0x000fe200078efcff */
[----:B------:R1:W-:Y:S02]  /*246d0*/  @P5 STG.E desc[UR28][R8.64], R14 ;  /* 0x0000000e08005986 */ /* 0x0003e4000c10191c */
[C---:B---3--:R-:W-:Y:S01]  /*246e0*/  VIADD R12, R68.reuse, UR5 ;  /* 0x00000005440c7c36 */ /* 0x048fe20008000000 */
[----:B--2---:R-:W-:Y:S01]  /*246f0*/  ISETP.LT.AND P5, PT, R69, UR6, !P0 ;  /* 0x0000000645007c0c */ /* 0x004fe2000c7a1270 */
[----:B------:R2:W-:Y:S01]  /*24700*/  @P4 STG.E desc[UR28][R10.64], R15 ;  /* 0x0000000f0a004986 */ /* 0x0005e2000c10191c */
[----:B------:R-:W3:Y:S01]  /*24710*/  LDCU UR6, c[0x0][0x39c] ;  /* 0x00007380ff0677ac */ /* 0x000ee20008000800 */
[----:B------:R-:W-:-:S02]  /*24720*/  LEA R4, P4, R68, R3, 0x2 ;  /* 0x0000000344047211 */ /* 0x000fc400078810ff */
[----:B----4-:R-:W-:Y:S02]  /*24730*/  LOP3.LUT R7, R0, 0xcf, RZ, 0xfc, !PT ;  /* 0x000000cf00077812 */ /* 0x010fe400078efcff */
        /* <DEDUP_REMOVED lines=8> */
[----:B--2---:R-:W-:-:S02]  /*247c0*/  LOP3.LUT R11, R0, 0xd1, RZ, 0xfc, !PT ;  /* 0x000000d1000b7812 */ /* 0x004fc400078efcff */
[----:B-----5:R-:W-:Y:S01]  /*247d0*/  ISETP.LT.AND P3, PT, R8, UR7, !P0 ;  /* 0x0000000708007c0c */ /* 0x020fe2000c761270 */
        /* <DEDUP_REMOVED lines=267> */
[C---:B------:R-:W-:Y:S01]  /*25890*/  LEA.HI.X.SX32 R7, R13.reuse, R2, 0x2, P6 ;  /* 0x000000020d077211 */ /* 0x040fe200030f16ff */
[----:B------:R-:W-:Y:S01]  /*258a0*/  VIADD R13, R13, UR5 ;  /* 0x000000050d0d7c36 */ /* 0x000fe20008000000 */
[C---:B--2---:R-:W-:Y:S01]  /*258b0*/  LOP3.LUT R8, R0.reuse, 0xf7, RZ, 0xfc, !PT ;  /* 0x000000f700087812 */ /* 0x044fe200078efcff */
[----:B------:R2:W-:Y:S01]  /*258c0*/  @P4 STG.E desc[UR28][R4.64], R55 ;  /* 0x0000003704004986 */ /* 0x0005e2000c10191c */
[----:B------:R-:W-:Y:S02]  /*258d0*/  LOP3.LUT R11, R0, 0xf8, RZ, 0xfc, !PT ;  /* 0x000000f8000b7812 */ /* 0x000fe400078efcff */
[----:B------:R-:W-:Y:S01]  /*258e0*/  ISETP.LT.AND P4, PT, R8, UR7, !P0 ;  /* 0x0000000708007c0c */ /* 0x000fe2000c781270 */
[----:B------:R4:W-:Y:S01]  /*258f0*/  @P3 STG.E desc[UR28][R6.64], R56 ;  /* 0x0000003806003986 */ /* 0x0009e2000c10191c */
[C---:B------:R-:W-:Y:S01]  /*25900*/  LEA R8, P3, R13.reuse, R3, 0x2 ;  /* 0x000000030d087211 */ /* 0x040fe200078610ff */
[----:B------:R-:W5:Y:S01]  /*25910*/  LDCU UR7, c[0x0][0x39c] ;  /* 0x00007380ff0777ac */ /* 0x000f620008000800 */
[----:B------:R-:W-:-:S02]  /*25920*/  VIADD R10, R13, UR5 ;  /* 0x000000050d0a7c36 */ /* 0x000fc40008000000 */
[-C--:B------:R-:W-:Y:S02]  /*25930*/  LEA.HI.X.SX32 R9, R13, R2.reuse, 0x2, P3 ;  /* 0x000000020d097211 */ /* 0x080fe400018f16ff */
[----:B-1----:R-:W-:Y:S01]  /*25940*/  ISETP.LT.AND P3, PT, R11, UR4, !P0 ;  /* 0x000000040b007c0c */ /* 0x002fe2000c761270 */
[----:B------:R-:W1:Y:S01]  /*25950*/  LDCU UR4, c[0x0][0x39c] ;  /* 0x00007380ff0477ac */ /* 0x000e620008000800 */
[----:B--2---:R-:W-:Y:S02]  /*25960*/  LOP3.LUT R5, R0, 0xf9, RZ, 0xfc, !PT ;  /* 0x000000f900057812 */ /* 0x004fe400078efcff */
[C---:B------:R-:W-:Y:S01]  /*25970*/  LEA R4, P6, R10.reuse, R3, 0x2 ;  /* 0x000000030a047211 */ /* 0x040fe200078c10ff */
[C---:B----4-:R-:W-:Y:S01]  /*25980*/  VIADD R7, R10.reuse, UR5 ;  /* 0x000000050a077c36 */ /* 0x050fe20008000000 */
[----:B------:R2:W-:Y:S01]  /*25990*/  @P2 STG.E desc[UR28][R8.64], R57 ;  /* 0x0000003908002986 */ /* 0x0005e2000c10191c */
[----:B---3--:R-:W-:Y:S01]  /*259a0*/  ISETP.LT.AND P2, PT, R5, UR6, !P0 ;  /* 0x0000000605007c0c */ /* 0x008fe2000c741270 */
[----:B------:R-:W3:Y:S01]  /*259b0*/  LDCU UR6, c[0x0][0x39c] ;  /* 0x00007380ff0677ac */ /* 0x000ee20008000800 */
[----:B------:R-:W-:-:S02]  /*259c0*/  LEA.HI.X.SX32 R5, R10, R2, 0x2, P6 ;  /* 0x000000020a057211 */ /* 0x000fc400030f16ff */
[CC--:B------:R-:W-:Y:S01]  /*259d0*/  LEA R6, P6, R7.reuse, R3.reuse, 0x2 ;  /* 0x0000000307067211 */ /* 0x0c0fe200078c10ff */
[C---:B------:R-:W-:Y:S01]  /*259e0*/  VIADD R10, R7.reuse, UR5 ;  /* 0x00000005070a7c36 */ /* 0x040fe20008000000 */
[----:B------:R-:W-:Y:S01]  /*259f0*/  LOP3.LUT R11, R0, 0xfa, RZ, 0xfc, !PT ;  /* 0x000000fa000b7812 */ /* 0x000fe200078efcff */
[----:B------:R4:W-:Y:S01]  /*25a00*/  @P5 STG.E desc[UR28][R4.64], R58 ;  /* 0x0000003a04005986 */ /* 0x0009e2000c10191c */
[-C--:B------:R-:W-:Y:S02]  /*25a10*/  LEA.HI.X.SX32 R7, R7, R2.reuse, 0x2, P6 ;  /* 0x0000000207077211 */ /* 0x080fe400030f16ff */
[----:B-----5:R-:W-:Y:S01]  /*25a20*/  ISETP.LT.AND P5, PT, R11, UR7, !P0 ;  /* 0x000000070b007c0c */ /* 0x020fe2000c7a1270 */
[----:B------:R-:W-:Y:S01]  /*25a30*/  VIADD R11, R10, UR5 ;  /* 0x000000050a0b7c36 */ /* 0x000fe20008000000 */
[----:B--2---:R-:W-:Y:S02]  /*25a40*/  LOP3.LUT R9, R0, 0xfb, RZ, 0xfc, !PT ;  /* 0x000000fb00097812 */ /* 0x004fe400078efcff */
[CC--:B------:R-:W-:Y:S01]  /*25a50*/  LEA R8, P6, R10.reuse, R3.reuse, 0x2 ;  /* 0x000000030a087211 */ /* 0x0c0fe200078c10ff */
[----:B------:R2:W-:Y:S01]  /*25a60*/  @P4 STG.E desc[UR28][R6.64], R59 ;  /* 0x0000003b06004986 */ /* 0x0005e2000c10191c */
[----:B-1----:R-:W-:Y:S01]  /*25a70*/  ISETP.LT.AND P4, PT, R9, UR4, !P0 ;  /* 0x0000000409007c0c */ /* 0x002fe2000c781270 */
[C---:B------:R-:W-:Y:S01]  /*25a80*/  VIADD R12, R11.reuse, UR5 ;  /* 0x000000050b0c7c36 */ /* 0x040fe20008000000 */
[-C--:B------:R-:W-:Y:S01]  /*25a90*/  LEA.HI.X.SX32 R9, R10, R2.reuse, 0x2, P6 ;  /* 0x000000020a097211 */ /* 0x080fe200030f16ff */
[----:B------:R-:W1:Y:S01]  /*25aa0*/  LDCU UR4, c[0x0][0x39c] ;  /* 0x00007380ff0477ac */ /* 0x000e620008000800 */
[----:B----4-:R-:W-:Y:S01]  /*25ab0*/  LOP3.LUT R4, R0, 0xfc, RZ, 0xfc, !PT ;  /* 0x000000fc00047812 */ /* 0x010fe200078efcff */
[----:B------:R-:W-:Y:S01]  /*25ac0*/  VIADD R13, R12, UR5 ;  /* 0x000000050c0d7c36 */ /* 0x000fe20008000000 */
[----:B------:R-:W-:Y:S01]  /*25ad0*/  LEA R10, P6, R11, R3, 0x2 ;  /* 0x000000030b0a7211 */ /* 0x000fe200078c10ff */
[----:B------:R4:W-:Y:S01]  /*25ae0*/  @P3 STG.E desc[UR28][R8.64], R60 ;  /* 0x0000003c08003986 */ /* 0x0009e2000c10191c */
[----:B---3--:R-:W-:Y:S01]  /*25af0*/  ISETP.LT.AND P3, PT, R4, UR6, !P0 ;  /* 0x0000000604007c0c */ /* 0x008fe2000c761270 */
[----:B------:R-:W-:Y:S01]  /*25b00*/  VIADD R14, R13, UR5 ;  /* 0x000000050d0e7c36 */ /* 0x000fe20008000000 */
[----:B------:R-:W3:Y:S01]  /*25b10*/  LDCU UR6, c[0x0][0x39c] ;  /* 0x00007380ff0677ac */ /* 0x000ee20008000800 */
[----:B------:R-:W-:-:S02]  /*25b20*/  LEA.HI.X.SX32 R11, R11, R2, 0x2, P6 ;  /* 0x000000020b0b7211 */ /* 0x000fc400030f16ff */
[----:B------:R-:W-:Y:S01]  /*25b30*/  VIADD R15, R14, UR5 ;  /* 0x000000050e0f7c36 */ /* 0x000fe20008000000 */
[-C--:B--2---:R-:W-:Y:S02]  /*25b40*/  LEA R6, P6, R13, R3.reuse, 0x2 ;  /* 0x000000030d067211 */ /* 0x084fe400078c10ff */
[----:B------:R2:W-:Y:S01]  /*25b50*/  @P2 STG.E desc[UR28][R10.64], R61 ;  /* 0x0000003d0a002986 */ /* 0x0005e2000c10191c */
[CC--:B------:R-:W-:Y:S01]  /*25b60*/  LEA R4, P2, R12.reuse, R3.reuse, 0x2 ;  /* 0x000000030c047211 */ /* 0x0c0fe200078410ff */
[----:B------:R-:W-:Y:S01]  /*25b70*/  VIADD R16, R15, UR5 ;  /* 0x000000050f107c36 */ /* 0x000fe20008000000 */
[-C--:B------:R-:W-:Y:S02]  /*25b80*/  LEA.HI.X.SX32 R7, R13, R2.reuse, 0x2, P6 ;  /* 0x000000020d077211 */ /* 0x080fe400030f16ff */
[----:B------:R-:W-:Y:S01]  /*25b90*/  LEA.HI.X.SX32 R5, R12, R2, 0x2, P2 ;  /* 0x000000020c057211 */ /* 0x000fe200010f16ff */
[----:B------:R-:W-:Y:S01]  /*25ba0*/  VIADD R17, R16, UR5 ;  /* 0x0000000510117c36 */ /* 0x000fe20008000000 */
[----:B----4-:R-:W-:-:S02]  /*25bb0*/  LEA R8, P6, R14, R3, 0x2 ;  /* 0x000000030e087211 */ /* 0x010fc400078c10ff */
[CC--:B------:R-:W-:Y:S02]  /*25bc0*/  LEA R12, P2, R15.reuse, R3.reuse, 0x2 ;  /* 0x000000030f0c7211 */ /* 0x0c0fe400078410ff */
[C---:B------:R-:W-:Y:S02]  /*25bd0*/  LOP3.LUT R18, R0.reuse, 0xfd, RZ, 0xfc, !PT ;  /* 0x000000fd00127812 */ /* 0x040fe400078efcff */
[----:B------:R-:W-:Y:S02]  /*25be0*/  LOP3.LUT R0, R0, 0xfe, RZ, 0xfc, !PT ;  /* 0x000000fe00007812 */ /* 0x000fe400078efcff */
[-C--:B------:R-:W-:Y:S02]  /*25bf0*/  LEA.HI.X.SX32 R9, R14, R2.reuse, 0x2, P6 ;  /* 0x000000020e097211 */ /* 0x080fe400030f16ff */
[----:B------:R-:W-:Y:S02]  /*25c00*/  LEA.HI.X.SX32 R13, R15, R2, 0x2, P2 ;  /* 0x000000020f0d7211 */ /* 0x000fe400010f16ff */
[----:B------:R-:W-:-:S02]  /*25c10*/  LEA R14, P6, R17, R3, 0x2 ;  /* 0x00000003110e7211 */ /* 0x000fc400078c10ff */
[----:B-1----:R-:W-:Y:S02]  /*25c20*/  ISETP.LT.AND P2, PT, R18, UR4, !P0 ;  /* 0x0000000412007c0c */ /* 0x002fe4000c741270 */
[----:B---3--:R-:W-:Y:S02]  /*25c30*/  ISETP.LT.AND P0, PT, R0, UR6, !P0 ;  /* 0x0000000600007c0c */ /* 0x008fe4000c701270 */
[-C--:B------:R-:W-:Y:S02]  /*25c40*/  LEA.HI.X.SX32 R15, R17, R2.reuse, 0x2, P6 ;  /* 0x00000002110f7211 */ /* 0x080fe400030f16ff */
[C---:B--2---:R-:W-:Y:S01]  /*25c50*/  LEA R10, P6, R16.reuse, R3, 0x2 ;  /* 0x00000003100a7211 */ /* 0x044fe200078c10ff */
[----:B------:R1:W-:Y:S03]  /*25c60*/  @P5 STG.E desc[UR28][R4.64], R62 ;  /* 0x0000003e04005986 */ /* 0x0003e6000c10191c */
[----:B------:R-:W-:Y:S01]  /*25c70*/  LEA.HI.X.SX32 R11, R16, R2, 0x2, P6 ;  /* 0x00000002100b7211 */ /* 0x000fe200030f16ff */
[----:B------:R1:W-:Y:S04]  /*25c80*/  @P4 STG.E desc[UR28][R6.64], R63 ;  /* 0x0000003f06004986 */ /* 0x0003e8000c10191c */
[----:B------:R1:W-:Y:S04]  /*25c90*/  @P3 STG.E desc[UR28][R8.64], R64 ;  /* 0x0000004008003986 */ /* 0x0003e8000c10191c */
[----:B------:R1:W-:Y:S04]  /*25ca0*/  @P2 STG.E desc[UR28][R12.64], R65 ;  /* 0x000000410c002986 */ /* 0x0003e8000c10191c */
[----:B------:R1:W-:Y:S04]  /*25cb0*/  @P0 STG.E desc[UR28][R10.64], R66 ;  /* 0x000000420a000986 */ /* 0x0003e8000c10191c */
[----:B------:R1:W-:Y:S01]  /*25cc0*/  @P1 STG.E desc[UR28][R14.64], R67 ;  /* 0x000000430e001986 */ /* 0x0003e2000c10191c */
[----:B------:R-:W-:Y:S06]  /*25cd0*/  BAR.SYNC.DEFER_BLOCKING 0x0 ;  /* 0x0000000000007b1d */ /* 0x000fec0000010000 */
[----:B------:R-:W-:Y:S05]  /*25ce0*/  BRA.U UP0, `(.L_x_14) ;  /* 0x0000000100a07547 */ /* 0x000fea000b800000 */
[----:B------:R-:W2:Y:S01]  /*25cf0*/  S2UR UR5, SR_CgaCtaId ;  /* 0x00000000000579c3 */ /* 0x000ea20000008800 */
[----:B------:R-:W-:Y:S01]  /*25d00*/  NOP ;  /* 0x0000000000007918 */ /* 0x000fe20000000000 */
[----:B------:R-:W-:Y:S01]  /*25d10*/  UMOV UR4, 0x50 ;  /* 0x0000005000047882 */ /* 0x000fe20000000000 */
[----:B------:R-:W-:Y:S02]  /*25d20*/  IMAD.U32 R0, RZ, RZ, UR11 ;  /* 0x0000000bff007e24 */ /* 0x000fe4000f8e00ff */
[----:B------:R-:W-:Y:S02]  /*25d30*/  IMAD.MOV.U32 R3, RZ, RZ, 0xffff ;  /* 0x0000ffffff037424 */ /* 0x000fe400078e00ff */
[----:B-1----:R-:W-:Y:S01]  /*25d40*/  IMAD.MOV.U32 R7, RZ, RZ, 0x1 ;  /* 0x00000001ff077424 */ /* 0x002fe200078e00ff */
[----:B------:R-:W-:-:S04]  /*25d50*/  LOP3.LUT R0, R0, 0xffff, RZ, 0xc0, !PT ;  /* 0x0000ffff00007812 */ /* 0x000fc800078ec0ff */
[----:B------:R-:W-:-:S05]  /*25d60*/  SHF.R.U32.HI R0, RZ, 0x5, R0 ;  /* 0x00000005ff007819 */ /* 0x000fca0000011600 */
[----:B------:R-:W-:Y:S01]  /*25d70*/  VIADD R2, R0, 0x10 ;  /* 0x0000001000027836 */ /* 0x000fe20000000000 */
[----:B------:R-:W-:Y:S01]  /*25d80*/  SHF.L.U32 R0, R3, R0, RZ ;  /* 0x0000000003007219 */ /* 0x000fe200000006ff */
[----:B--2---:R-:W-:-:S03]  /*25d90*/  ULEA UR6, UR5, UR4, 0x18 ;  /* 0x0000000405067291 */ /* 0x004fc6000f8ec0ff */
[----:B------:R-:W-:-:S04]  /*25da0*/  SHF.L.U32 R3, R7, R2, RZ ;  /* 0x0000000207037219 */ /* 0x000fc800000006ff */
[----:B------:R-:W-:Y:S02]  /*25db0*/  LOP3.LUT R0, R3, R0, RZ, 0xfc, !PT ;  /* 0x0000000003007212 */ /* 0x000fe400078efcff */
[----:B------:R-:W1:Y:S02]  /*25dc0*/  LDS R5, [UR6] ;  /* 0x00000006ff057984 */ /* 0x000e640008000800 */
[C---:B------:R-:W-:Y:S02]  /*25dd0*/  LOP3.LUT R2, R0.reuse, 0xffff, RZ, 0xc0, !PT ;  /* 0x0000ffff00027812 */ /* 0x040fe400078ec0ff */
[----:B-1----:R-:W-:-:S04]  /*25de0*/  LOP3.LUT R3, R0, 0xffff, R5, 0x80, !PT ;  /* 0x0000ffff00037812 */ /* 0x002fc800078e8005 */
[----:B------:R-:W-:-:S13]  /*25df0*/  ISETP.NE.AND P0, PT, R3, R2, PT ;  /* 0x000000020300720c */ /* 0x000fda0003f05270 */
[----:B------:R-:W-:Y:S05]  /*25e00*/  @P0 BRA `(.L_x_15) ;  /* 0x0000000000500947 */ /* 0x000fea0003800000 */
[----:B------:R-:W-:Y:S02]  /*25e10*/  SHF.R.U32.HI R5, RZ, 0x10, R5 ;  /* 0x00000010ff057819 */ /* 0x000fe40000011605 */
[----:B------:R-:W-:-:S04]  /*25e20*/  SHF.R.U32.HI R2, RZ, 0x10, R0 ;  /* 0x00000010ff027819 */ /* 0x000fc80000011600 */
[----:B------:R-:W-:-:S04]  /*25e30*/  LOP3.LUT R5, R5, R2, RZ, 0xc0, !PT ;  /* 0x0000000205057212 */ /* 0x000fc800078ec0ff */
[----:B------:R-:W-:-:S13]  /*25e40*/  ISETP.NE.AND P0, PT, R5, R2, PT ;  /* 0x000000020500720c */ /* 0x000fda0003f05270 */
[----:B------:R-:W-:Y:S05]  /*25e50*/  @P0 BRA `(.L_x_16) ;  /* 0x0000000000300947 */ /* 0x000fea0003800000 */
[----:B------:R-:W-:Y:S01]  /*25e60*/  R2UR UR4, R0 ;  /* 0x00000000000472ca */ /* 0x000fe200000e0000 */
[----:B------:R-:W-:Y:S01]  /*25e70*/  VOTEU.ANY UR5, UPT, PT ;  /* 0x0000000000057886 */ /* 0x000fe200038e0100 */
[----:B------:R-:W1:Y:S01]  /*25e80*/  S2R R0, SR_LANEID ;  /* 0x0000000000007919 */ /* 0x000e620000000000 */
[----:B------:R-:W-:-:S10]  /*25e90*/  UFLO.U32 UR5, UR5 ;  /* 0x00000005000572bd */ /* 0x000fd400080e0000 */
[----:B------:R-:W-:-:S06]  /*25ea0*/  ULOP3.LUT UR4, URZ, UR4, URZ, 0x33, !UPT ;  /* 0x00000004ff047292 */ /* 0x000fcc000f8e33ff */
[----:B------:R-:W-:-:S04]  /*25eb0*/  IMAD.U32 R2, RZ, RZ, UR4 ;  /* 0x00000004ff027e24 */ /* 0x000fc8000f8e00ff */
[----:B------:R-:W2:Y:S02]  /*25ec0*/  REDUX UR7, R2 ;  /* 0x00000000020773c4 */ /* 0x000ea40000000000 */
[----:B------:R3:W-:Y:S01]  /*25ed0*/  UTCATOMSWS.AND URZ, UR4 ;  /* 0x0000000400ff79e3 */ /* 0x0007e20008000000 */
[----:B-1----:R-:W-:Y:S01]  /*25ee0*/  ISETP.EQ.U32.AND P0, PT, R0, UR5, PT ;  /* 0x0000000500007c0c */ /* 0x002fe2000bf02070 */
[----:B--2---:R-:W-:-:S12]  /*25ef0*/  IMAD.U32 R0, RZ, RZ, UR7 ;  /* 0x00000007ff007e24 */ /* 0x004fd8000f8e00ff */
[----:B------:R3:W-:Y:S01]  /*25f00*/  @P0 ATOMS.AND RZ, [UR6], R0 ;  /* 0x00000000ffff098c */ /* 0x0007e2000a800006 */
[----:B------:R-:W-:Y:S05]  /*25f10*/  BRA `(.L_x_14) ;  /* 0x0000000000147947 */ /* 0x000fea0003800000 */
.L_x_16:
[----:B------:R-:W-:-:S07]  /*25f20*/  MOV R2, 0x25f40 ;  /* 0x00025f4000027802 */ /* 0x000fce0000000f00 */
[----:B------:R-:W-:Y:S05]  /*25f30*/  CALL.REL.NOINC `($__internal_0_$__cuda_sm10x_tcgen05_guardrail_trap_col_being_dealloced_not_returned_by_alloc) ;  /* 0x00000000002c7944 */ /* 0x000fea0003c00000 */
[----:B------:R-:W-:Y:S05]  /*25f40*/  BRA `(.L_x_14) ;  /* 0x0000000000087947 */ /* 0x000fea0003800000 */
.L_x_15:
[----:B------:R-:W-:-:S07]  /*25f50*/  MOV R2, 0x25f70 ;  /* 0x00025f7000027802 */ /* 0x000fce0000000f00 */
[----:B------:R-:W-:Y:S05]  /*25f60*/  CALL.REL.NOINC `($__internal_2_$__cuda_sm10x_tcgen05_guardrail_trap_unallocated_columns_being_dealloced) ;  /* 0x0000000000387944 */ /* 0x000fea0003c00000 */
.L_x_14:
[----:B------:R-:W-:Y:S01]  /*25f70*/  NOP ;  /* 0x0000000000007918 */ /* 0x000fe20000000000 */
[----:B---3--:R-:W-:Y:S05]  /*25f80*/  EXIT ;  /* 0x000000000000794d */ /* 0x008fea0003800000 */
.L_x_9:
[----:B------:R-:W1:Y:S02]  /*25f90*/  SYNCS.PHASECHK.TRANS64.TRYWAIT P1, [UR8], R4 ;  /* 0x00000004ff0075a7 */ /* 0x000e640008021108 */
[----:B-1----:R-:W-:Y:S05]  /*25fa0*/  @!P1 BRA `(.L_x_9) ;  /* 0xfffffffc00f89947 */ /* 0x002fea000383ffff */
[----:B------:R-:W-:Y:S05]  /*25fb0*/  BRA `(.L_x_17) ;  /* 0xffffff1000747947 */ /* 0x000fea000383ffff */
.L_x_13:
[----:B------:R-:W1:Y:S02]  /*25fc0*/  SYNCS.PHASECHK.TRANS64.TRYWAIT P2, [UR8], R22 ;  /* 0x00000016ff0075a7 */ /* 0x000e640008041108 */
[----:B-1----:R-:W-:Y:S05]  /*25fd0*/  @!P2 BRA `(.L_x_13) ;  /* 0xfffffffc00f8a947 */ /* 0x002fea000383ffff */
[----:B------:R-:W-:Y:S05]  /*25fe0*/  BRA `(.L_x_12) ;  /* 0xffffff8000507947 */ /* 0x000fea000383ffff */
        .weak           $__internal_0_$__cuda_sm10x_tcgen05_guardrail_trap_col_being_dealloced_not_returned_by_alloc
        .type           $__internal_0_$__cuda_sm10x_tcgen05_guardrail_trap_col_being_dealloced_not_returned_by_alloc,@function
        .size           $__internal_0_$__cuda_sm10x_tcgen05_guardrail_trap_col_being_dealloced_not_returned_by_alloc,($__internal_1_$__cuda_sm10x_tcgen05_guardrail_trap_phase_invalid_during_alloc - $__internal_0_$__cuda_sm10x_tcgen05_guardrail_trap_col_being_dealloced_not_returned_by_alloc)
$__internal_0_$__cuda_sm10x_tcgen05_guardrail_trap_col_being_dealloced_not_returned_by_alloc:
[----:B------:R-:W-:Y:S05]  /*25ff0*/  BPT.TRAP 0x1 ;  /* 0x000000040000795c */ /* 0x000fea0000300000 */
[----:B------:R-:W-:-:S04]  /*26000*/  IMAD.MOV.U32 R3, RZ, RZ, 0x0 ;  /* 0x00000000ff037424 */ /* 0x000fc800078e00ff */
[----:B------:R-:W-:Y:S05]  /*26010*/  RET.REL.NODEC R2 `(matmul_kernel) ;  /* 0xfffffd9c02f87950 */ /* 0x000fea0003c3ffff */
        .weak           $__internal_1_$__cuda_sm10x_tcgen05_guardrail_trap_phase_invalid_during_alloc
        .type           $__internal_1_$__cuda_sm10x_tcgen05_guardrail_trap_phase_invalid_during_alloc,@function
        .size           $__internal_1_$__cuda_sm10x_tcgen05_guardrail_trap_phase_invalid_during_alloc,($__internal_2_$__cuda_sm10x_tcgen05_guardrail_trap_unallocated_columns_being_dealloced - $__internal_1_$__cuda_sm10x_tcgen05_guardrail_trap_phase_invalid_during_alloc)
$__internal_1_$__cuda_sm10x_tcgen05_guardrail_trap_phase_invalid_during_alloc:
[----:B------:R-:W-:Y:S05]  /*26020*/  BPT.TRAP 0x1 ;  /* 0x000000040000795c */ /* 0x000fea0000300000 */
[----:B------:R-:W-:-:S04]  /*26030*/  IMAD.MOV.U32 R3, RZ, RZ, 0x0 ;  /* 0x00000000ff037424 */ /* 0x000fc800078e00ff */
[----:B------:R-:W-:Y:S05]  /*26040*/  RET.REL.NODEC R2 `(matmul_kernel) ;  /* 0xfffffd9c02ec7950 */ /* 0x000fea0003c3ffff */
        .weak           $__internal_2_$__cuda_sm10x_tcgen05_guardrail_trap_unallocated_columns_being_dealloced
        .type           $__internal_2_$__cuda_sm10x_tcgen05_guardrail_trap_unallocated_columns_being_dealloced,@function
        .size           $__internal_2_$__cuda_sm10x_tcgen05_guardrail_trap_unallocated_columns_being_dealloced,(.L_x_21 - $__internal_2_$__cuda_sm10x_tcgen05_guardrail_trap_unallocated_columns_being_dealloced)
$__internal_2_$__cuda_sm10x_tcgen05_guardrail_trap_unallocated_columns_being_dealloced:
[----:B------:R-:W-:Y:S05]  /*26050*/  BPT.TRAP 0x1 ;  /* 0x000000040000795c */ /* 0x000fea0000300000 */
[----:B------:R-:W-:-:S04]  /*26060*/  IMAD.MOV.U32 R3, RZ, RZ, 0x0 ;  /* 0x00000000ff037424 */ /* 0x000fc800078e00ff */
[----:B------:R-:W-:Y:S05]  /*26070*/  RET.REL.NODEC R2 `(matmul_kernel) ;  /* 0xfffffd9c02e07950 */ /* 0x000fea0003c3ffff */
.L_x_18:
[----:B------:R-:W-:-:S00]  /*26080*/  BRA `(.L_x_18) ;  /* 0xfffffffc00fc7947 */ /* 0x000fc0000383ffff */
[----:B------:R-:W-:-:S00]  /*26090*/  NOP ;  /* 0x0000000000007918 */ /* 0x000fc00000000000 */
        /* <DEDUP_REMOVED lines=14> */
.L_x_21:


//--------------------- .nv.shared.matmul_kernel  --------------------------
	.section	.nv.shared.matmul_kernel,"aw",@nobits
	.sectionflags	@""
	.align	16
	.zero		1024


//--------------------- .nv.shared.reserved.0     --------------------------
	.section	.nv.shared.reserved.0,"aw",@nobits
	.align	8
	.weak		__nv_reservedSMEM_offset_0_alias
	.size		__nv_reservedSMEM_offset_0_alias, 0, 64
	.other		__nv_reservedSMEM_offset_0_alias,@"STO_CUDA_RESERVED_SHARED STV_DEFAULT"
__nv_reservedSMEM_offset_0_alias:
	.zero		0
.nv.shared.reserved.0:
	.zero		64
	.weak		__nv_reservedSMEM_allocation_phase
	.type		__nv_reservedSMEM_allocation_phase,@object
	.size		__nv_reservedSMEM_allocation_phase,(.L_0 - __nv_reservedSMEM_allocation_phase)
__nv_reservedSMEM_allocation_phase:
	.zero		1
.L_0:
	.zero		7
	.weak		__nv_reservedSMEM_devtool_atexit_pc
	.type		__nv_reservedSMEM_devtool_atexit_pc,@object
	.size		__nv_reservedSMEM_devtool_atexit_pc,(__nv_reservedSMEM_allocation_mask - __nv_reservedSMEM_devtool_atexit_pc)
__nv_reservedSMEM_devtool_atexit_pc:
	.zero		8
	.weak		__nv_reservedSMEM_allocation_mask
	.type		__nv_reservedSMEM_allocation_mask,@object
	.size		__nv_reservedSMEM_allocation_mask,(.L_2 - __nv_reservedSMEM_allocation_mask)
__nv_reservedSMEM_allocation_mask:
	.zero		4
.L_2:


//--------------------- .nv.constant0.matmul_kernel --------------------------
	.section	.nv.constant0.matmul_kernel,"a",@progbits
	.sectionflags	@""
	.align	4
.nv.constant0.matmul_kernel:
	.zero		976


//--------------------- SYMBOLS --------------------------

	.type		.nv.reservedSmem.offset0,@object
	.size		.nv.reservedSmem.offset0,0x4
	.type		.nv.reservedSmem.cap,@object
	.size		.nv.reservedSmem.cap,0x4
